//
// Generated by NVIDIA NVVM Compiler
//
// Compiler Build ID: CL-36424714
// Cuda compilation tools, release 13.0, V13.0.88
// Based on NVVM 20.0.0
//

.version 9.0
.target sm_100
.address_size 64

	// .globl	_Z6jacobiILj512EEvPdS0_mmmS0_
// _ZZ6jacobiILj512EEvPdS0_mmmS0_E10shared_eps has been demoted
.global .align 1 .b8 _ZN34_INTERNAL_75252409_4_k_cu_8c132c1f4cuda3std3__45__cpo5beginE[1];
.global .align 1 .b8 _ZN34_INTERNAL_75252409_4_k_cu_8c132c1f4cuda3std3__45__cpo3endE[1];
.global .align 1 .b8 _ZN34_INTERNAL_75252409_4_k_cu_8c132c1f4cuda3std3__45__cpo6cbeginE[1];
.global .align 1 .b8 _ZN34_INTERNAL_75252409_4_k_cu_8c132c1f4cuda3std3__45__cpo4cendE[1];
.global .align 1 .b8 _ZN34_INTERNAL_75252409_4_k_cu_8c132c1f4cuda3std3__45__cpo6rbeginE[1];
.global .align 1 .b8 _ZN34_INTERNAL_75252409_4_k_cu_8c132c1f4cuda3std3__45__cpo4rendE[1];
.global .align 1 .b8 _ZN34_INTERNAL_75252409_4_k_cu_8c132c1f4cuda3std3__45__cpo7crbeginE[1];
.global .align 1 .b8 _ZN34_INTERNAL_75252409_4_k_cu_8c132c1f4cuda3std3__45__cpo5crendE[1];
.global .align 1 .b8 _ZN34_INTERNAL_75252409_4_k_cu_8c132c1f4cuda3std3__436_GLOBAL__N__75252409_4_k_cu_8c132c1f6ignoreE[1];
.global .align 1 .b8 _ZN34_INTERNAL_75252409_4_k_cu_8c132c1f4cuda3std3__419piecewise_constructE[1];
.global .align 1 .b8 _ZN34_INTERNAL_75252409_4_k_cu_8c132c1f4cuda3std3__48in_placeE[1];
.global .align 1 .b8 _ZN34_INTERNAL_75252409_4_k_cu_8c132c1f4cuda3std3__420unreachable_sentinelE[1];
.global .align 1 .b8 _ZN34_INTERNAL_75252409_4_k_cu_8c132c1f4cuda3std3__47nulloptE[1];
.global .align 1 .b8 _ZN34_INTERNAL_75252409_4_k_cu_8c132c1f4cuda3std3__48unexpectE[1];
.global .align 1 .b8 _ZN34_INTERNAL_75252409_4_k_cu_8c132c1f4cuda3std6ranges3__45__cpo4swapE[1];
.global .align 1 .b8 _ZN34_INTERNAL_75252409_4_k_cu_8c132c1f4cuda3std6ranges3__45__cpo9iter_moveE[1];
.global .align 1 .b8 _ZN34_INTERNAL_75252409_4_k_cu_8c132c1f4cuda3std6ranges3__45__cpo5beginE[1];
.global .align 1 .b8 _ZN34_INTERNAL_75252409_4_k_cu_8c132c1f4cuda3std6ranges3__45__cpo3endE[1];
.global .align 1 .b8 _ZN34_INTERNAL_75252409_4_k_cu_8c132c1f4cuda3std6ranges3__45__cpo6cbeginE[1];
.global .align 1 .b8 _ZN34_INTERNAL_75252409_4_k_cu_8c132c1f4cuda3std6ranges3__45__cpo4cendE[1];
.global .align 1 .b8 _ZN34_INTERNAL_75252409_4_k_cu_8c132c1f4cuda3std6ranges3__45__cpo7advanceE[1];
.global .align 1 .b8 _ZN34_INTERNAL_75252409_4_k_cu_8c132c1f4cuda3std6ranges3__45__cpo9iter_swapE[1];
.global .align 1 .b8 _ZN34_INTERNAL_75252409_4_k_cu_8c132c1f4cuda3std6ranges3__45__cpo4nextE[1];
.global .align 1 .b8 _ZN34_INTERNAL_75252409_4_k_cu_8c132c1f4cuda3std6ranges3__45__cpo4prevE[1];
.global .align 1 .b8 _ZN34_INTERNAL_75252409_4_k_cu_8c132c1f4cuda3std6ranges3__45__cpo4dataE[1];
.global .align 1 .b8 _ZN34_INTERNAL_75252409_4_k_cu_8c132c1f4cuda3std6ranges3__45__cpo5cdataE[1];
.global .align 1 .b8 _ZN34_INTERNAL_75252409_4_k_cu_8c132c1f4cuda3std6ranges3__45__cpo4sizeE[1];
.global .align 1 .b8 _ZN34_INTERNAL_75252409_4_k_cu_8c132c1f4cuda3std6ranges3__45__cpo5ssizeE[1];
.global .align 1 .b8 _ZN34_INTERNAL_75252409_4_k_cu_8c132c1f4cuda3std6ranges3__45__cpo8distanceE[1];
.global .align 1 .b8 _ZN34_INTERNAL_75252409_4_k_cu_8c132c1f6thrust24THRUST_300001_SM_1000_NS8cuda_cub3parE[1];
.global .align 1 .b8 _ZN34_INTERNAL_75252409_4_k_cu_8c132c1f6thrust24THRUST_300001_SM_1000_NS8cuda_cub10par_nosyncE[1];
.global .align 1 .b8 _ZN34_INTERNAL_75252409_4_k_cu_8c132c1f6thrust24THRUST_300001_SM_1000_NS6system6detail10sequential3seqE[1];
.global .align 1 .b8 _ZN34_INTERNAL_75252409_4_k_cu_8c132c1f6thrust24THRUST_300001_SM_1000_NS6system3cpp3parE[1];
.global .align 1 .b8 _ZN34_INTERNAL_75252409_4_k_cu_8c132c1f6thrust24THRUST_300001_SM_1000_NS12placeholders2_1E[1];
.global .align 1 .b8 _ZN34_INTERNAL_75252409_4_k_cu_8c132c1f6thrust24THRUST_300001_SM_1000_NS12placeholders2_2E[1];
.global .align 1 .b8 _ZN34_INTERNAL_75252409_4_k_cu_8c132c1f6thrust24THRUST_300001_SM_1000_NS12placeholders2_3E[1];
.global .align 1 .b8 _ZN34_INTERNAL_75252409_4_k_cu_8c132c1f6thrust24THRUST_300001_SM_1000_NS12placeholders2_4E[1];
.global .align 1 .b8 _ZN34_INTERNAL_75252409_4_k_cu_8c132c1f6thrust24THRUST_300001_SM_1000_NS12placeholders2_5E[1];
.global .align 1 .b8 _ZN34_INTERNAL_75252409_4_k_cu_8c132c1f6thrust24THRUST_300001_SM_1000_NS12placeholders2_6E[1];
.global .align 1 .b8 _ZN34_INTERNAL_75252409_4_k_cu_8c132c1f6thrust24THRUST_300001_SM_1000_NS12placeholders2_7E[1];
.global .align 1 .b8 _ZN34_INTERNAL_75252409_4_k_cu_8c132c1f6thrust24THRUST_300001_SM_1000_NS12placeholders2_8E[1];
.global .align 1 .b8 _ZN34_INTERNAL_75252409_4_k_cu_8c132c1f6thrust24THRUST_300001_SM_1000_NS12placeholders2_9E[1];
.global .align 1 .b8 _ZN34_INTERNAL_75252409_4_k_cu_8c132c1f6thrust24THRUST_300001_SM_1000_NS12placeholders3_10E[1];
.global .align 1 .b8 _ZN34_INTERNAL_75252409_4_k_cu_8c132c1f6thrust24THRUST_300001_SM_1000_NS3seqE[1];
.global .align 1 .b8 _ZN34_INTERNAL_75252409_4_k_cu_8c132c1f6thrust24THRUST_300001_SM_1000_NS6deviceE[1];
.extern .shared .align 16 .b8 _ZN6thrust24THRUST_300001_SM_1000_NS8cuda_cub4core6detail5shmemE[];

.visible .entry _Z6jacobiILj512EEvPdS0_mmmS0_(
	.param .u64 .ptr .align 1 _Z6jacobiILj512EEvPdS0_mmmS0__param_0,
	.param .u64 .ptr .align 1 _Z6jacobiILj512EEvPdS0_mmmS0__param_1,
	.param .u64 _Z6jacobiILj512EEvPdS0_mmmS0__param_2,
	.param .u64 _Z6jacobiILj512EEvPdS0_mmmS0__param_3,
	.param .u64 _Z6jacobiILj512EEvPdS0_mmmS0__param_4,
	.param .u64 .ptr .align 1 _Z6jacobiILj512EEvPdS0_mmmS0__param_5
)
{
	.reg .pred 	%p<47>;
	.reg .b32 	%r<26>;
	.reg .b64 	%rd<41>;
	.reg .b64 	%fd<48>;
	// demoted variable
	.shared .align 8 .b8 _ZZ6jacobiILj512EEvPdS0_mmmS0_E10shared_eps[4096];
	ld.param.u64 	%rd14, [_Z6jacobiILj512EEvPdS0_mmmS0__param_0];
	ld.param.u64 	%rd9, [_Z6jacobiILj512EEvPdS0_mmmS0__param_1];
	ld.param.u64 	%rd10, [_Z6jacobiILj512EEvPdS0_mmmS0__param_2];
	ld.param.u64 	%rd11, [_Z6jacobiILj512EEvPdS0_mmmS0__param_3];
	ld.param.u64 	%rd12, [_Z6jacobiILj512EEvPdS0_mmmS0__param_4];
	cvta.to.global.u64 	%rd1, %rd14;
	mov.u32 	%r4, %ctaid.x;
	mov.u32 	%r5, %ntid.x;
	mov.u32 	%r6, %tid.x;
	mad.lo.s32 	%r7, %r4, %r5, %r6;
	cvt.u64.u32 	%rd2, %r7;
	mov.u32 	%r8, %ctaid.y;
	mov.u32 	%r9, %ntid.y;
	mov.u32 	%r10, %tid.y;
	mad.lo.s32 	%r11, %r8, %r9, %r10;
	cvt.u64.u32 	%rd3, %r11;
	mov.u32 	%r12, %ctaid.z;
	mov.u32 	%r13, %ntid.z;
	mov.u32 	%r14, %tid.z;
	mad.lo.s32 	%r15, %r12, %r13, %r14;
	cvt.u64.u32 	%rd4, %r15;
	mad.lo.s64 	%rd15, %rd11, %rd4, %rd3;
	mad.lo.s64 	%rd5, %rd15, %rd10, %rd2;
	mad.lo.s32 	%r16, %r9, %r14, %r10;
	mad.lo.s32 	%r1, %r16, %r5, %r6;
	mov.u32 	%r17, %nctaid.x;
	mov.u32 	%r18, %nctaid.y;
	mad.lo.s32 	%r19, %r18, %r12, %r8;
	mad.lo.s32 	%r2, %r19, %r17, %r4;
	setp.eq.s32 	%p6, %r7, 0;
	add.s64 	%rd6, %rd10, -1;
	setp.le.u64 	%p7, %rd6, %rd2;
	setp.eq.s32 	%p8, %r11, 0;
	or.pred  	%p9, %p6, %p8;
	mov.pred 	%p45, 0;
	or.pred  	%p10, %p9, %p7;
	@%p10 bra 	$L__BB0_2;
	add.s64 	%rd16, %rd11, -1;
	setp.gt.u64 	%p45, %rd16, %rd3;
$L__BB0_2:
	cvt.u32.u64 	%r20, %rd4;
	setp.eq.s32 	%p11, %r20, 0;
	not.pred 	%p12, %p45;
	or.pred  	%p13, %p12, %p11;
	add.s64 	%rd7, %rd12, -1;
	setp.le.u64 	%p14, %rd7, %rd4;
	cvta.to.global.u64 	%rd18, %rd9;
	shl.b64 	%rd19, %rd5, 3;
	add.s64 	%rd8, %rd18, %rd19;
	mov.f64 	%fd47, 0d0000000000000000;
	or.pred  	%p15, %p14, %p13;
	@%p15 bra 	$L__BB0_4;
	ld.global.f64 	%fd4, [%rd8];
	shl.b64 	%rd20, %rd5, 3;
	add.s64 	%rd21, %rd1, %rd20;
	ld.global.f64 	%fd5, [%rd21];
	sub.f64 	%fd6, %fd4, %fd5;
	abs.f64 	%fd47, %fd6;
	st.global.f64 	[%rd21], %fd4;
$L__BB0_4:
	shl.b32 	%r21, %r1, 3;
	mov.u32 	%r22, _ZZ6jacobiILj512EEvPdS0_mmmS0_E10shared_eps;
	add.s32 	%r3, %r22, %r21;
	st.shared.f64 	[%r3], %fd47;
	bar.sync 	0;
	setp.gt.u32 	%p16, %r1, 255;
	@%p16 bra 	$L__BB0_6;
	ld.shared.f64 	%fd7, [%r3];
	ld.shared.f64 	%fd8, [%r3+2048];
	setp.gt.f64 	%p17, %fd7, %fd8;
	selp.f64 	%fd9, %fd7, %fd8, %p17;
	st.shared.f64 	[%r3], %fd9;
$L__BB0_6:
	bar.sync 	0;
	setp.gt.u32 	%p18, %r1, 127;
	@%p18 bra 	$L__BB0_8;
	ld.shared.f64 	%fd10, [%r3];
	ld.shared.f64 	%fd11, [%r3+1024];
	setp.gt.f64 	%p19, %fd10, %fd11;
	selp.f64 	%fd12, %fd10, %fd11, %p19;
	st.shared.f64 	[%r3], %fd12;
$L__BB0_8:
	bar.sync 	0;
	setp.gt.u32 	%p20, %r1, 63;
	@%p20 bra 	$L__BB0_10;
	ld.shared.f64 	%fd13, [%r3];
	ld.shared.f64 	%fd14, [%r3+512];
	setp.gt.f64 	%p21, %fd13, %fd14;
	selp.f64 	%fd15, %fd13, %fd14, %p21;
	st.shared.f64 	[%r3], %fd15;
$L__BB0_10:
	bar.sync 	0;
	setp.gt.u32 	%p22, %r1, 31;
	@%p22 bra 	$L__BB0_12;
	ld.shared.f64 	%fd16, [%r3];
	ld.shared.f64 	%fd17, [%r3+256];
	setp.gt.f64 	%p23, %fd16, %fd17;
	selp.f64 	%fd18, %fd16, %fd17, %p23;
	st.shared.f64 	[%r3], %fd18;
$L__BB0_12:
	bar.sync 	0;
	setp.gt.u32 	%p24, %r1, 15;
	@%p24 bra 	$L__BB0_14;
	ld.shared.f64 	%fd19, [%r3];
	ld.shared.f64 	%fd20, [%r3+128];
	setp.gt.f64 	%p25, %fd19, %fd20;
	selp.f64 	%fd21, %fd19, %fd20, %p25;
	st.shared.f64 	[%r3], %fd21;
$L__BB0_14:
	bar.sync 	0;
	setp.gt.u32 	%p26, %r1, 7;
	@%p26 bra 	$L__BB0_16;
	ld.shared.f64 	%fd22, [%r3];
	ld.shared.f64 	%fd23, [%r3+64];
	setp.gt.f64 	%p27, %fd22, %fd23;
	selp.f64 	%fd24, %fd22, %fd23, %p27;
	st.shared.f64 	[%r3], %fd24;
$L__BB0_16:
	bar.sync 	0;
	setp.gt.u32 	%p28, %r1, 3;
	@%p28 bra 	$L__BB0_18;
	ld.shared.f64 	%fd25, [%r3];
	ld.shared.f64 	%fd26, [%r3+32];
	setp.gt.f64 	%p29, %fd25, %fd26;
	selp.f64 	%fd27, %fd25, %fd26, %p29;
	st.shared.f64 	[%r3], %fd27;
$L__BB0_18:
	bar.sync 	0;
	setp.gt.u32 	%p30, %r1, 1;
	@%p30 bra 	$L__BB0_20;
	ld.shared.f64 	%fd28, [%r3];
	ld.shared.f64 	%fd29, [%r3+16];
	setp.gt.f64 	%p31, %fd28, %fd29;
	selp.f64 	%fd30, %fd28, %fd29, %p31;
	st.shared.f64 	[%r3], %fd30;
$L__BB0_20:
	bar.sync 	0;
	setp.ne.s32 	%p32, %r1, 0;
	@%p32 bra 	$L__BB0_22;
	ld.shared.f64 	%fd31, [_ZZ6jacobiILj512EEvPdS0_mmmS0_E10shared_eps];
	ld.shared.f64 	%fd32, [_ZZ6jacobiILj512EEvPdS0_mmmS0_E10shared_eps+8];
	setp.gt.f64 	%p33, %fd31, %fd32;
	selp.f64 	%fd33, %fd31, %fd32, %p33;
	st.shared.f64 	[_ZZ6jacobiILj512EEvPdS0_mmmS0_E10shared_eps], %fd33;
$L__BB0_22:
	setp.ne.s32 	%p34, %r1, 0;
	bar.sync 	0;
	@%p34 bra 	$L__BB0_24;
	ld.param.u64 	%rd40, [_Z6jacobiILj512EEvPdS0_mmmS0__param_5];
	ld.shared.f64 	%fd34, [_ZZ6jacobiILj512EEvPdS0_mmmS0_E10shared_eps];
	cvta.to.global.u64 	%rd22, %rd40;
	mul.wide.u32 	%rd23, %r2, 8;
	add.s64 	%rd24, %rd22, %rd23;
	st.global.f64 	[%rd24], %fd34;
$L__BB0_24:
	cvt.u32.u64 	%r23, %rd3;
	cvt.u32.u64 	%r24, %rd2;
	setp.eq.s32 	%p36, %r24, 0;
	setp.le.u64 	%p37, %rd6, %rd2;
	setp.eq.s32 	%p38, %r23, 0;
	or.pred  	%p39, %p36, %p38;
	or.pred  	%p40, %p39, %p37;
	mov.pred 	%p46, -1;
	@%p40 bra 	$L__BB0_26;
	add.s64 	%rd25, %rd11, -1;
	setp.le.u64 	%p46, %rd25, %rd3;
$L__BB0_26:
	setp.eq.s32 	%p41, %r20, 0;
	or.pred  	%p42, %p46, %p41;
	setp.le.u64 	%p43, %rd7, %rd4;
	or.pred  	%p44, %p43, %p42;
	@%p44 bra 	$L__BB0_28;
	mul.lo.s64 	%rd27, %rd11, %rd10;
	shl.b64 	%rd28, %rd5, 3;
	add.s64 	%rd29, %rd1, %rd28;
	ld.global.f64 	%fd35, [%rd29+-8];
	sub.s64 	%rd30, %rd5, %rd10;
	shl.b64 	%rd31, %rd30, 3;
	add.s64 	%rd32, %rd1, %rd31;
	ld.global.f64 	%fd36, [%rd32];
	add.f64 	%fd37, %fd35, %fd36;
	sub.s64 	%rd33, %rd5, %rd27;
	shl.b64 	%rd34, %rd33, 3;
	add.s64 	%rd35, %rd1, %rd34;
	ld.global.f64 	%fd38, [%rd35];
	add.f64 	%fd39, %fd37, %fd38;
	ld.global.f64 	%fd40, [%rd29+8];
	add.f64 	%fd41, %fd39, %fd40;
	shl.b64 	%rd36, %rd10, 3;
	add.s64 	%rd37, %rd29, %rd36;
	ld.global.f64 	%fd42, [%rd37];
	add.f64 	%fd43, %fd41, %fd42;
	shl.b64 	%rd38, %rd27, 3;
	add.s64 	%rd39, %rd29, %rd38;
	ld.global.f64 	%fd44, [%rd39];
	add.f64 	%fd45, %fd43, %fd44;
	div.rn.f64 	%fd46, %fd45, 0d4018000000000000;
	st.global.f64 	[%rd8], %fd46;
$L__BB0_28:
	ret;

}
	// .globl	_ZN6thrust24THRUST_300001_SM_1000_NS8cuda_cub4core6detail13_kernel_agentINS1_8__reduce11ReduceAgentINS0_12zip_iteratorIN4cuda3std3__45tupleIJNS0_10device_ptrIdEENS0_17counting_iteratorIlNS0_11use_defaultESF_SF_EEEEEEEPNSB_IJdlEEESJ_iNS1_9__extrema9arg_max_fIdlNSA_4lessIdEEEEEEJSI_SK_iSP_EEEvDpT0_
.visible .entry _ZN6thrust24THRUST_300001_SM_1000_NS8cuda_cub4core6detail13_kernel_agentINS1_8__reduce11ReduceAgentINS0_12zip_iteratorIN4cuda3std3__45tupleIJNS0_10device_ptrIdEENS0_17counting_iteratorIlNS0_11use_defaultESF_SF_EEEEEEEPNSB_IJdlEEESJ_iNS1_9__extrema9arg_max_fIdlNSA_4lessIdEEEEEEJSI_SK_iSP_EEEvDpT0_(
	.param .align 8 .b8 _ZN6thrust24THRUST_300001_SM_1000_NS8cuda_cub4core6detail13_kernel_agentINS1_8__reduce11ReduceAgentINS0_12zip_iteratorIN4cuda3std3__45tupleIJNS0_10device_ptrIdEENS0_17counting_iteratorIlNS0_11use_defaultESF_SF_EEEEEEEPNSB_IJdlEEESJ_iNS1_9__extrema9arg_max_fIdlNSA_4lessIdEEEEEEJSI_SK_iSP_EEEvDpT0__param_0[16],
	.param .u64 .ptr .align 1 _ZN6thrust24THRUST_300001_SM_1000_NS8cuda_cub4core6detail13_kernel_agentINS1_8__reduce11ReduceAgentINS0_12zip_iteratorIN4cuda3std3__45tupleIJNS0_10device_ptrIdEENS0_17counting_iteratorIlNS0_11use_defaultESF_SF_EEEEEEEPNSB_IJdlEEESJ_iNS1_9__extrema9arg_max_fIdlNSA_4lessIdEEEEEEJSI_SK_iSP_EEEvDpT0__param_1,
	.param .u32 _ZN6thrust24THRUST_300001_SM_1000_NS8cuda_cub4core6detail13_kernel_agentINS1_8__reduce11ReduceAgentINS0_12zip_iteratorIN4cuda3std3__45tupleIJNS0_10device_ptrIdEENS0_17counting_iteratorIlNS0_11use_defaultESF_SF_EEEEEEEPNSB_IJdlEEESJ_iNS1_9__extrema9arg_max_fIdlNSA_4lessIdEEEEEEJSI_SK_iSP_EEEvDpT0__param_2,
	.param .align 1 .b8 _ZN6thrust24THRUST_300001_SM_1000_NS8cuda_cub4core6detail13_kernel_agentINS1_8__reduce11ReduceAgentINS0_12zip_iteratorIN4cuda3std3__45tupleIJNS0_10device_ptrIdEENS0_17counting_iteratorIlNS0_11use_defaultESF_SF_EEEEEEEPNSB_IJdlEEESJ_iNS1_9__extrema9arg_max_fIdlNSA_4lessIdEEEEEEJSI_SK_iSP_EEEvDpT0__param_3[1]
)
.maxntid 256
{
	.reg .pred 	%p<213>;
	.reg .b32 	%r<400>;
	.reg .b64 	%rd<358>;
	.reg .b64 	%fd<242>;

	ld.param.u64 	%rd199, [_ZN6thrust24THRUST_300001_SM_1000_NS8cuda_cub4core6detail13_kernel_agentINS1_8__reduce11ReduceAgentINS0_12zip_iteratorIN4cuda3std3__45tupleIJNS0_10device_ptrIdEENS0_17counting_iteratorIlNS0_11use_defaultESF_SF_EEEEEEEPNSB_IJdlEEESJ_iNS1_9__extrema9arg_max_fIdlNSA_4lessIdEEEEEEJSI_SK_iSP_EEEvDpT0__param_0+8];
	ld.param.u64 	%rd198, [_ZN6thrust24THRUST_300001_SM_1000_NS8cuda_cub4core6detail13_kernel_agentINS1_8__reduce11ReduceAgentINS0_12zip_iteratorIN4cuda3std3__45tupleIJNS0_10device_ptrIdEENS0_17counting_iteratorIlNS0_11use_defaultESF_SF_EEEEEEEPNSB_IJdlEEESJ_iNS1_9__extrema9arg_max_fIdlNSA_4lessIdEEEEEEJSI_SK_iSP_EEEvDpT0__param_0];
	ld.param.u32 	%r36, [_ZN6thrust24THRUST_300001_SM_1000_NS8cuda_cub4core6detail13_kernel_agentINS1_8__reduce11ReduceAgentINS0_12zip_iteratorIN4cuda3std3__45tupleIJNS0_10device_ptrIdEENS0_17counting_iteratorIlNS0_11use_defaultESF_SF_EEEEEEEPNSB_IJdlEEESJ_iNS1_9__extrema9arg_max_fIdlNSA_4lessIdEEEEEEJSI_SK_iSP_EEEvDpT0__param_2];
	setp.eq.s32 	%p1, %r36, 0;
	@%p1 bra 	$L__BB1_206;
	cvta.to.global.u64 	%rd1, %rd198;
	setp.gt.s32 	%p2, %r36, 1279;
	@%p2 bra 	$L__BB1_122;
	mov.u32 	%r1, %tid.x;
	setp.ge.s32 	%p96, %r1, %r36;
	mov.f64 	%fd188, 0d0000000000000000;
	mov.b64 	%rd299, 0;
	mov.u32 	%r391, %r1;
	@%p96 bra 	$L__BB1_4;
	cvt.u64.u32 	%rd255, %r1;
	mul.wide.u32 	%rd256, %r1, 8;
	add.s64 	%rd257, %rd1, %rd256;
	add.s64 	%rd299, %rd199, %rd255;
	ld.global.f64 	%fd188, [%rd257];
	add.s32 	%r391, %r1, 256;
$L__BB1_4:
	setp.ge.s32 	%p97, %r391, %r36;
	@%p97 bra 	$L__BB1_26;
	not.b32 	%r160, %r391;
	add.s32 	%r4, %r36, %r160;
	and.b32  	%r161, %r4, 768;
	setp.eq.s32 	%p98, %r161, 768;
	@%p98 bra 	$L__BB1_11;
	cvt.u64.u32 	%rd259, %r391;
	add.s64 	%rd290, %rd199, %rd259;
	mul.wide.u32 	%rd260, %r391, 8;
	add.s64 	%rd289, %rd1, %rd260;
	shr.u32 	%r162, %r4, 8;
	add.s32 	%r163, %r162, 1;
	and.b32  	%r164, %r163, 3;
	neg.s32 	%r389, %r164;
$L__BB1_7:
	.pragma "nounroll";
	mov.u64 	%rd9, %rd299;
	mov.f64 	%fd3, %fd188;
	ld.global.f64 	%fd4, [%rd289];
	setp.lt.f64 	%p99, %fd3, %fd4;
	mov.u64 	%rd299, %rd290;
	mov.f64 	%fd188, %fd4;
	@%p99 bra 	$L__BB1_10;
	setp.lt.f64 	%p100, %fd4, %fd3;
	mov.u64 	%rd299, %rd9;
	mov.f64 	%fd188, %fd3;
	@%p100 bra 	$L__BB1_10;
	setp.lt.s64 	%p101, %rd9, %rd290;
	min.s64 	%rd299, %rd9, %rd290;
	selp.f64 	%fd188, %fd3, %fd4, %p101;
$L__BB1_10:
	add.s32 	%r391, %r391, 256;
	add.s64 	%rd290, %rd290, 256;
	add.s64 	%rd289, %rd289, 2048;
	add.s32 	%r389, %r389, 1;
	setp.ne.s32 	%p102, %r389, 0;
	@%p102 bra 	$L__BB1_7;
$L__BB1_11:
	setp.lt.u32 	%p103, %r4, 768;
	@%p103 bra 	$L__BB1_26;
	add.s32 	%r392, %r391, 512;
$L__BB1_13:
	mov.u32 	%r12, %r392;
	add.s32 	%r165, %r12, -512;
	cvt.s64.s32 	%rd261, %r165;
	mul.wide.s32 	%rd262, %r165, 8;
	add.s64 	%rd17, %rd1, %rd262;
	add.s64 	%rd18, %rd199, %rd261;
	ld.global.f64 	%fd10, [%rd17];
	setp.lt.f64 	%p104, %fd188, %fd10;
	mov.u64 	%rd296, %rd18;
	mov.f64 	%fd185, %fd10;
	@%p104 bra 	$L__BB1_16;
	setp.lt.f64 	%p105, %fd10, %fd188;
	mov.u64 	%rd296, %rd299;
	mov.f64 	%fd185, %fd188;
	@%p105 bra 	$L__BB1_16;
	setp.lt.s64 	%p106, %rd299, %rd18;
	min.s64 	%rd296, %rd299, %rd18;
	selp.f64 	%fd185, %fd188, %fd10, %p106;
$L__BB1_16:
	add.s32 	%r166, %r12, -256;
	cvt.s64.s32 	%rd263, %r166;
	add.s64 	%rd21, %rd199, %rd263;
	ld.global.f64 	%fd13, [%rd17+2048];
	setp.lt.f64 	%p107, %fd185, %fd13;
	mov.u64 	%rd297, %rd21;
	mov.f64 	%fd186, %fd13;
	@%p107 bra 	$L__BB1_19;
	setp.lt.f64 	%p108, %fd13, %fd185;
	mov.u64 	%rd297, %rd296;
	mov.f64 	%fd186, %fd185;
	@%p108 bra 	$L__BB1_19;
	setp.lt.s64 	%p109, %rd296, %rd21;
	min.s64 	%rd297, %rd296, %rd21;
	selp.f64 	%fd186, %fd185, %fd13, %p109;
$L__BB1_19:
	cvt.s64.s32 	%rd264, %r12;
	add.s64 	%rd24, %rd199, %rd264;
	ld.global.f64 	%fd16, [%rd17+4096];
	setp.lt.f64 	%p110, %fd186, %fd16;
	mov.u64 	%rd298, %rd24;
	mov.f64 	%fd187, %fd16;
	@%p110 bra 	$L__BB1_22;
	setp.lt.f64 	%p111, %fd16, %fd186;
	mov.u64 	%rd298, %rd297;
	mov.f64 	%fd187, %fd186;
	@%p111 bra 	$L__BB1_22;
	setp.lt.s64 	%p112, %rd297, %rd24;
	min.s64 	%rd298, %rd297, %rd24;
	selp.f64 	%fd187, %fd186, %fd16, %p112;
$L__BB1_22:
	add.s32 	%r167, %r12, 256;
	cvt.s64.s32 	%rd265, %r167;
	add.s64 	%rd27, %rd199, %rd265;
	ld.global.f64 	%fd19, [%rd17+6144];
	setp.lt.f64 	%p113, %fd187, %fd19;
	mov.u64 	%rd299, %rd27;
	mov.f64 	%fd188, %fd19;
	@%p113 bra 	$L__BB1_25;
	setp.lt.f64 	%p114, %fd19, %fd187;
	mov.u64 	%rd299, %rd298;
	mov.f64 	%fd188, %fd187;
	@%p114 bra 	$L__BB1_25;
	setp.lt.s64 	%p115, %rd298, %rd27;
	min.s64 	%rd299, %rd298, %rd27;
	selp.f64 	%fd188, %fd187, %fd19, %p115;
$L__BB1_25:
	add.s32 	%r392, %r12, 1024;
	add.s32 	%r168, %r12, 512;
	setp.lt.s32 	%p116, %r168, %r36;
	@%p116 bra 	$L__BB1_13;
$L__BB1_26:
	setp.lt.s32 	%p117, %r36, 256;
	@%p117 bra 	$L__BB1_71;
	// begin inline asm
	mov.u32 %r282, %laneid;
	// end inline asm
	mov.b64 	%rd276, %fd188;
	mov.b64 	{%r284, %r289}, %rd276;
	mov.b32 	%r300, 1;
	mov.b32 	%r301, 31;
	mov.b32 	%r302, -1;
	// begin inline asm
	shfl.sync.down.b32 %r283, %r284, %r300, %r301, %r302;
	// end inline asm
	// begin inline asm
	shfl.sync.down.b32 %r288, %r289, %r300, %r301, %r302;
	// end inline asm
	mov.b64 	%rd277, {%r283, %r288};
	mov.b64 	%fd23, %rd277;
	mov.b64 	{%r294, %r299}, %rd299;
	// begin inline asm
	shfl.sync.down.b32 %r293, %r294, %r300, %r301, %r302;
	// end inline asm
	// begin inline asm
	shfl.sync.down.b32 %r298, %r299, %r300, %r301, %r302;
	// end inline asm
	mov.b64 	%rd31, {%r293, %r298};
	setp.gt.s32 	%p169, %r282, 30;
	mov.u64 	%rd301, %rd299;
	mov.f64 	%fd190, %fd188;
	@%p169 bra 	$L__BB1_31;
	setp.lt.f64 	%p170, %fd188, %fd23;
	mov.u64 	%rd301, %rd31;
	mov.f64 	%fd190, %fd23;
	@%p170 bra 	$L__BB1_31;
	setp.gt.f64 	%p171, %fd188, %fd23;
	mov.u64 	%rd301, %rd299;
	mov.f64 	%fd190, %fd188;
	@%p171 bra 	$L__BB1_31;
	setp.lt.s64 	%p172, %rd299, %rd31;
	min.s64 	%rd301, %rd299, %rd31;
	selp.f64 	%fd190, %fd188, %fd23, %p172;
$L__BB1_31:
	mov.b64 	%rd278, %fd190;
	mov.b64 	{%r304, %r309}, %rd278;
	mov.b32 	%r320, 2;
	mov.b32 	%r321, 31;
	mov.b32 	%r322, -1;
	// begin inline asm
	shfl.sync.down.b32 %r303, %r304, %r320, %r321, %r322;
	// end inline asm
	// begin inline asm
	shfl.sync.down.b32 %r308, %r309, %r320, %r321, %r322;
	// end inline asm
	mov.b64 	%rd279, {%r303, %r308};
	mov.b64 	%fd26, %rd279;
	mov.b64 	{%r314, %r319}, %rd301;
	// begin inline asm
	shfl.sync.down.b32 %r313, %r314, %r320, %r321, %r322;
	// end inline asm
	// begin inline asm
	shfl.sync.down.b32 %r318, %r319, %r320, %r321, %r322;
	// end inline asm
	mov.b64 	%rd34, {%r313, %r318};
	setp.gt.s32 	%p173, %r282, 29;
	mov.u64 	%rd302, %rd301;
	mov.f64 	%fd191, %fd190;
	@%p173 bra 	$L__BB1_35;
	setp.lt.f64 	%p174, %fd190, %fd26;
	mov.u64 	%rd302, %rd34;
	mov.f64 	%fd191, %fd26;
	@%p174 bra 	$L__BB1_35;
	setp.gt.f64 	%p175, %fd190, %fd26;
	mov.u64 	%rd302, %rd301;
	mov.f64 	%fd191, %fd190;
	@%p175 bra 	$L__BB1_35;
	setp.lt.s64 	%p176, %rd301, %rd34;
	min.s64 	%rd302, %rd301, %rd34;
	selp.f64 	%fd191, %fd190, %fd26, %p176;
$L__BB1_35:
	mov.b64 	%rd280, %fd191;
	mov.b64 	{%r324, %r329}, %rd280;
	mov.b32 	%r340, 4;
	mov.b32 	%r341, 31;
	mov.b32 	%r342, -1;
	// begin inline asm
	shfl.sync.down.b32 %r323, %r324, %r340, %r341, %r342;
	// end inline asm
	// begin inline asm
	shfl.sync.down.b32 %r328, %r329, %r340, %r341, %r342;
	// end inline asm
	mov.b64 	%rd281, {%r323, %r328};
	mov.b64 	%fd29, %rd281;
	mov.b64 	{%r334, %r339}, %rd302;
	// begin inline asm
	shfl.sync.down.b32 %r333, %r334, %r340, %r341, %r342;
	// end inline asm
	// begin inline asm
	shfl.sync.down.b32 %r338, %r339, %r340, %r341, %r342;
	// end inline asm
	mov.b64 	%rd37, {%r333, %r338};
	setp.gt.s32 	%p177, %r282, 27;
	mov.u64 	%rd303, %rd302;
	mov.f64 	%fd192, %fd191;
	@%p177 bra 	$L__BB1_39;
	setp.lt.f64 	%p178, %fd191, %fd29;
	mov.u64 	%rd303, %rd37;
	mov.f64 	%fd192, %fd29;
	@%p178 bra 	$L__BB1_39;
	setp.gt.f64 	%p179, %fd191, %fd29;
	mov.u64 	%rd303, %rd302;
	mov.f64 	%fd192, %fd191;
	@%p179 bra 	$L__BB1_39;
	setp.lt.s64 	%p180, %rd302, %rd37;
	min.s64 	%rd303, %rd302, %rd37;
	selp.f64 	%fd192, %fd191, %fd29, %p180;
$L__BB1_39:
	mov.b64 	%rd282, %fd192;
	mov.b64 	{%r344, %r349}, %rd282;
	mov.b32 	%r360, 8;
	mov.b32 	%r361, 31;
	mov.b32 	%r362, -1;
	// begin inline asm
	shfl.sync.down.b32 %r343, %r344, %r360, %r361, %r362;
	// end inline asm
	// begin inline asm
	shfl.sync.down.b32 %r348, %r349, %r360, %r361, %r362;
	// end inline asm
	mov.b64 	%rd283, {%r343, %r348};
	mov.b64 	%fd32, %rd283;
	mov.b64 	{%r354, %r359}, %rd303;
	// begin inline asm
	shfl.sync.down.b32 %r353, %r354, %r360, %r361, %r362;
	// end inline asm
	// begin inline asm
	shfl.sync.down.b32 %r358, %r359, %r360, %r361, %r362;
	// end inline asm
	mov.b64 	%rd40, {%r353, %r358};
	setp.gt.s32 	%p181, %r282, 23;
	mov.u64 	%rd304, %rd303;
	mov.f64 	%fd193, %fd192;
	@%p181 bra 	$L__BB1_43;
	setp.lt.f64 	%p182, %fd192, %fd32;
	mov.u64 	%rd304, %rd40;
	mov.f64 	%fd193, %fd32;
	@%p182 bra 	$L__BB1_43;
	setp.gt.f64 	%p183, %fd192, %fd32;
	mov.u64 	%rd304, %rd303;
	mov.f64 	%fd193, %fd192;
	@%p183 bra 	$L__BB1_43;
	setp.lt.s64 	%p184, %rd303, %rd40;
	min.s64 	%rd304, %rd303, %rd40;
	selp.f64 	%fd193, %fd192, %fd32, %p184;
$L__BB1_43:
	mov.b64 	%rd284, %fd193;
	mov.b64 	{%r364, %r369}, %rd284;
	mov.b32 	%r380, 16;
	mov.b32 	%r381, 31;
	mov.b32 	%r382, -1;
	// begin inline asm
	shfl.sync.down.b32 %r363, %r364, %r380, %r381, %r382;
	// end inline asm
	// begin inline asm
	shfl.sync.down.b32 %r368, %r369, %r380, %r381, %r382;
	// end inline asm
	mov.b64 	%rd285, {%r363, %r368};
	mov.b64 	%fd35, %rd285;
	mov.b64 	{%r374, %r379}, %rd304;
	// begin inline asm
	shfl.sync.down.b32 %r373, %r374, %r380, %r381, %r382;
	// end inline asm
	// begin inline asm
	shfl.sync.down.b32 %r378, %r379, %r380, %r381, %r382;
	// end inline asm
	mov.b64 	%rd43, {%r373, %r378};
	setp.gt.s32 	%p185, %r282, 15;
	mov.u64 	%rd357, %rd304;
	mov.f64 	%fd241, %fd193;
	@%p185 bra 	$L__BB1_47;
	setp.lt.f64 	%p186, %fd193, %fd35;
	mov.u64 	%rd357, %rd43;
	mov.f64 	%fd241, %fd35;
	@%p186 bra 	$L__BB1_47;
	setp.gt.f64 	%p187, %fd193, %fd35;
	mov.u64 	%rd357, %rd304;
	mov.f64 	%fd241, %fd193;
	@%p187 bra 	$L__BB1_47;
	setp.lt.s64 	%p188, %rd304, %rd43;
	min.s64 	%rd357, %rd304, %rd43;
	selp.f64 	%fd241, %fd193, %fd35, %p188;
$L__BB1_47:
	setp.ne.s32 	%p189, %r282, 0;
	@%p189 bra 	$L__BB1_49;
	shr.u32 	%r383, %r1, 1;
	and.b32  	%r384, %r383, 496;
	mov.u32 	%r385, _ZN6thrust24THRUST_300001_SM_1000_NS8cuda_cub4core6detail5shmemE;
	add.s32 	%r386, %r385, %r384;
	st.shared.f64 	[%r386+8], %fd241;
	st.shared.u64 	[%r386+16], %rd357;
$L__BB1_49:
	bar.sync 	0;
	setp.ne.s32 	%p190, %r1, 0;
	@%p190 bra 	$L__BB1_204;
	ld.shared.f64 	%fd38, [_ZN6thrust24THRUST_300001_SM_1000_NS8cuda_cub4core6detail5shmemE+24];
	ld.shared.u64 	%rd46, [_ZN6thrust24THRUST_300001_SM_1000_NS8cuda_cub4core6detail5shmemE+32];
	setp.lt.f64 	%p191, %fd241, %fd38;
	mov.u64 	%rd306, %rd46;
	mov.f64 	%fd195, %fd38;
	@%p191 bra 	$L__BB1_53;
	setp.lt.f64 	%p192, %fd38, %fd241;
	mov.u64 	%rd306, %rd357;
	mov.f64 	%fd195, %fd241;
	@%p192 bra 	$L__BB1_53;
	setp.lt.s64 	%p193, %rd357, %rd46;
	min.s64 	%rd306, %rd357, %rd46;
	selp.f64 	%fd195, %fd241, %fd38, %p193;
$L__BB1_53:
	ld.shared.f64 	%fd41, [_ZN6thrust24THRUST_300001_SM_1000_NS8cuda_cub4core6detail5shmemE+40];
	ld.shared.u64 	%rd49, [_ZN6thrust24THRUST_300001_SM_1000_NS8cuda_cub4core6detail5shmemE+48];
	setp.lt.f64 	%p194, %fd195, %fd41;
	mov.u64 	%rd307, %rd49;
	mov.f64 	%fd196, %fd41;
	@%p194 bra 	$L__BB1_56;
	setp.lt.f64 	%p195, %fd41, %fd195;
	mov.u64 	%rd307, %rd306;
	mov.f64 	%fd196, %fd195;
	@%p195 bra 	$L__BB1_56;
	setp.lt.s64 	%p196, %rd306, %rd49;
	min.s64 	%rd307, %rd306, %rd49;
	selp.f64 	%fd196, %fd195, %fd41, %p196;
$L__BB1_56:
	ld.shared.f64 	%fd44, [_ZN6thrust24THRUST_300001_SM_1000_NS8cuda_cub4core6detail5shmemE+56];
	ld.shared.u64 	%rd52, [_ZN6thrust24THRUST_300001_SM_1000_NS8cuda_cub4core6detail5shmemE+64];
	setp.lt.f64 	%p197, %fd196, %fd44;
	mov.u64 	%rd308, %rd52;
	mov.f64 	%fd197, %fd44;
	@%p197 bra 	$L__BB1_59;
	setp.lt.f64 	%p198, %fd44, %fd196;
	mov.u64 	%rd308, %rd307;
	mov.f64 	%fd197, %fd196;
	@%p198 bra 	$L__BB1_59;
	setp.lt.s64 	%p199, %rd307, %rd52;
	min.s64 	%rd308, %rd307, %rd52;
	selp.f64 	%fd197, %fd196, %fd44, %p199;
$L__BB1_59:
	ld.shared.f64 	%fd47, [_ZN6thrust24THRUST_300001_SM_1000_NS8cuda_cub4core6detail5shmemE+72];
	ld.shared.u64 	%rd55, [_ZN6thrust24THRUST_300001_SM_1000_NS8cuda_cub4core6detail5shmemE+80];
	setp.lt.f64 	%p200, %fd197, %fd47;
	mov.u64 	%rd309, %rd55;
	mov.f64 	%fd198, %fd47;
	@%p200 bra 	$L__BB1_62;
	setp.lt.f64 	%p201, %fd47, %fd197;
	mov.u64 	%rd309, %rd308;
	mov.f64 	%fd198, %fd197;
	@%p201 bra 	$L__BB1_62;
	setp.lt.s64 	%p202, %rd308, %rd55;
	min.s64 	%rd309, %rd308, %rd55;
	selp.f64 	%fd198, %fd197, %fd47, %p202;
$L__BB1_62:
	ld.shared.f64 	%fd50, [_ZN6thrust24THRUST_300001_SM_1000_NS8cuda_cub4core6detail5shmemE+88];
	ld.shared.u64 	%rd58, [_ZN6thrust24THRUST_300001_SM_1000_NS8cuda_cub4core6detail5shmemE+96];
	setp.lt.f64 	%p203, %fd198, %fd50;
	mov.u64 	%rd310, %rd58;
	mov.f64 	%fd199, %fd50;
	@%p203 bra 	$L__BB1_65;
	setp.lt.f64 	%p204, %fd50, %fd198;
	mov.u64 	%rd310, %rd309;
	mov.f64 	%fd199, %fd198;
	@%p204 bra 	$L__BB1_65;
	setp.lt.s64 	%p205, %rd309, %rd58;
	min.s64 	%rd310, %rd309, %rd58;
	selp.f64 	%fd199, %fd198, %fd50, %p205;
$L__BB1_65:
	ld.shared.f64 	%fd53, [_ZN6thrust24THRUST_300001_SM_1000_NS8cuda_cub4core6detail5shmemE+104];
	ld.shared.u64 	%rd61, [_ZN6thrust24THRUST_300001_SM_1000_NS8cuda_cub4core6detail5shmemE+112];
	setp.lt.f64 	%p206, %fd199, %fd53;
	mov.u64 	%rd311, %rd61;
	mov.f64 	%fd200, %fd53;
	@%p206 bra 	$L__BB1_68;
	setp.lt.f64 	%p207, %fd53, %fd199;
	mov.u64 	%rd311, %rd310;
	mov.f64 	%fd200, %fd199;
	@%p207 bra 	$L__BB1_68;
	setp.lt.s64 	%p208, %rd310, %rd61;
	min.s64 	%rd311, %rd310, %rd61;
	selp.f64 	%fd200, %fd199, %fd53, %p208;
$L__BB1_68:
	ld.shared.f64 	%fd56, [_ZN6thrust24THRUST_300001_SM_1000_NS8cuda_cub4core6detail5shmemE+120];
	ld.shared.u64 	%rd64, [_ZN6thrust24THRUST_300001_SM_1000_NS8cuda_cub4core6detail5shmemE+128];
	setp.lt.f64 	%p209, %fd200, %fd56;
	mov.u64 	%rd357, %rd64;
	mov.f64 	%fd241, %fd56;
	@%p209 bra 	$L__BB1_204;
	setp.lt.f64 	%p210, %fd56, %fd200;
	mov.u64 	%rd357, %rd311;
	mov.f64 	%fd241, %fd200;
	@%p210 bra 	$L__BB1_204;
	setp.lt.s64 	%p211, %rd311, %rd64;
	min.s64 	%rd357, %rd311, %rd64;
	selp.f64 	%fd241, %fd200, %fd56, %p211;
	bra.uni 	$L__BB1_204;
$L__BB1_71:
	// begin inline asm
	mov.u32 %r169, %laneid;
	// end inline asm
	and.b32  	%r190, %r1, 992;
	add.s32 	%r191, %r190, 32;
	setp.gt.s32 	%p118, %r191, %r36;
	not.b32 	%r192, %r190;
	add.s32 	%r193, %r36, %r192;
	selp.b32 	%r188, %r193, 31, %p118;
	mov.b64 	%rd266, %fd188;
	mov.b64 	{%r171, %r176}, %rd266;
	mov.b32 	%r187, 1;
	mov.b32 	%r189, -1;
	// begin inline asm
	shfl.sync.down.b32 %r170, %r171, %r187, %r188, %r189;
	// end inline asm
	// begin inline asm
	shfl.sync.down.b32 %r175, %r176, %r187, %r188, %r189;
	// end inline asm
	mov.b64 	%rd267, {%r170, %r175};
	mov.b64 	%fd58, %rd267;
	mov.b64 	{%r181, %r186}, %rd299;
	// begin inline asm
	shfl.sync.down.b32 %r180, %r181, %r187, %r188, %r189;
	// end inline asm
	// begin inline asm
	shfl.sync.down.b32 %r185, %r186, %r187, %r188, %r189;
	// end inline asm
	mov.b64 	%rd66, {%r180, %r185};
	setp.ge.s32 	%p119, %r169, %r188;
	mov.u64 	%rd312, %rd299;
	mov.f64 	%fd201, %fd188;
	@%p119 bra 	$L__BB1_75;
	setp.lt.f64 	%p120, %fd188, %fd58;
	mov.u64 	%rd312, %rd66;
	mov.f64 	%fd201, %fd58;
	@%p120 bra 	$L__BB1_75;
	setp.gt.f64 	%p121, %fd188, %fd58;
	mov.u64 	%rd312, %rd299;
	mov.f64 	%fd201, %fd188;
	@%p121 bra 	$L__BB1_75;
	setp.lt.s64 	%p122, %rd299, %rd66;
	min.s64 	%rd312, %rd299, %rd66;
	selp.f64 	%fd201, %fd188, %fd58, %p122;
$L__BB1_75:
	mov.b64 	%rd268, %fd201;
	mov.b64 	{%r195, %r200}, %rd268;
	mov.b32 	%r211, 2;
	mov.b32 	%r213, -1;
	// begin inline asm
	shfl.sync.down.b32 %r194, %r195, %r211, %r188, %r213;
	// end inline asm
	// begin inline asm
	shfl.sync.down.b32 %r199, %r200, %r211, %r188, %r213;
	// end inline asm
	mov.b64 	%rd269, {%r194, %r199};
	mov.b64 	%fd61, %rd269;
	mov.b64 	{%r205, %r210}, %rd312;
	// begin inline asm
	shfl.sync.down.b32 %r204, %r205, %r211, %r188, %r213;
	// end inline asm
	// begin inline asm
	shfl.sync.down.b32 %r209, %r210, %r211, %r188, %r213;
	// end inline asm
	mov.b64 	%rd69, {%r204, %r209};
	add.s32 	%r214, %r169, 2;
	setp.gt.s32 	%p123, %r214, %r188;
	mov.u64 	%rd313, %rd312;
	mov.f64 	%fd202, %fd201;
	@%p123 bra 	$L__BB1_79;
	setp.lt.f64 	%p124, %fd201, %fd61;
	mov.u64 	%rd313, %rd69;
	mov.f64 	%fd202, %fd61;
	@%p124 bra 	$L__BB1_79;
	setp.gt.f64 	%p125, %fd201, %fd61;
	mov.u64 	%rd313, %rd312;
	mov.f64 	%fd202, %fd201;
	@%p125 bra 	$L__BB1_79;
	setp.lt.s64 	%p126, %rd312, %rd69;
	min.s64 	%rd313, %rd312, %rd69;
	selp.f64 	%fd202, %fd201, %fd61, %p126;
$L__BB1_79:
	mov.b64 	%rd270, %fd202;
	mov.b64 	{%r216, %r221}, %rd270;
	mov.b32 	%r232, 4;
	mov.b32 	%r234, -1;
	// begin inline asm
	shfl.sync.down.b32 %r215, %r216, %r232, %r188, %r234;
	// end inline asm
	// begin inline asm
	shfl.sync.down.b32 %r220, %r221, %r232, %r188, %r234;
	// end inline asm
	mov.b64 	%rd271, {%r215, %r220};
	mov.b64 	%fd64, %rd271;
	mov.b64 	{%r226, %r231}, %rd313;
	// begin inline asm
	shfl.sync.down.b32 %r225, %r226, %r232, %r188, %r234;
	// end inline asm
	// begin inline asm
	shfl.sync.down.b32 %r230, %r231, %r232, %r188, %r234;
	// end inline asm
	mov.b64 	%rd72, {%r225, %r230};
	add.s32 	%r235, %r169, 4;
	setp.gt.s32 	%p127, %r235, %r188;
	mov.u64 	%rd314, %rd313;
	mov.f64 	%fd203, %fd202;
	@%p127 bra 	$L__BB1_83;
	setp.lt.f64 	%p128, %fd202, %fd64;
	mov.u64 	%rd314, %rd72;
	mov.f64 	%fd203, %fd64;
	@%p128 bra 	$L__BB1_83;
	setp.gt.f64 	%p129, %fd202, %fd64;
	mov.u64 	%rd314, %rd313;
	mov.f64 	%fd203, %fd202;
	@%p129 bra 	$L__BB1_83;
	setp.lt.s64 	%p130, %rd313, %rd72;
	min.s64 	%rd314, %rd313, %rd72;
	selp.f64 	%fd203, %fd202, %fd64, %p130;
$L__BB1_83:
	mov.b64 	%rd272, %fd203;
	mov.b64 	{%r237, %r242}, %rd272;
	mov.b32 	%r253, 8;
	mov.b32 	%r255, -1;
	// begin inline asm
	shfl.sync.down.b32 %r236, %r237, %r253, %r188, %r255;
	// end inline asm
	// begin inline asm
	shfl.sync.down.b32 %r241, %r242, %r253, %r188, %r255;
	// end inline asm
	mov.b64 	%rd273, {%r236, %r241};
	mov.b64 	%fd67, %rd273;
	mov.b64 	{%r247, %r252}, %rd314;
	// begin inline asm
	shfl.sync.down.b32 %r246, %r247, %r253, %r188, %r255;
	// end inline asm
	// begin inline asm
	shfl.sync.down.b32 %r251, %r252, %r253, %r188, %r255;
	// end inline asm
	mov.b64 	%rd75, {%r246, %r251};
	add.s32 	%r256, %r169, 8;
	setp.gt.s32 	%p131, %r256, %r188;
	mov.f64 	%fd204, %fd203;
	mov.u64 	%rd315, %rd314;
	@%p131 bra 	$L__BB1_87;
	setp.lt.f64 	%p132, %fd203, %fd67;
	mov.f64 	%fd204, %fd67;
	mov.u64 	%rd315, %rd75;
	@%p132 bra 	$L__BB1_87;
	setp.gt.f64 	%p133, %fd203, %fd67;
	mov.f64 	%fd204, %fd203;
	mov.u64 	%rd315, %rd314;
	@%p133 bra 	$L__BB1_87;
	setp.lt.s64 	%p134, %rd314, %rd75;
	selp.f64 	%fd204, %fd203, %fd67, %p134;
	min.s64 	%rd315, %rd314, %rd75;
$L__BB1_87:
	mov.b64 	%rd274, %fd204;
	mov.b64 	{%r258, %r263}, %rd274;
	mov.b32 	%r274, 16;
	mov.b32 	%r276, -1;
	// begin inline asm
	shfl.sync.down.b32 %r257, %r258, %r274, %r188, %r276;
	// end inline asm
	// begin inline asm
	shfl.sync.down.b32 %r262, %r263, %r274, %r188, %r276;
	// end inline asm
	mov.b64 	%rd275, {%r257, %r262};
	mov.b64 	%fd70, %rd275;
	mov.b64 	{%r268, %r273}, %rd315;
	// begin inline asm
	shfl.sync.down.b32 %r267, %r268, %r274, %r188, %r276;
	// end inline asm
	// begin inline asm
	shfl.sync.down.b32 %r272, %r273, %r274, %r188, %r276;
	// end inline asm
	mov.b64 	%rd78, {%r267, %r272};
	add.s32 	%r277, %r169, 16;
	setp.gt.s32 	%p135, %r277, %r188;
	mov.f64 	%fd241, %fd204;
	mov.u64 	%rd357, %rd315;
	@%p135 bra 	$L__BB1_91;
	setp.lt.f64 	%p136, %fd204, %fd70;
	mov.f64 	%fd241, %fd70;
	mov.u64 	%rd357, %rd78;
	@%p136 bra 	$L__BB1_91;
	setp.gt.f64 	%p137, %fd204, %fd70;
	mov.f64 	%fd241, %fd204;
	mov.u64 	%rd357, %rd315;
	@%p137 bra 	$L__BB1_91;
	setp.lt.s64 	%p138, %rd315, %rd78;
	selp.f64 	%fd241, %fd204, %fd70, %p138;
	min.s64 	%rd357, %rd315, %rd78;
$L__BB1_91:
	setp.ne.s32 	%p139, %r169, 0;
	@%p139 bra 	$L__BB1_93;
	shr.u32 	%r278, %r1, 1;
	and.b32  	%r279, %r278, 496;
	mov.u32 	%r280, _ZN6thrust24THRUST_300001_SM_1000_NS8cuda_cub4core6detail5shmemE;
	add.s32 	%r281, %r280, %r279;
	st.shared.f64 	[%r281+8], %fd241;
	st.shared.u64 	[%r281+16], %rd357;
$L__BB1_93:
	bar.sync 	0;
	setp.ne.s32 	%p140, %r1, 0;
	@%p140 bra 	$L__BB1_204;
	setp.lt.s32 	%p141, %r36, 33;
	mov.f64 	%fd206, %fd241;
	mov.u64 	%rd317, %rd357;
	@%p141 bra 	$L__BB1_98;
	ld.shared.f64 	%fd73, [_ZN6thrust24THRUST_300001_SM_1000_NS8cuda_cub4core6detail5shmemE+24];
	ld.shared.u64 	%rd81, [_ZN6thrust24THRUST_300001_SM_1000_NS8cuda_cub4core6detail5shmemE+32];
	setp.lt.f64 	%p142, %fd241, %fd73;
	mov.f64 	%fd206, %fd73;
	mov.u64 	%rd317, %rd81;
	@%p142 bra 	$L__BB1_98;
	setp.lt.f64 	%p143, %fd73, %fd241;
	mov.f64 	%fd206, %fd241;
	mov.u64 	%rd317, %rd357;
	@%p143 bra 	$L__BB1_98;
	setp.lt.s64 	%p144, %rd357, %rd81;
	selp.f64 	%fd206, %fd241, %fd73, %p144;
	min.s64 	%rd317, %rd357, %rd81;
$L__BB1_98:
	setp.lt.s32 	%p145, %r36, 65;
	mov.f64 	%fd207, %fd206;
	mov.u64 	%rd318, %rd317;
	@%p145 bra 	$L__BB1_102;
	ld.shared.f64 	%fd76, [_ZN6thrust24THRUST_300001_SM_1000_NS8cuda_cub4core6detail5shmemE+40];
	ld.shared.u64 	%rd84, [_ZN6thrust24THRUST_300001_SM_1000_NS8cuda_cub4core6detail5shmemE+48];
	setp.lt.f64 	%p146, %fd206, %fd76;
	mov.f64 	%fd207, %fd76;
	mov.u64 	%rd318, %rd84;
	@%p146 bra 	$L__BB1_102;
	setp.lt.f64 	%p147, %fd76, %fd206;
	mov.f64 	%fd207, %fd206;
	mov.u64 	%rd318, %rd317;
	@%p147 bra 	$L__BB1_102;
	setp.lt.s64 	%p148, %rd317, %rd84;
	selp.f64 	%fd207, %fd206, %fd76, %p148;
	min.s64 	%rd318, %rd317, %rd84;
$L__BB1_102:
	setp.lt.s32 	%p149, %r36, 97;
	mov.f64 	%fd208, %fd207;
	mov.u64 	%rd319, %rd318;
	@%p149 bra 	$L__BB1_106;
	ld.shared.f64 	%fd79, [_ZN6thrust24THRUST_300001_SM_1000_NS8cuda_cub4core6detail5shmemE+56];
	ld.shared.u64 	%rd87, [_ZN6thrust24THRUST_300001_SM_1000_NS8cuda_cub4core6detail5shmemE+64];
	setp.lt.f64 	%p150, %fd207, %fd79;
	mov.f64 	%fd208, %fd79;
	mov.u64 	%rd319, %rd87;
	@%p150 bra 	$L__BB1_106;
	setp.lt.f64 	%p151, %fd79, %fd207;
	mov.f64 	%fd208, %fd207;
	mov.u64 	%rd319, %rd318;
	@%p151 bra 	$L__BB1_106;
	setp.lt.s64 	%p152, %rd318, %rd87;
	selp.f64 	%fd208, %fd207, %fd79, %p152;
	min.s64 	%rd319, %rd318, %rd87;
$L__BB1_106:
	setp.lt.s32 	%p153, %r36, 129;
	mov.f64 	%fd209, %fd208;
	mov.u64 	%rd320, %rd319;
	@%p153 bra 	$L__BB1_110;
	ld.shared.f64 	%fd82, [_ZN6thrust24THRUST_300001_SM_1000_NS8cuda_cub4core6detail5shmemE+72];
	ld.shared.u64 	%rd90, [_ZN6thrust24THRUST_300001_SM_1000_NS8cuda_cub4core6detail5shmemE+80];
	setp.lt.f64 	%p154, %fd208, %fd82;
	mov.f64 	%fd209, %fd82;
	mov.u64 	%rd320, %rd90;
	@%p154 bra 	$L__BB1_110;
	setp.lt.f64 	%p155, %fd82, %fd208;
	mov.f64 	%fd209, %fd208;
	mov.u64 	%rd320, %rd319;
	@%p155 bra 	$L__BB1_110;
	setp.lt.s64 	%p156, %rd319, %rd90;
	selp.f64 	%fd209, %fd208, %fd82, %p156;
	min.s64 	%rd320, %rd319, %rd90;
$L__BB1_110:
	setp.lt.s32 	%p157, %r36, 161;
	mov.f64 	%fd210, %fd209;
	mov.u64 	%rd321, %rd320;
	@%p157 bra 	$L__BB1_114;
	ld.shared.f64 	%fd85, [_ZN6thrust24THRUST_300001_SM_1000_NS8cuda_cub4core6detail5shmemE+88];
	ld.shared.u64 	%rd93, [_ZN6thrust24THRUST_300001_SM_1000_NS8cuda_cub4core6detail5shmemE+96];
	setp.lt.f64 	%p158, %fd209, %fd85;
	mov.f64 	%fd210, %fd85;
	mov.u64 	%rd321, %rd93;
	@%p158 bra 	$L__BB1_114;
	setp.lt.f64 	%p159, %fd85, %fd209;
	mov.f64 	%fd210, %fd209;
	mov.u64 	%rd321, %rd320;
	@%p159 bra 	$L__BB1_114;
	setp.lt.s64 	%p160, %rd320, %rd93;
	selp.f64 	%fd210, %fd209, %fd85, %p160;
	min.s64 	%rd321, %rd320, %rd93;
$L__BB1_114:
	setp.lt.s32 	%p161, %r36, 193;
	mov.f64 	%fd211, %fd210;
	mov.u64 	%rd322, %rd321;
	@%p161 bra 	$L__BB1_118;
	ld.shared.f64 	%fd88, [_ZN6thrust24THRUST_300001_SM_1000_NS8cuda_cub4core6detail5shmemE+104];
	ld.shared.u64 	%rd96, [_ZN6thrust24THRUST_300001_SM_1000_NS8cuda_cub4core6detail5shmemE+112];
	setp.lt.f64 	%p162, %fd210, %fd88;
	mov.f64 	%fd211, %fd88;
	mov.u64 	%rd322, %rd96;
	@%p162 bra 	$L__BB1_118;
	setp.lt.f64 	%p163, %fd88, %fd210;
	mov.f64 	%fd211, %fd210;
	mov.u64 	%rd322, %rd321;
	@%p163 bra 	$L__BB1_118;
	setp.lt.s64 	%p164, %rd321, %rd96;
	selp.f64 	%fd211, %fd210, %fd88, %p164;
	min.s64 	%rd322, %rd321, %rd96;
$L__BB1_118:
	setp.lt.s32 	%p165, %r36, 225;
	mov.u64 	%rd357, %rd322;
	mov.f64 	%fd241, %fd211;
	@%p165 bra 	$L__BB1_204;
	ld.shared.f64 	%fd91, [_ZN6thrust24THRUST_300001_SM_1000_NS8cuda_cub4core6detail5shmemE+120];
	ld.shared.u64 	%rd99, [_ZN6thrust24THRUST_300001_SM_1000_NS8cuda_cub4core6detail5shmemE+128];
	setp.lt.f64 	%p166, %fd211, %fd91;
	mov.u64 	%rd357, %rd99;
	mov.f64 	%fd241, %fd91;
	@%p166 bra 	$L__BB1_204;
	setp.lt.f64 	%p167, %fd91, %fd211;
	mov.u64 	%rd357, %rd322;
	mov.f64 	%fd241, %fd211;
	@%p167 bra 	$L__BB1_204;
	setp.lt.s64 	%p168, %rd322, %rd99;
	selp.f64 	%fd241, %fd211, %fd91, %p168;
	min.s64 	%rd357, %rd322, %rd99;
	bra.uni 	$L__BB1_204;
$L__BB1_122:
	mov.u32 	%r17, %tid.x;
	cvt.u64.u32 	%rd201, %r17;
	cvta.to.global.u64 	%rd202, %rd198;
	mul.wide.u32 	%rd203, %r17, 8;
	add.s64 	%rd101, %rd202, %rd203;
	ld.global.f64 	%fd170, [%rd101];
	add.s32 	%r37, %r17, 256;
	cvt.u64.u32 	%rd204, %r37;
	ld.global.f64 	%fd171, [%rd101+2048];
	add.s32 	%r38, %r17, 512;
	cvt.u64.u32 	%rd205, %r38;
	ld.global.f64 	%fd172, [%rd101+4096];
	add.s32 	%r39, %r17, 768;
	cvt.u64.u32 	%rd206, %r39;
	ld.global.f64 	%fd173, [%rd101+6144];
	or.b32  	%r40, %r17, 1024;
	cvt.u64.u32 	%rd102, %r40;
	add.s64 	%rd344, %rd199, %rd102;
	ld.global.f64 	%fd228, [%rd101+8192];
	setp.geu.f64 	%p3, %fd170, %fd171;
	selp.f64 	%fd174, %fd170, %fd171, %p3;
	selp.b64 	%rd207, %rd201, %rd204, %p3;
	setp.geu.f64 	%p4, %fd174, %fd172;
	selp.f64 	%fd175, %fd174, %fd172, %p4;
	selp.b64 	%rd208, %rd207, %rd205, %p4;
	setp.geu.f64 	%p5, %fd175, %fd173;
	selp.f64 	%fd94, %fd175, %fd173, %p5;
	selp.b64 	%rd105, %rd208, %rd206, %p5;
	setp.lt.f64 	%p6, %fd94, %fd228;
	@%p6 bra 	$L__BB1_124;
	setp.lt.f64 	%p7, %fd228, %fd94;
	setp.lt.u64 	%p8, %rd105, %rd102;
	or.pred  	%p9, %p7, %p8;
	selp.f64 	%fd228, %fd94, %fd228, %p9;
	add.s64 	%rd209, %rd199, %rd105;
	selp.b64 	%rd344, %rd209, %rd344, %p9;
$L__BB1_124:
	setp.lt.u32 	%p10, %r36, 2560;
	mov.b32 	%r394, 1280;
	@%p10 bra 	$L__BB1_137;
	mov.b32 	%r393, 1280;
	mov.f64 	%fd213, %fd228;
$L__BB1_126:
	cvt.u64.u32 	%rd210, %r393;
	add.s64 	%rd211, %rd201, %rd210;
	mul.wide.u32 	%rd212, %r393, 8;
	add.s64 	%rd213, %rd101, %rd212;
	add.s64 	%rd111, %rd211, %rd199;
	ld.global.f64 	%fd214, [%rd213];
	ld.global.f64 	%fd215, [%rd213+2048];
	ld.global.f64 	%fd216, [%rd213+4096];
	ld.global.f64 	%fd217, [%rd213+6144];
	ld.global.f64 	%fd228, [%rd213+8192];
	setp.lt.f64 	%p11, %fd213, %fd214;
	mov.u64 	%rd325, %rd111;
	@%p11 bra 	$L__BB1_128;
	setp.lt.f64 	%p12, %fd214, %fd213;
	setp.lt.s64 	%p13, %rd344, %rd111;
	or.pred  	%p14, %p12, %p13;
	selp.f64 	%fd214, %fd213, %fd214, %p14;
	selp.b64 	%rd325, %rd344, %rd111, %p14;
$L__BB1_128:
	add.s64 	%rd326, %rd111, 256;
	setp.lt.f64 	%p15, %fd214, %fd215;
	@%p15 bra 	$L__BB1_130;
	setp.lt.f64 	%p16, %fd215, %fd214;
	cvt.u64.u32 	%rd217, %r393;
	add.s64 	%rd218, %rd201, %rd217;
	add.s64 	%rd220, %rd218, %rd199;
	add.s64 	%rd221, %rd220, 256;
	setp.lt.s64 	%p17, %rd325, %rd221;
	or.pred  	%p18, %p16, %p17;
	selp.f64 	%fd215, %fd214, %fd215, %p18;
	selp.b64 	%rd326, %rd325, %rd221, %p18;
$L__BB1_130:
	add.s64 	%rd224, %rd211, %rd199;
	add.s64 	%rd327, %rd224, 512;
	setp.lt.f64 	%p19, %fd215, %fd216;
	@%p19 bra 	$L__BB1_132;
	setp.lt.f64 	%p20, %fd216, %fd215;
	setp.lt.s64 	%p21, %rd326, %rd327;
	or.pred  	%p22, %p20, %p21;
	selp.f64 	%fd216, %fd215, %fd216, %p22;
	selp.b64 	%rd327, %rd326, %rd327, %p22;
$L__BB1_132:
	cvt.u64.u32 	%rd225, %r393;
	add.s64 	%rd226, %rd201, %rd225;
	add.s64 	%rd227, %rd226, %rd199;
	add.s64 	%rd328, %rd227, 768;
	setp.lt.f64 	%p23, %fd216, %fd217;
	@%p23 bra 	$L__BB1_134;
	setp.lt.f64 	%p24, %fd217, %fd216;
	setp.lt.s64 	%p25, %rd327, %rd328;
	or.pred  	%p26, %p24, %p25;
	selp.f64 	%fd217, %fd216, %fd217, %p26;
	selp.b64 	%rd328, %rd327, %rd328, %p26;
$L__BB1_134:
	add.s64 	%rd344, %rd227, 1024;
	setp.lt.f64 	%p27, %fd217, %fd228;
	@%p27 bra 	$L__BB1_136;
	setp.lt.f64 	%p28, %fd228, %fd217;
	setp.lt.s64 	%p29, %rd328, %rd344;
	or.pred  	%p30, %p28, %p29;
	selp.f64 	%fd228, %fd217, %fd228, %p30;
	selp.b64 	%rd344, %rd328, %rd344, %p30;
$L__BB1_136:
	add.s32 	%r394, %r393, 1280;
	add.s32 	%r43, %r393, 2560;
	setp.le.s32 	%p31, %r43, %r36;
	mov.u32 	%r393, %r394;
	mov.f64 	%fd213, %fd228;
	@%p31 bra 	$L__BB1_126;
$L__BB1_137:
	setp.le.s32 	%p32, %r36, %r394;
	@%p32 bra 	$L__BB1_160;
	sub.s32 	%r21, %r36, %r394;
	setp.ge.s32 	%p33, %r17, %r21;
	@%p33 bra 	$L__BB1_160;
	cvta.to.global.u64 	%rd128, %rd198;
	not.b32 	%r44, %r17;
	add.s32 	%r45, %r36, %r44;
	sub.s32 	%r22, %r45, %r394;
	and.b32  	%r46, %r22, 768;
	setp.eq.s32 	%p34, %r46, 768;
	mov.u32 	%r397, %r17;
	@%p34 bra 	$L__BB1_145;
	add.s32 	%r47, %r17, %r394;
	cvt.u64.u32 	%rd232, %r47;
	add.s64 	%rd332, %rd199, %rd232;
	mul.wide.u32 	%rd233, %r47, 8;
	add.s64 	%rd331, %rd128, %rd233;
	shr.u32 	%r48, %r22, 8;
	add.s32 	%r49, %r48, 1;
	and.b32  	%r50, %r49, 3;
	neg.s32 	%r395, %r50;
	mov.u32 	%r397, %r17;
$L__BB1_141:
	.pragma "nounroll";
	mov.u64 	%rd133, %rd344;
	mov.f64 	%fd114, %fd228;
	ld.global.f64 	%fd115, [%rd331];
	setp.lt.f64 	%p35, %fd114, %fd115;
	mov.f64 	%fd228, %fd115;
	mov.u64 	%rd344, %rd332;
	@%p35 bra 	$L__BB1_144;
	setp.lt.f64 	%p36, %fd115, %fd114;
	mov.f64 	%fd228, %fd114;
	mov.u64 	%rd344, %rd133;
	@%p36 bra 	$L__BB1_144;
	setp.lt.s64 	%p37, %rd133, %rd332;
	selp.f64 	%fd228, %fd114, %fd115, %p37;
	min.s64 	%rd344, %rd133, %rd332;
$L__BB1_144:
	add.s32 	%r397, %r397, 256;
	add.s64 	%rd332, %rd332, 256;
	add.s64 	%rd331, %rd331, 2048;
	add.s32 	%r395, %r395, 1;
	setp.ne.s32 	%p38, %r395, 0;
	@%p38 bra 	$L__BB1_141;
$L__BB1_145:
	setp.lt.u32 	%p39, %r22, 768;
	@%p39 bra 	$L__BB1_160;
	add.s32 	%r398, %r397, %r394;
	cvt.u64.u32 	%rd234, %r398;
	add.s64 	%rd339, %rd199, %rd234;
	cvt.u64.u32 	%rd235, %r397;
	cvt.u64.u32 	%rd236, %r394;
	add.s64 	%rd237, %rd235, %rd236;
	shl.b64 	%rd238, %rd237, 3;
	add.s64 	%rd239, %rd238, %rd128;
	add.s64 	%rd338, %rd239, 6144;
	mul.wide.u32 	%rd240, %r398, 8;
	add.s64 	%rd337, %rd128, %rd240;
	add.s32 	%r399, %r397, 512;
$L__BB1_147:
	mov.u32 	%r32, %r399;
	ld.global.f64 	%fd121, [%rd337];
	setp.lt.f64 	%p40, %fd228, %fd121;
	mov.f64 	%fd225, %fd121;
	mov.u64 	%rd341, %rd339;
	@%p40 bra 	$L__BB1_150;
	setp.lt.f64 	%p41, %fd121, %fd228;
	mov.f64 	%fd225, %fd228;
	mov.u64 	%rd341, %rd344;
	@%p41 bra 	$L__BB1_150;
	setp.lt.s64 	%p42, %rd344, %rd339;
	selp.f64 	%fd225, %fd228, %fd121, %p42;
	min.s64 	%rd341, %rd344, %rd339;
$L__BB1_150:
	add.s32 	%r51, %r398, 256;
	cvt.u64.u32 	%rd241, %r51;
	add.s64 	%rd149, %rd199, %rd241;
	ld.global.f64 	%fd124, [%rd338+-4096];
	setp.lt.f64 	%p43, %fd225, %fd124;
	mov.f64 	%fd226, %fd124;
	mov.u64 	%rd342, %rd149;
	@%p43 bra 	$L__BB1_153;
	setp.lt.f64 	%p44, %fd124, %fd225;
	mov.f64 	%fd226, %fd225;
	mov.u64 	%rd342, %rd341;
	@%p44 bra 	$L__BB1_153;
	setp.lt.s64 	%p45, %rd341, %rd149;
	selp.f64 	%fd226, %fd225, %fd124, %p45;
	min.s64 	%rd342, %rd341, %rd149;
$L__BB1_153:
	add.s32 	%r52, %r398, 512;
	cvt.u64.u32 	%rd242, %r52;
	add.s64 	%rd152, %rd199, %rd242;
	ld.global.f64 	%fd127, [%rd338+-2048];
	setp.lt.f64 	%p46, %fd226, %fd127;
	mov.f64 	%fd227, %fd127;
	mov.u64 	%rd343, %rd152;
	@%p46 bra 	$L__BB1_156;
	setp.lt.f64 	%p47, %fd127, %fd226;
	mov.f64 	%fd227, %fd226;
	mov.u64 	%rd343, %rd342;
	@%p47 bra 	$L__BB1_156;
	setp.lt.s64 	%p48, %rd342, %rd152;
	selp.f64 	%fd227, %fd226, %fd127, %p48;
	min.s64 	%rd343, %rd342, %rd152;
$L__BB1_156:
	add.s32 	%r53, %r398, 768;
	cvt.u64.u32 	%rd243, %r53;
	add.s64 	%rd155, %rd199, %rd243;
	ld.global.f64 	%fd130, [%rd338];
	setp.lt.f64 	%p49, %fd227, %fd130;
	mov.f64 	%fd228, %fd130;
	mov.u64 	%rd344, %rd155;
	@%p49 bra 	$L__BB1_159;
	setp.lt.f64 	%p50, %fd130, %fd227;
	mov.f64 	%fd228, %fd227;
	mov.u64 	%rd344, %rd343;
	@%p50 bra 	$L__BB1_159;
	setp.lt.s64 	%p51, %rd343, %rd155;
	selp.f64 	%fd228, %fd227, %fd130, %p51;
	min.s64 	%rd344, %rd343, %rd155;
$L__BB1_159:
	add.s64 	%rd339, %rd339, 1024;
	add.s64 	%rd338, %rd338, 8192;
	add.s64 	%rd337, %rd337, 8192;
	add.s32 	%r399, %r32, 1024;
	add.s32 	%r54, %r32, 512;
	add.s32 	%r398, %r398, 1024;
	setp.lt.s32 	%p52, %r54, %r21;
	@%p52 bra 	$L__BB1_147;
$L__BB1_160:
	// begin inline asm
	mov.u32 %r55, %laneid;
	// end inline asm
	mov.b64 	%rd244, %fd228;
	mov.b64 	{%r57, %r62}, %rd244;
	mov.b32 	%r73, 1;
	mov.b32 	%r74, 31;
	mov.b32 	%r75, -1;
	// begin inline asm
	shfl.sync.down.b32 %r56, %r57, %r73, %r74, %r75;
	// end inline asm
	// begin inline asm
	shfl.sync.down.b32 %r61, %r62, %r73, %r74, %r75;
	// end inline asm
	mov.b64 	%rd245, {%r56, %r61};
	mov.b64 	%fd134, %rd245;
	mov.b64 	{%r67, %r72}, %rd344;
	// begin inline asm
	shfl.sync.down.b32 %r66, %r67, %r73, %r74, %r75;
	// end inline asm
	// begin inline asm
	shfl.sync.down.b32 %r71, %r72, %r73, %r74, %r75;
	// end inline asm
	mov.b64 	%rd162, {%r66, %r71};
	setp.gt.s32 	%p53, %r55, 30;
	mov.f64 	%fd230, %fd228;
	mov.u64 	%rd346, %rd344;
	@%p53 bra 	$L__BB1_164;
	setp.lt.f64 	%p54, %fd228, %fd134;
	mov.f64 	%fd230, %fd134;
	mov.u64 	%rd346, %rd162;
	@%p54 bra 	$L__BB1_164;
	setp.gt.f64 	%p55, %fd228, %fd134;
	mov.f64 	%fd230, %fd228;
	mov.u64 	%rd346, %rd344;
	@%p55 bra 	$L__BB1_164;
	setp.lt.s64 	%p56, %rd344, %rd162;
	selp.f64 	%fd230, %fd228, %fd134, %p56;
	min.s64 	%rd346, %rd344, %rd162;
$L__BB1_164:
	mov.b64 	%rd246, %fd230;
	mov.b64 	{%r77, %r82}, %rd246;
	mov.b32 	%r93, 2;
	mov.b32 	%r94, 31;
	mov.b32 	%r95, -1;
	// begin inline asm
	shfl.sync.down.b32 %r76, %r77, %r93, %r94, %r95;
	// end inline asm
	// begin inline asm
	shfl.sync.down.b32 %r81, %r82, %r93, %r94, %r95;
	// end inline asm
	mov.b64 	%rd247, {%r76, %r81};
	mov.b64 	%fd137, %rd247;
	mov.b64 	{%r87, %r92}, %rd346;
	// begin inline asm
	shfl.sync.down.b32 %r86, %r87, %r93, %r94, %r95;
	// end inline asm
	// begin inline asm
	shfl.sync.down.b32 %r91, %r92, %r93, %r94, %r95;
	// end inline asm
	mov.b64 	%rd165, {%r86, %r91};
	setp.gt.s32 	%p57, %r55, 29;
	mov.f64 	%fd231, %fd230;
	mov.u64 	%rd347, %rd346;
	@%p57 bra 	$L__BB1_168;
	setp.lt.f64 	%p58, %fd230, %fd137;
	mov.f64 	%fd231, %fd137;
	mov.u64 	%rd347, %rd165;
	@%p58 bra 	$L__BB1_168;
	setp.gt.f64 	%p59, %fd230, %fd137;
	mov.f64 	%fd231, %fd230;
	mov.u64 	%rd347, %rd346;
	@%p59 bra 	$L__BB1_168;
	setp.lt.s64 	%p60, %rd346, %rd165;
	selp.f64 	%fd231, %fd230, %fd137, %p60;
	min.s64 	%rd347, %rd346, %rd165;
$L__BB1_168:
	mov.b64 	%rd248, %fd231;
	mov.b64 	{%r97, %r102}, %rd248;
	mov.b32 	%r113, 4;
	mov.b32 	%r114, 31;
	mov.b32 	%r115, -1;
	// begin inline asm
	shfl.sync.down.b32 %r96, %r97, %r113, %r114, %r115;
	// end inline asm
	// begin inline asm
	shfl.sync.down.b32 %r101, %r102, %r113, %r114, %r115;
	// end inline asm
	mov.b64 	%rd249, {%r96, %r101};
	mov.b64 	%fd140, %rd249;
	mov.b64 	{%r107, %r112}, %rd347;
	// begin inline asm
	shfl.sync.down.b32 %r106, %r107, %r113, %r114, %r115;
	// end inline asm
	// begin inline asm
	shfl.sync.down.b32 %r111, %r112, %r113, %r114, %r115;
	// end inline asm
	mov.b64 	%rd168, {%r106, %r111};
	setp.gt.s32 	%p61, %r55, 27;
	mov.f64 	%fd232, %fd231;
	mov.u64 	%rd348, %rd347;
	@%p61 bra 	$L__BB1_172;
	setp.lt.f64 	%p62, %fd231, %fd140;
	mov.f64 	%fd232, %fd140;
	mov.u64 	%rd348, %rd168;
	@%p62 bra 	$L__BB1_172;
	setp.gt.f64 	%p63, %fd231, %fd140;
	mov.f64 	%fd232, %fd231;
	mov.u64 	%rd348, %rd347;
	@%p63 bra 	$L__BB1_172;
	setp.lt.s64 	%p64, %rd347, %rd168;
	selp.f64 	%fd232, %fd231, %fd140, %p64;
	min.s64 	%rd348, %rd347, %rd168;
$L__BB1_172:
	mov.b64 	%rd250, %fd232;
	mov.b64 	{%r117, %r122}, %rd250;
	mov.b32 	%r133, 8;
	mov.b32 	%r134, 31;
	mov.b32 	%r135, -1;
	// begin inline asm
	shfl.sync.down.b32 %r116, %r117, %r133, %r134, %r135;
	// end inline asm
	// begin inline asm
	shfl.sync.down.b32 %r121, %r122, %r133, %r134, %r135;
	// end inline asm
	mov.b64 	%rd251, {%r116, %r121};
	mov.b64 	%fd143, %rd251;
	mov.b64 	{%r127, %r132}, %rd348;
	// begin inline asm
	shfl.sync.down.b32 %r126, %r127, %r133, %r134, %r135;
	// end inline asm
	// begin inline asm
	shfl.sync.down.b32 %r131, %r132, %r133, %r134, %r135;
	// end inline asm
	mov.b64 	%rd171, {%r126, %r131};
	setp.gt.s32 	%p65, %r55, 23;
	mov.f64 	%fd233, %fd232;
	mov.u64 	%rd349, %rd348;
	@%p65 bra 	$L__BB1_176;
	setp.lt.f64 	%p66, %fd232, %fd143;
	mov.f64 	%fd233, %fd143;
	mov.u64 	%rd349, %rd171;
	@%p66 bra 	$L__BB1_176;
	setp.gt.f64 	%p67, %fd232, %fd143;
	mov.f64 	%fd233, %fd232;
	mov.u64 	%rd349, %rd348;
	@%p67 bra 	$L__BB1_176;
	setp.lt.s64 	%p68, %rd348, %rd171;
	selp.f64 	%fd233, %fd232, %fd143, %p68;
	min.s64 	%rd349, %rd348, %rd171;
$L__BB1_176:
	mov.b64 	%rd252, %fd233;
	mov.b64 	{%r137, %r142}, %rd252;
	mov.b32 	%r153, 16;
	mov.b32 	%r154, 31;
	mov.b32 	%r155, -1;
	// begin inline asm
	shfl.sync.down.b32 %r136, %r137, %r153, %r154, %r155;
	// end inline asm
	// begin inline asm
	shfl.sync.down.b32 %r141, %r142, %r153, %r154, %r155;
	// end inline asm
	mov.b64 	%rd253, {%r136, %r141};
	mov.b64 	%fd146, %rd253;
	mov.b64 	{%r147, %r152}, %rd349;
	// begin inline asm
	shfl.sync.down.b32 %r146, %r147, %r153, %r154, %r155;
	// end inline asm
	// begin inline asm
	shfl.sync.down.b32 %r151, %r152, %r153, %r154, %r155;
	// end inline asm
	mov.b64 	%rd174, {%r146, %r151};
	setp.gt.s32 	%p69, %r55, 15;
	mov.f64 	%fd241, %fd233;
	mov.u64 	%rd357, %rd349;
	@%p69 bra 	$L__BB1_180;
	setp.lt.f64 	%p70, %fd233, %fd146;
	mov.f64 	%fd241, %fd146;
	mov.u64 	%rd357, %rd174;
	@%p70 bra 	$L__BB1_180;
	setp.gt.f64 	%p71, %fd233, %fd146;
	mov.f64 	%fd241, %fd233;
	mov.u64 	%rd357, %rd349;
	@%p71 bra 	$L__BB1_180;
	setp.lt.s64 	%p72, %rd349, %rd174;
	selp.f64 	%fd241, %fd233, %fd146, %p72;
	min.s64 	%rd357, %rd349, %rd174;
$L__BB1_180:
	setp.ne.s32 	%p73, %r55, 0;
	@%p73 bra 	$L__BB1_182;
	shr.u32 	%r156, %r17, 1;
	and.b32  	%r157, %r156, 496;
	mov.u32 	%r158, _ZN6thrust24THRUST_300001_SM_1000_NS8cuda_cub4core6detail5shmemE;
	add.s32 	%r159, %r158, %r157;
	st.shared.f64 	[%r159+8], %fd241;
	st.shared.u64 	[%r159+16], %rd357;
$L__BB1_182:
	bar.sync 	0;
	setp.ne.s32 	%p74, %r17, 0;
	@%p74 bra 	$L__BB1_204;
	ld.shared.f64 	%fd149, [_ZN6thrust24THRUST_300001_SM_1000_NS8cuda_cub4core6detail5shmemE+24];
	ld.shared.u64 	%rd177, [_ZN6thrust24THRUST_300001_SM_1000_NS8cuda_cub4core6detail5shmemE+32];
	setp.lt.f64 	%p75, %fd241, %fd149;
	mov.f64 	%fd235, %fd149;
	mov.u64 	%rd351, %rd177;
	@%p75 bra 	$L__BB1_186;
	setp.lt.f64 	%p76, %fd149, %fd241;
	mov.f64 	%fd235, %fd241;
	mov.u64 	%rd351, %rd357;
	@%p76 bra 	$L__BB1_186;
	setp.lt.s64 	%p77, %rd357, %rd177;
	selp.f64 	%fd235, %fd241, %fd149, %p77;
	min.s64 	%rd351, %rd357, %rd177;
$L__BB1_186:
	ld.shared.f64 	%fd152, [_ZN6thrust24THRUST_300001_SM_1000_NS8cuda_cub4core6detail5shmemE+40];
	ld.shared.u64 	%rd180, [_ZN6thrust24THRUST_300001_SM_1000_NS8cuda_cub4core6detail5shmemE+48];
	setp.lt.f64 	%p78, %fd235, %fd152;
	mov.f64 	%fd236, %fd152;
	mov.u64 	%rd352, %rd180;
	@%p78 bra 	$L__BB1_189;
	setp.lt.f64 	%p79, %fd152, %fd235;
	mov.f64 	%fd236, %fd235;
	mov.u64 	%rd352, %rd351;
	@%p79 bra 	$L__BB1_189;
	setp.lt.s64 	%p80, %rd351, %rd180;
	selp.f64 	%fd236, %fd235, %fd152, %p80;
	min.s64 	%rd352, %rd351, %rd180;
$L__BB1_189:
	ld.shared.f64 	%fd155, [_ZN6thrust24THRUST_300001_SM_1000_NS8cuda_cub4core6detail5shmemE+56];
	ld.shared.u64 	%rd183, [_ZN6thrust24THRUST_300001_SM_1000_NS8cuda_cub4core6detail5shmemE+64];
	setp.lt.f64 	%p81, %fd236, %fd155;
	mov.f64 	%fd237, %fd155;
	mov.u64 	%rd353, %rd183;
	@%p81 bra 	$L__BB1_192;
	setp.lt.f64 	%p82, %fd155, %fd236;
	mov.f64 	%fd237, %fd236;
	mov.u64 	%rd353, %rd352;
	@%p82 bra 	$L__BB1_192;
	setp.lt.s64 	%p83, %rd352, %rd183;
	selp.f64 	%fd237, %fd236, %fd155, %p83;
	min.s64 	%rd353, %rd352, %rd183;
$L__BB1_192:
	ld.shared.f64 	%fd158, [_ZN6thrust24THRUST_300001_SM_1000_NS8cuda_cub4core6detail5shmemE+72];
	ld.shared.u64 	%rd186, [_ZN6thrust24THRUST_300001_SM_1000_NS8cuda_cub4core6detail5shmemE+80];
	setp.lt.f64 	%p84, %fd237, %fd158;
	mov.f64 	%fd238, %fd158;
	mov.u64 	%rd354, %rd186;
	@%p84 bra 	$L__BB1_195;
	setp.lt.f64 	%p85, %fd158, %fd237;
	mov.f64 	%fd238, %fd237;
	mov.u64 	%rd354, %rd353;
	@%p85 bra 	$L__BB1_195;
	setp.lt.s64 	%p86, %rd353, %rd186;
	selp.f64 	%fd238, %fd237, %fd158, %p86;
	min.s64 	%rd354, %rd353, %rd186;
$L__BB1_195:
	ld.shared.f64 	%fd161, [_ZN6thrust24THRUST_300001_SM_1000_NS8cuda_cub4core6detail5shmemE+88];
	ld.shared.u64 	%rd189, [_ZN6thrust24THRUST_300001_SM_1000_NS8cuda_cub4core6detail5shmemE+96];
	setp.lt.f64 	%p87, %fd238, %fd161;
	mov.f64 	%fd239, %fd161;
	mov.u64 	%rd355, %rd189;
	@%p87 bra 	$L__BB1_198;
	setp.lt.f64 	%p88, %fd161, %fd238;
	mov.f64 	%fd239, %fd238;
	mov.u64 	%rd355, %rd354;
	@%p88 bra 	$L__BB1_198;
	setp.lt.s64 	%p89, %rd354, %rd189;
	selp.f64 	%fd239, %fd238, %fd161, %p89;
	min.s64 	%rd355, %rd354, %rd189;
$L__BB1_198:
	ld.shared.f64 	%fd164, [_ZN6thrust24THRUST_300001_SM_1000_NS8cuda_cub4core6detail5shmemE+104];
	ld.shared.u64 	%rd192, [_ZN6thrust24THRUST_300001_SM_1000_NS8cuda_cub4core6detail5shmemE+112];
	setp.lt.f64 	%p90, %fd239, %fd164;
	mov.f64 	%fd240, %fd164;
	mov.u64 	%rd356, %rd192;
	@%p90 bra 	$L__BB1_201;
	setp.lt.f64 	%p91, %fd164, %fd239;
	mov.f64 	%fd240, %fd239;
	mov.u64 	%rd356, %rd355;
	@%p91 bra 	$L__BB1_201;
	setp.lt.s64 	%p92, %rd355, %rd192;
	selp.f64 	%fd240, %fd239, %fd164, %p92;
	min.s64 	%rd356, %rd355, %rd192;
$L__BB1_201:
	ld.shared.f64 	%fd167, [_ZN6thrust24THRUST_300001_SM_1000_NS8cuda_cub4core6detail5shmemE+120];
	ld.shared.u64 	%rd195, [_ZN6thrust24THRUST_300001_SM_1000_NS8cuda_cub4core6detail5shmemE+128];
	setp.lt.f64 	%p93, %fd240, %fd167;
	mov.u64 	%rd357, %rd195;
	mov.f64 	%fd241, %fd167;
	@%p93 bra 	$L__BB1_204;
	setp.lt.f64 	%p94, %fd167, %fd240;
	mov.u64 	%rd357, %rd356;
	mov.f64 	%fd241, %fd240;
	@%p94 bra 	$L__BB1_204;
	setp.lt.s64 	%p95, %rd356, %rd195;
	selp.f64 	%fd241, %fd240, %fd167, %p95;
	min.s64 	%rd357, %rd356, %rd195;
$L__BB1_204:
	mov.u32 	%r387, %tid.x;
	setp.ne.s32 	%p212, %r387, 0;
	@%p212 bra 	$L__BB1_206;
	ld.param.u64 	%rd287, [_ZN6thrust24THRUST_300001_SM_1000_NS8cuda_cub4core6detail13_kernel_agentINS1_8__reduce11ReduceAgentINS0_12zip_iteratorIN4cuda3std3__45tupleIJNS0_10device_ptrIdEENS0_17counting_iteratorIlNS0_11use_defaultESF_SF_EEEEEEEPNSB_IJdlEEESJ_iNS1_9__extrema9arg_max_fIdlNSA_4lessIdEEEEEEJSI_SK_iSP_EEEvDpT0__param_1];
	cvta.to.global.u64 	%rd286, %rd287;
	st.global.f64 	[%rd286], %fd241;
	st.global.u64 	[%rd286+8], %rd357;
$L__BB1_206:
	ret;

}
	// .globl	_ZN6thrust24THRUST_300001_SM_1000_NS8cuda_cub4core6detail13_kernel_agentINS1_8__reduce11ReduceAgentINS0_12zip_iteratorIN4cuda3std3__45tupleIJNS0_10device_ptrIdEENS0_17counting_iteratorIlNS0_11use_defaultESF_SF_EEEEEEEPNSB_IJdlEEESJ_iNS1_9__extrema9arg_max_fIdlNSA_4lessIdEEEEEEJSI_SK_iN3cub18CUB_300001_SM_100013GridEvenShareIiEENSS_9GridQueueIjEESP_EEEvDpT0_
.visible .entry _ZN6thrust24THRUST_300001_SM_1000_NS8cuda_cub4core6detail13_kernel_agentINS1_8__reduce11ReduceAgentINS0_12zip_iteratorIN4cuda3std3__45tupleIJNS0_10device_ptrIdEENS0_17counting_iteratorIlNS0_11use_defaultESF_SF_EEEEEEEPNSB_IJdlEEESJ_iNS1_9__extrema9arg_max_fIdlNSA_4lessIdEEEEEEJSI_SK_iN3cub18CUB_300001_SM_100013GridEvenShareIiEENSS_9GridQueueIjEESP_EEEvDpT0_(
	.param .align 8 .b8 _ZN6thrust24THRUST_300001_SM_1000_NS8cuda_cub4core6detail13_kernel_agentINS1_8__reduce11ReduceAgentINS0_12zip_iteratorIN4cuda3std3__45tupleIJNS0_10device_ptrIdEENS0_17counting_iteratorIlNS0_11use_defaultESF_SF_EEEEEEEPNSB_IJdlEEESJ_iNS1_9__extrema9arg_max_fIdlNSA_4lessIdEEEEEEJSI_SK_iN3cub18CUB_300001_SM_100013GridEvenShareIiEENSS_9GridQueueIjEESP_EEEvDpT0__param_0[16],
	.param .u64 .ptr .align 1 _ZN6thrust24THRUST_300001_SM_1000_NS8cuda_cub4core6detail13_kernel_agentINS1_8__reduce11ReduceAgentINS0_12zip_iteratorIN4cuda3std3__45tupleIJNS0_10device_ptrIdEENS0_17counting_iteratorIlNS0_11use_defaultESF_SF_EEEEEEEPNSB_IJdlEEESJ_iNS1_9__extrema9arg_max_fIdlNSA_4lessIdEEEEEEJSI_SK_iN3cub18CUB_300001_SM_100013GridEvenShareIiEENSS_9GridQueueIjEESP_EEEvDpT0__param_1,
	.param .u32 _ZN6thrust24THRUST_300001_SM_1000_NS8cuda_cub4core6detail13_kernel_agentINS1_8__reduce11ReduceAgentINS0_12zip_iteratorIN4cuda3std3__45tupleIJNS0_10device_ptrIdEENS0_17counting_iteratorIlNS0_11use_defaultESF_SF_EEEEEEEPNSB_IJdlEEESJ_iNS1_9__extrema9arg_max_fIdlNSA_4lessIdEEEEEEJSI_SK_iN3cub18CUB_300001_SM_100013GridEvenShareIiEENSS_9GridQueueIjEESP_EEEvDpT0__param_2,
	.param .align 4 .b8 _ZN6thrust24THRUST_300001_SM_1000_NS8cuda_cub4core6detail13_kernel_agentINS1_8__reduce11ReduceAgentINS0_12zip_iteratorIN4cuda3std3__45tupleIJNS0_10device_ptrIdEENS0_17counting_iteratorIlNS0_11use_defaultESF_SF_EEEEEEEPNSB_IJdlEEESJ_iNS1_9__extrema9arg_max_fIdlNSA_4lessIdEEEEEEJSI_SK_iN3cub18CUB_300001_SM_100013GridEvenShareIiEENSS_9GridQueueIjEESP_EEEvDpT0__param_3[40],
	.param .align 8 .b8 _ZN6thrust24THRUST_300001_SM_1000_NS8cuda_cub4core6detail13_kernel_agentINS1_8__reduce11ReduceAgentINS0_12zip_iteratorIN4cuda3std3__45tupleIJNS0_10device_ptrIdEENS0_17counting_iteratorIlNS0_11use_defaultESF_SF_EEEEEEEPNSB_IJdlEEESJ_iNS1_9__extrema9arg_max_fIdlNSA_4lessIdEEEEEEJSI_SK_iN3cub18CUB_300001_SM_100013GridEvenShareIiEENSS_9GridQueueIjEESP_EEEvDpT0__param_4[8],
	.param .align 1 .b8 _ZN6thrust24THRUST_300001_SM_1000_NS8cuda_cub4core6detail13_kernel_agentINS1_8__reduce11ReduceAgentINS0_12zip_iteratorIN4cuda3std3__45tupleIJNS0_10device_ptrIdEENS0_17counting_iteratorIlNS0_11use_defaultESF_SF_EEEEEEEPNSB_IJdlEEESJ_iNS1_9__extrema9arg_max_fIdlNSA_4lessIdEEEEEEJSI_SK_iN3cub18CUB_300001_SM_100013GridEvenShareIiEENSS_9GridQueueIjEESP_EEEvDpT0__param_5[1]
)
.maxntid 256
{
	.reg .pred 	%p<215>;
	.reg .b32 	%r<437>;
	.reg .b64 	%rd<333>;
	.reg .b64 	%fd<242>;

	ld.param.u64 	%rd182, [_ZN6thrust24THRUST_300001_SM_1000_NS8cuda_cub4core6detail13_kernel_agentINS1_8__reduce11ReduceAgentINS0_12zip_iteratorIN4cuda3std3__45tupleIJNS0_10device_ptrIdEENS0_17counting_iteratorIlNS0_11use_defaultESF_SF_EEEEEEEPNSB_IJdlEEESJ_iNS1_9__extrema9arg_max_fIdlNSA_4lessIdEEEEEEJSI_SK_iN3cub18CUB_300001_SM_100013GridEvenShareIiEENSS_9GridQueueIjEESP_EEEvDpT0__param_0+8];
	ld.param.u64 	%rd181, [_ZN6thrust24THRUST_300001_SM_1000_NS8cuda_cub4core6detail13_kernel_agentINS1_8__reduce11ReduceAgentINS0_12zip_iteratorIN4cuda3std3__45tupleIJNS0_10device_ptrIdEENS0_17counting_iteratorIlNS0_11use_defaultESF_SF_EEEEEEEPNSB_IJdlEEESJ_iNS1_9__extrema9arg_max_fIdlNSA_4lessIdEEEEEEJSI_SK_iN3cub18CUB_300001_SM_100013GridEvenShareIiEENSS_9GridQueueIjEESP_EEEvDpT0__param_0];
	ld.param.u64 	%rd184, [_ZN6thrust24THRUST_300001_SM_1000_NS8cuda_cub4core6detail13_kernel_agentINS1_8__reduce11ReduceAgentINS0_12zip_iteratorIN4cuda3std3__45tupleIJNS0_10device_ptrIdEENS0_17counting_iteratorIlNS0_11use_defaultESF_SF_EEEEEEEPNSB_IJdlEEESJ_iNS1_9__extrema9arg_max_fIdlNSA_4lessIdEEEEEEJSI_SK_iN3cub18CUB_300001_SM_100013GridEvenShareIiEENSS_9GridQueueIjEESP_EEEvDpT0__param_4];
	ld.param.u32 	%r66, [_ZN6thrust24THRUST_300001_SM_1000_NS8cuda_cub4core6detail13_kernel_agentINS1_8__reduce11ReduceAgentINS0_12zip_iteratorIN4cuda3std3__45tupleIJNS0_10device_ptrIdEENS0_17counting_iteratorIlNS0_11use_defaultESF_SF_EEEEEEEPNSB_IJdlEEESJ_iNS1_9__extrema9arg_max_fIdlNSA_4lessIdEEEEEEJSI_SK_iN3cub18CUB_300001_SM_100013GridEvenShareIiEENSS_9GridQueueIjEESP_EEEvDpT0__param_2];
	cvta.to.global.u64 	%rd1, %rd184;
	cvta.to.global.u64 	%rd2, %rd181;
	mov.u32 	%r1, %ctaid.x;
	mul.lo.s32 	%r2, %r1, 1280;
	mov.u32 	%r67, %nctaid.x;
	mul.lo.s32 	%r3, %r67, 1280;
	add.s32 	%r68, %r2, 1280;
	setp.le.s32 	%p1, %r68, %r66;
	@%p1 bra 	$L__BB2_121;
	sub.s32 	%r4, %r66, %r2;
	mov.u32 	%r5, %tid.x;
	setp.ge.s32 	%p98, %r5, %r4;
	mov.f64 	%fd188, 0d0000000000000000;
	mov.b64 	%rd279, 0;
	mov.u32 	%r420, %r5;
	@%p98 bra 	$L__BB2_3;
	add.s32 	%r190, %r2, %r5;
	cvt.s64.s32 	%rd234, %r190;
	mul.wide.s32 	%rd235, %r190, 8;
	add.s64 	%rd236, %rd2, %rd235;
	add.s64 	%rd279, %rd182, %rd234;
	ld.global.f64 	%fd188, [%rd236];
	add.s32 	%r420, %r5, 256;
$L__BB2_3:
	setp.ge.s32 	%p99, %r420, %r4;
	@%p99 bra 	$L__BB2_25;
	not.b32 	%r191, %r420;
	add.s32 	%r192, %r66, %r191;
	sub.s32 	%r8, %r192, %r2;
	and.b32  	%r193, %r8, 768;
	setp.eq.s32 	%p100, %r193, 768;
	@%p100 bra 	$L__BB2_10;
	add.s32 	%r418, %r420, %r2;
	shr.u32 	%r194, %r8, 8;
	add.s32 	%r195, %r194, 1;
	and.b32  	%r196, %r195, 3;
	neg.s32 	%r417, %r196;
$L__BB2_6:
	.pragma "nounroll";
	mov.u64 	%rd6, %rd279;
	mov.f64 	%fd3, %fd188;
	cvt.s64.s32 	%rd238, %r418;
	add.s64 	%rd7, %rd182, %rd238;
	mul.wide.s32 	%rd239, %r418, 8;
	add.s64 	%rd240, %rd2, %rd239;
	ld.global.f64 	%fd4, [%rd240];
	setp.lt.f64 	%p101, %fd3, %fd4;
	mov.u64 	%rd279, %rd7;
	mov.f64 	%fd188, %fd4;
	@%p101 bra 	$L__BB2_9;
	setp.lt.f64 	%p102, %fd4, %fd3;
	mov.u64 	%rd279, %rd6;
	mov.f64 	%fd188, %fd3;
	@%p102 bra 	$L__BB2_9;
	setp.lt.s64 	%p103, %rd6, %rd7;
	min.s64 	%rd279, %rd6, %rd7;
	selp.f64 	%fd188, %fd3, %fd4, %p103;
$L__BB2_9:
	add.s32 	%r420, %r420, 256;
	add.s32 	%r418, %r418, 256;
	add.s32 	%r417, %r417, 1;
	setp.ne.s32 	%p104, %r417, 0;
	@%p104 bra 	$L__BB2_6;
$L__BB2_10:
	setp.lt.u32 	%p105, %r8, 768;
	@%p105 bra 	$L__BB2_25;
	add.s32 	%r421, %r420, %r2;
	add.s32 	%r424, %r421, 256;
	add.s32 	%r423, %r421, 512;
	add.s32 	%r422, %r421, 768;
	add.s64 	%rd12, %rd2, 4096;
$L__BB2_12:
	cvt.s64.s32 	%rd241, %r424;
	add.s64 	%rd14, %rd182, %rd241;
	cvt.s64.s32 	%rd242, %r423;
	add.s64 	%rd15, %rd182, %rd242;
	cvt.s64.s32 	%rd243, %r422;
	add.s64 	%rd16, %rd182, %rd243;
	cvt.s64.s32 	%rd244, %r421;
	mul.wide.s32 	%rd245, %r421, 8;
	add.s64 	%rd17, %rd12, %rd245;
	add.s64 	%rd18, %rd182, %rd244;
	ld.global.f64 	%fd10, [%rd17+-4096];
	setp.lt.f64 	%p106, %fd188, %fd10;
	mov.u64 	%rd276, %rd18;
	mov.f64 	%fd185, %fd10;
	@%p106 bra 	$L__BB2_15;
	setp.lt.f64 	%p107, %fd10, %fd188;
	mov.u64 	%rd276, %rd279;
	mov.f64 	%fd185, %fd188;
	@%p107 bra 	$L__BB2_15;
	setp.lt.s64 	%p108, %rd279, %rd18;
	min.s64 	%rd276, %rd279, %rd18;
	selp.f64 	%fd185, %fd188, %fd10, %p108;
$L__BB2_15:
	ld.global.f64 	%fd13, [%rd17+-2048];
	setp.lt.f64 	%p109, %fd185, %fd13;
	mov.u64 	%rd277, %rd14;
	mov.f64 	%fd186, %fd13;
	@%p109 bra 	$L__BB2_18;
	setp.lt.f64 	%p110, %fd13, %fd185;
	mov.u64 	%rd277, %rd276;
	mov.f64 	%fd186, %fd185;
	@%p110 bra 	$L__BB2_18;
	setp.lt.s64 	%p111, %rd276, %rd14;
	min.s64 	%rd277, %rd276, %rd14;
	selp.f64 	%fd186, %fd185, %fd13, %p111;
$L__BB2_18:
	ld.global.f64 	%fd16, [%rd17];
	setp.lt.f64 	%p112, %fd186, %fd16;
	mov.u64 	%rd278, %rd15;
	mov.f64 	%fd187, %fd16;
	@%p112 bra 	$L__BB2_21;
	setp.lt.f64 	%p113, %fd16, %fd186;
	mov.u64 	%rd278, %rd277;
	mov.f64 	%fd187, %fd186;
	@%p113 bra 	$L__BB2_21;
	setp.lt.s64 	%p114, %rd277, %rd15;
	min.s64 	%rd278, %rd277, %rd15;
	selp.f64 	%fd187, %fd186, %fd16, %p114;
$L__BB2_21:
	ld.global.f64 	%fd19, [%rd17+2048];
	setp.lt.f64 	%p115, %fd187, %fd19;
	mov.u64 	%rd279, %rd16;
	mov.f64 	%fd188, %fd19;
	@%p115 bra 	$L__BB2_24;
	setp.lt.f64 	%p116, %fd19, %fd187;
	mov.u64 	%rd279, %rd278;
	mov.f64 	%fd188, %fd187;
	@%p116 bra 	$L__BB2_24;
	setp.lt.s64 	%p117, %rd278, %rd16;
	min.s64 	%rd279, %rd278, %rd16;
	selp.f64 	%fd188, %fd187, %fd19, %p117;
$L__BB2_24:
	add.s32 	%r420, %r420, 1024;
	add.s32 	%r424, %r424, 1024;
	add.s32 	%r423, %r423, 1024;
	add.s32 	%r422, %r422, 1024;
	add.s32 	%r421, %r421, 1024;
	setp.lt.s32 	%p118, %r420, %r4;
	@%p118 bra 	$L__BB2_12;
$L__BB2_25:
	setp.lt.s32 	%p119, %r4, 256;
	@%p119 bra 	$L__BB2_70;
	// begin inline asm
	mov.u32 %r310, %laneid;
	// end inline asm
	mov.b64 	%rd256, %fd188;
	mov.b64 	{%r312, %r317}, %rd256;
	mov.b32 	%r328, 1;
	mov.b32 	%r329, 31;
	mov.b32 	%r330, -1;
	// begin inline asm
	shfl.sync.down.b32 %r311, %r312, %r328, %r329, %r330;
	// end inline asm
	// begin inline asm
	shfl.sync.down.b32 %r316, %r317, %r328, %r329, %r330;
	// end inline asm
	mov.b64 	%rd257, {%r311, %r316};
	mov.b64 	%fd23, %rd257;
	mov.b64 	{%r322, %r327}, %rd279;
	// begin inline asm
	shfl.sync.down.b32 %r321, %r322, %r328, %r329, %r330;
	// end inline asm
	// begin inline asm
	shfl.sync.down.b32 %r326, %r327, %r328, %r329, %r330;
	// end inline asm
	mov.b64 	%rd28, {%r321, %r326};
	setp.gt.s32 	%p171, %r310, 30;
	mov.u64 	%rd281, %rd279;
	mov.f64 	%fd190, %fd188;
	@%p171 bra 	$L__BB2_30;
	setp.lt.f64 	%p172, %fd188, %fd23;
	mov.u64 	%rd281, %rd28;
	mov.f64 	%fd190, %fd23;
	@%p172 bra 	$L__BB2_30;
	setp.gt.f64 	%p173, %fd188, %fd23;
	mov.u64 	%rd281, %rd279;
	mov.f64 	%fd190, %fd188;
	@%p173 bra 	$L__BB2_30;
	setp.lt.s64 	%p174, %rd279, %rd28;
	min.s64 	%rd281, %rd279, %rd28;
	selp.f64 	%fd190, %fd188, %fd23, %p174;
$L__BB2_30:
	mov.b64 	%rd258, %fd190;
	mov.b64 	{%r332, %r337}, %rd258;
	mov.b32 	%r348, 2;
	mov.b32 	%r349, 31;
	mov.b32 	%r350, -1;
	// begin inline asm
	shfl.sync.down.b32 %r331, %r332, %r348, %r349, %r350;
	// end inline asm
	// begin inline asm
	shfl.sync.down.b32 %r336, %r337, %r348, %r349, %r350;
	// end inline asm
	mov.b64 	%rd259, {%r331, %r336};
	mov.b64 	%fd26, %rd259;
	mov.b64 	{%r342, %r347}, %rd281;
	// begin inline asm
	shfl.sync.down.b32 %r341, %r342, %r348, %r349, %r350;
	// end inline asm
	// begin inline asm
	shfl.sync.down.b32 %r346, %r347, %r348, %r349, %r350;
	// end inline asm
	mov.b64 	%rd31, {%r341, %r346};
	setp.gt.s32 	%p175, %r310, 29;
	mov.u64 	%rd282, %rd281;
	mov.f64 	%fd191, %fd190;
	@%p175 bra 	$L__BB2_34;
	setp.lt.f64 	%p176, %fd190, %fd26;
	mov.u64 	%rd282, %rd31;
	mov.f64 	%fd191, %fd26;
	@%p176 bra 	$L__BB2_34;
	setp.gt.f64 	%p177, %fd190, %fd26;
	mov.u64 	%rd282, %rd281;
	mov.f64 	%fd191, %fd190;
	@%p177 bra 	$L__BB2_34;
	setp.lt.s64 	%p178, %rd281, %rd31;
	min.s64 	%rd282, %rd281, %rd31;
	selp.f64 	%fd191, %fd190, %fd26, %p178;
$L__BB2_34:
	mov.b64 	%rd260, %fd191;
	mov.b64 	{%r352, %r357}, %rd260;
	mov.b32 	%r368, 4;
	mov.b32 	%r369, 31;
	mov.b32 	%r370, -1;
	// begin inline asm
	shfl.sync.down.b32 %r351, %r352, %r368, %r369, %r370;
	// end inline asm
	// begin inline asm
	shfl.sync.down.b32 %r356, %r357, %r368, %r369, %r370;
	// end inline asm
	mov.b64 	%rd261, {%r351, %r356};
	mov.b64 	%fd29, %rd261;
	mov.b64 	{%r362, %r367}, %rd282;
	// begin inline asm
	shfl.sync.down.b32 %r361, %r362, %r368, %r369, %r370;
	// end inline asm
	// begin inline asm
	shfl.sync.down.b32 %r366, %r367, %r368, %r369, %r370;
	// end inline asm
	mov.b64 	%rd34, {%r361, %r366};
	setp.gt.s32 	%p179, %r310, 27;
	mov.u64 	%rd283, %rd282;
	mov.f64 	%fd192, %fd191;
	@%p179 bra 	$L__BB2_38;
	setp.lt.f64 	%p180, %fd191, %fd29;
	mov.u64 	%rd283, %rd34;
	mov.f64 	%fd192, %fd29;
	@%p180 bra 	$L__BB2_38;
	setp.gt.f64 	%p181, %fd191, %fd29;
	mov.u64 	%rd283, %rd282;
	mov.f64 	%fd192, %fd191;
	@%p181 bra 	$L__BB2_38;
	setp.lt.s64 	%p182, %rd282, %rd34;
	min.s64 	%rd283, %rd282, %rd34;
	selp.f64 	%fd192, %fd191, %fd29, %p182;
$L__BB2_38:
	mov.b64 	%rd262, %fd192;
	mov.b64 	{%r372, %r377}, %rd262;
	mov.b32 	%r388, 8;
	mov.b32 	%r389, 31;
	mov.b32 	%r390, -1;
	// begin inline asm
	shfl.sync.down.b32 %r371, %r372, %r388, %r389, %r390;
	// end inline asm
	// begin inline asm
	shfl.sync.down.b32 %r376, %r377, %r388, %r389, %r390;
	// end inline asm
	mov.b64 	%rd263, {%r371, %r376};
	mov.b64 	%fd32, %rd263;
	mov.b64 	{%r382, %r387}, %rd283;
	// begin inline asm
	shfl.sync.down.b32 %r381, %r382, %r388, %r389, %r390;
	// end inline asm
	// begin inline asm
	shfl.sync.down.b32 %r386, %r387, %r388, %r389, %r390;
	// end inline asm
	mov.b64 	%rd37, {%r381, %r386};
	setp.gt.s32 	%p183, %r310, 23;
	mov.u64 	%rd284, %rd283;
	mov.f64 	%fd193, %fd192;
	@%p183 bra 	$L__BB2_42;
	setp.lt.f64 	%p184, %fd192, %fd32;
	mov.u64 	%rd284, %rd37;
	mov.f64 	%fd193, %fd32;
	@%p184 bra 	$L__BB2_42;
	setp.gt.f64 	%p185, %fd192, %fd32;
	mov.u64 	%rd284, %rd283;
	mov.f64 	%fd193, %fd192;
	@%p185 bra 	$L__BB2_42;
	setp.lt.s64 	%p186, %rd283, %rd37;
	min.s64 	%rd284, %rd283, %rd37;
	selp.f64 	%fd193, %fd192, %fd32, %p186;
$L__BB2_42:
	mov.b64 	%rd264, %fd193;
	mov.b64 	{%r392, %r397}, %rd264;
	mov.b32 	%r408, 16;
	mov.b32 	%r409, 31;
	mov.b32 	%r410, -1;
	// begin inline asm
	shfl.sync.down.b32 %r391, %r392, %r408, %r409, %r410;
	// end inline asm
	// begin inline asm
	shfl.sync.down.b32 %r396, %r397, %r408, %r409, %r410;
	// end inline asm
	mov.b64 	%rd265, {%r391, %r396};
	mov.b64 	%fd35, %rd265;
	mov.b64 	{%r402, %r407}, %rd284;
	// begin inline asm
	shfl.sync.down.b32 %r401, %r402, %r408, %r409, %r410;
	// end inline asm
	// begin inline asm
	shfl.sync.down.b32 %r406, %r407, %r408, %r409, %r410;
	// end inline asm
	mov.b64 	%rd40, {%r401, %r406};
	setp.gt.s32 	%p187, %r310, 15;
	mov.u64 	%rd332, %rd284;
	mov.f64 	%fd241, %fd193;
	@%p187 bra 	$L__BB2_46;
	setp.lt.f64 	%p188, %fd193, %fd35;
	mov.u64 	%rd332, %rd40;
	mov.f64 	%fd241, %fd35;
	@%p188 bra 	$L__BB2_46;
	setp.gt.f64 	%p189, %fd193, %fd35;
	mov.u64 	%rd332, %rd284;
	mov.f64 	%fd241, %fd193;
	@%p189 bra 	$L__BB2_46;
	setp.lt.s64 	%p190, %rd284, %rd40;
	min.s64 	%rd332, %rd284, %rd40;
	selp.f64 	%fd241, %fd193, %fd35, %p190;
$L__BB2_46:
	setp.ne.s32 	%p191, %r310, 0;
	@%p191 bra 	$L__BB2_48;
	shr.u32 	%r411, %r5, 1;
	and.b32  	%r412, %r411, 496;
	mov.u32 	%r413, _ZN6thrust24THRUST_300001_SM_1000_NS8cuda_cub4core6detail5shmemE;
	add.s32 	%r414, %r413, %r412;
	st.shared.f64 	[%r414+8], %fd241;
	st.shared.u64 	[%r414+16], %rd332;
$L__BB2_48:
	bar.sync 	0;
	setp.ne.s32 	%p192, %r5, 0;
	@%p192 bra 	$L__BB2_208;
	ld.shared.f64 	%fd38, [_ZN6thrust24THRUST_300001_SM_1000_NS8cuda_cub4core6detail5shmemE+24];
	ld.shared.u64 	%rd43, [_ZN6thrust24THRUST_300001_SM_1000_NS8cuda_cub4core6detail5shmemE+32];
	setp.lt.f64 	%p193, %fd241, %fd38;
	mov.u64 	%rd286, %rd43;
	mov.f64 	%fd195, %fd38;
	@%p193 bra 	$L__BB2_52;
	setp.lt.f64 	%p194, %fd38, %fd241;
	mov.u64 	%rd286, %rd332;
	mov.f64 	%fd195, %fd241;
	@%p194 bra 	$L__BB2_52;
	setp.lt.s64 	%p195, %rd332, %rd43;
	min.s64 	%rd286, %rd332, %rd43;
	selp.f64 	%fd195, %fd241, %fd38, %p195;
$L__BB2_52:
	ld.shared.f64 	%fd41, [_ZN6thrust24THRUST_300001_SM_1000_NS8cuda_cub4core6detail5shmemE+40];
	ld.shared.u64 	%rd46, [_ZN6thrust24THRUST_300001_SM_1000_NS8cuda_cub4core6detail5shmemE+48];
	setp.lt.f64 	%p196, %fd195, %fd41;
	mov.u64 	%rd287, %rd46;
	mov.f64 	%fd196, %fd41;
	@%p196 bra 	$L__BB2_55;
	setp.lt.f64 	%p197, %fd41, %fd195;
	mov.u64 	%rd287, %rd286;
	mov.f64 	%fd196, %fd195;
	@%p197 bra 	$L__BB2_55;
	setp.lt.s64 	%p198, %rd286, %rd46;
	min.s64 	%rd287, %rd286, %rd46;
	selp.f64 	%fd196, %fd195, %fd41, %p198;
$L__BB2_55:
	ld.shared.f64 	%fd44, [_ZN6thrust24THRUST_300001_SM_1000_NS8cuda_cub4core6detail5shmemE+56];
	ld.shared.u64 	%rd49, [_ZN6thrust24THRUST_300001_SM_1000_NS8cuda_cub4core6detail5shmemE+64];
	setp.lt.f64 	%p199, %fd196, %fd44;
	mov.u64 	%rd288, %rd49;
	mov.f64 	%fd197, %fd44;
	@%p199 bra 	$L__BB2_58;
	setp.lt.f64 	%p200, %fd44, %fd196;
	mov.u64 	%rd288, %rd287;
	mov.f64 	%fd197, %fd196;
	@%p200 bra 	$L__BB2_58;
	setp.lt.s64 	%p201, %rd287, %rd49;
	min.s64 	%rd288, %rd287, %rd49;
	selp.f64 	%fd197, %fd196, %fd44, %p201;
$L__BB2_58:
	ld.shared.f64 	%fd47, [_ZN6thrust24THRUST_300001_SM_1000_NS8cuda_cub4core6detail5shmemE+72];
	ld.shared.u64 	%rd52, [_ZN6thrust24THRUST_300001_SM_1000_NS8cuda_cub4core6detail5shmemE+80];
	setp.lt.f64 	%p202, %fd197, %fd47;
	mov.u64 	%rd289, %rd52;
	mov.f64 	%fd198, %fd47;
	@%p202 bra 	$L__BB2_61;
	setp.lt.f64 	%p203, %fd47, %fd197;
	mov.u64 	%rd289, %rd288;
	mov.f64 	%fd198, %fd197;
	@%p203 bra 	$L__BB2_61;
	setp.lt.s64 	%p204, %rd288, %rd52;
	min.s64 	%rd289, %rd288, %rd52;
	selp.f64 	%fd198, %fd197, %fd47, %p204;
$L__BB2_61:
	ld.shared.f64 	%fd50, [_ZN6thrust24THRUST_300001_SM_1000_NS8cuda_cub4core6detail5shmemE+88];
	ld.shared.u64 	%rd55, [_ZN6thrust24THRUST_300001_SM_1000_NS8cuda_cub4core6detail5shmemE+96];
	setp.lt.f64 	%p205, %fd198, %fd50;
	mov.u64 	%rd290, %rd55;
	mov.f64 	%fd199, %fd50;
	@%p205 bra 	$L__BB2_64;
	setp.lt.f64 	%p206, %fd50, %fd198;
	mov.u64 	%rd290, %rd289;
	mov.f64 	%fd199, %fd198;
	@%p206 bra 	$L__BB2_64;
	setp.lt.s64 	%p207, %rd289, %rd55;
	min.s64 	%rd290, %rd289, %rd55;
	selp.f64 	%fd199, %fd198, %fd50, %p207;
$L__BB2_64:
	ld.shared.f64 	%fd53, [_ZN6thrust24THRUST_300001_SM_1000_NS8cuda_cub4core6detail5shmemE+104];
	ld.shared.u64 	%rd58, [_ZN6thrust24THRUST_300001_SM_1000_NS8cuda_cub4core6detail5shmemE+112];
	setp.lt.f64 	%p208, %fd199, %fd53;
	mov.u64 	%rd291, %rd58;
	mov.f64 	%fd200, %fd53;
	@%p208 bra 	$L__BB2_67;
	setp.lt.f64 	%p209, %fd53, %fd199;
	mov.u64 	%rd291, %rd290;
	mov.f64 	%fd200, %fd199;
	@%p209 bra 	$L__BB2_67;
	setp.lt.s64 	%p210, %rd290, %rd58;
	min.s64 	%rd291, %rd290, %rd58;
	selp.f64 	%fd200, %fd199, %fd53, %p210;
$L__BB2_67:
	ld.shared.f64 	%fd56, [_ZN6thrust24THRUST_300001_SM_1000_NS8cuda_cub4core6detail5shmemE+120];
	ld.shared.u64 	%rd61, [_ZN6thrust24THRUST_300001_SM_1000_NS8cuda_cub4core6detail5shmemE+128];
	setp.lt.f64 	%p211, %fd200, %fd56;
	mov.u64 	%rd332, %rd61;
	mov.f64 	%fd241, %fd56;
	@%p211 bra 	$L__BB2_208;
	setp.lt.f64 	%p212, %fd56, %fd200;
	mov.u64 	%rd332, %rd291;
	mov.f64 	%fd241, %fd200;
	@%p212 bra 	$L__BB2_208;
	setp.lt.s64 	%p213, %rd291, %rd61;
	min.s64 	%rd332, %rd291, %rd61;
	selp.f64 	%fd241, %fd200, %fd56, %p213;
	bra.uni 	$L__BB2_208;
$L__BB2_70:
	// begin inline asm
	mov.u32 %r197, %laneid;
	// end inline asm
	and.b32  	%r218, %r5, 992;
	add.s32 	%r219, %r218, 32;
	setp.gt.s32 	%p120, %r219, %r4;
	not.b32 	%r220, %r218;
	add.s32 	%r221, %r4, %r220;
	selp.b32 	%r216, %r221, 31, %p120;
	mov.b64 	%rd246, %fd188;
	mov.b64 	{%r199, %r204}, %rd246;
	mov.b32 	%r215, 1;
	mov.b32 	%r217, -1;
	// begin inline asm
	shfl.sync.down.b32 %r198, %r199, %r215, %r216, %r217;
	// end inline asm
	// begin inline asm
	shfl.sync.down.b32 %r203, %r204, %r215, %r216, %r217;
	// end inline asm
	mov.b64 	%rd247, {%r198, %r203};
	mov.b64 	%fd58, %rd247;
	mov.b64 	{%r209, %r214}, %rd279;
	// begin inline asm
	shfl.sync.down.b32 %r208, %r209, %r215, %r216, %r217;
	// end inline asm
	// begin inline asm
	shfl.sync.down.b32 %r213, %r214, %r215, %r216, %r217;
	// end inline asm
	mov.b64 	%rd63, {%r208, %r213};
	setp.ge.s32 	%p121, %r197, %r216;
	mov.u64 	%rd292, %rd279;
	mov.f64 	%fd201, %fd188;
	@%p121 bra 	$L__BB2_74;
	setp.lt.f64 	%p122, %fd188, %fd58;
	mov.u64 	%rd292, %rd63;
	mov.f64 	%fd201, %fd58;
	@%p122 bra 	$L__BB2_74;
	setp.gt.f64 	%p123, %fd188, %fd58;
	mov.u64 	%rd292, %rd279;
	mov.f64 	%fd201, %fd188;
	@%p123 bra 	$L__BB2_74;
	setp.lt.s64 	%p124, %rd279, %rd63;
	min.s64 	%rd292, %rd279, %rd63;
	selp.f64 	%fd201, %fd188, %fd58, %p124;
$L__BB2_74:
	mov.b64 	%rd248, %fd201;
	mov.b64 	{%r223, %r228}, %rd248;
	mov.b32 	%r239, 2;
	mov.b32 	%r241, -1;
	// begin inline asm
	shfl.sync.down.b32 %r222, %r223, %r239, %r216, %r241;
	// end inline asm
	// begin inline asm
	shfl.sync.down.b32 %r227, %r228, %r239, %r216, %r241;
	// end inline asm
	mov.b64 	%rd249, {%r222, %r227};
	mov.b64 	%fd61, %rd249;
	mov.b64 	{%r233, %r238}, %rd292;
	// begin inline asm
	shfl.sync.down.b32 %r232, %r233, %r239, %r216, %r241;
	// end inline asm
	// begin inline asm
	shfl.sync.down.b32 %r237, %r238, %r239, %r216, %r241;
	// end inline asm
	mov.b64 	%rd66, {%r232, %r237};
	add.s32 	%r242, %r197, 2;
	setp.gt.s32 	%p125, %r242, %r216;
	mov.f64 	%fd202, %fd201;
	mov.u64 	%rd293, %rd292;
	@%p125 bra 	$L__BB2_78;
	setp.lt.f64 	%p126, %fd201, %fd61;
	mov.f64 	%fd202, %fd61;
	mov.u64 	%rd293, %rd66;
	@%p126 bra 	$L__BB2_78;
	setp.gt.f64 	%p127, %fd201, %fd61;
	mov.f64 	%fd202, %fd201;
	mov.u64 	%rd293, %rd292;
	@%p127 bra 	$L__BB2_78;
	setp.lt.s64 	%p128, %rd292, %rd66;
	selp.f64 	%fd202, %fd201, %fd61, %p128;
	min.s64 	%rd293, %rd292, %rd66;
$L__BB2_78:
	mov.b64 	%rd250, %fd202;
	mov.b64 	{%r244, %r249}, %rd250;
	mov.b32 	%r260, 4;
	mov.b32 	%r262, -1;
	// begin inline asm
	shfl.sync.down.b32 %r243, %r244, %r260, %r216, %r262;
	// end inline asm
	// begin inline asm
	shfl.sync.down.b32 %r248, %r249, %r260, %r216, %r262;
	// end inline asm
	mov.b64 	%rd251, {%r243, %r248};
	mov.b64 	%fd64, %rd251;
	mov.b64 	{%r254, %r259}, %rd293;
	// begin inline asm
	shfl.sync.down.b32 %r253, %r254, %r260, %r216, %r262;
	// end inline asm
	// begin inline asm
	shfl.sync.down.b32 %r258, %r259, %r260, %r216, %r262;
	// end inline asm
	mov.b64 	%rd69, {%r253, %r258};
	add.s32 	%r263, %r197, 4;
	setp.gt.s32 	%p129, %r263, %r216;
	mov.f64 	%fd203, %fd202;
	mov.u64 	%rd294, %rd293;
	@%p129 bra 	$L__BB2_82;
	setp.lt.f64 	%p130, %fd202, %fd64;
	mov.f64 	%fd203, %fd64;
	mov.u64 	%rd294, %rd69;
	@%p130 bra 	$L__BB2_82;
	setp.gt.f64 	%p131, %fd202, %fd64;
	mov.f64 	%fd203, %fd202;
	mov.u64 	%rd294, %rd293;
	@%p131 bra 	$L__BB2_82;
	setp.lt.s64 	%p132, %rd293, %rd69;
	selp.f64 	%fd203, %fd202, %fd64, %p132;
	min.s64 	%rd294, %rd293, %rd69;
$L__BB2_82:
	mov.b64 	%rd252, %fd203;
	mov.b64 	{%r265, %r270}, %rd252;
	mov.b32 	%r281, 8;
	mov.b32 	%r283, -1;
	// begin inline asm
	shfl.sync.down.b32 %r264, %r265, %r281, %r216, %r283;
	// end inline asm
	// begin inline asm
	shfl.sync.down.b32 %r269, %r270, %r281, %r216, %r283;
	// end inline asm
	mov.b64 	%rd253, {%r264, %r269};
	mov.b64 	%fd67, %rd253;
	mov.b64 	{%r275, %r280}, %rd294;
	// begin inline asm
	shfl.sync.down.b32 %r274, %r275, %r281, %r216, %r283;
	// end inline asm
	// begin inline asm
	shfl.sync.down.b32 %r279, %r280, %r281, %r216, %r283;
	// end inline asm
	mov.b64 	%rd72, {%r274, %r279};
	add.s32 	%r284, %r197, 8;
	setp.gt.s32 	%p133, %r284, %r216;
	mov.f64 	%fd204, %fd203;
	mov.u64 	%rd295, %rd294;
	@%p133 bra 	$L__BB2_86;
	setp.lt.f64 	%p134, %fd203, %fd67;
	mov.f64 	%fd204, %fd67;
	mov.u64 	%rd295, %rd72;
	@%p134 bra 	$L__BB2_86;
	setp.gt.f64 	%p135, %fd203, %fd67;
	mov.f64 	%fd204, %fd203;
	mov.u64 	%rd295, %rd294;
	@%p135 bra 	$L__BB2_86;
	setp.lt.s64 	%p136, %rd294, %rd72;
	selp.f64 	%fd204, %fd203, %fd67, %p136;
	min.s64 	%rd295, %rd294, %rd72;
$L__BB2_86:
	mov.b64 	%rd254, %fd204;
	mov.b64 	{%r286, %r291}, %rd254;
	mov.b32 	%r302, 16;
	mov.b32 	%r304, -1;
	// begin inline asm
	shfl.sync.down.b32 %r285, %r286, %r302, %r216, %r304;
	// end inline asm
	// begin inline asm
	shfl.sync.down.b32 %r290, %r291, %r302, %r216, %r304;
	// end inline asm
	mov.b64 	%rd255, {%r285, %r290};
	mov.b64 	%fd70, %rd255;
	mov.b64 	{%r296, %r301}, %rd295;
	// begin inline asm
	shfl.sync.down.b32 %r295, %r296, %r302, %r216, %r304;
	// end inline asm
	// begin inline asm
	shfl.sync.down.b32 %r300, %r301, %r302, %r216, %r304;
	// end inline asm
	mov.b64 	%rd75, {%r295, %r300};
	add.s32 	%r305, %r197, 16;
	setp.gt.s32 	%p137, %r305, %r216;
	mov.f64 	%fd241, %fd204;
	mov.u64 	%rd332, %rd295;
	@%p137 bra 	$L__BB2_90;
	setp.lt.f64 	%p138, %fd204, %fd70;
	mov.f64 	%fd241, %fd70;
	mov.u64 	%rd332, %rd75;
	@%p138 bra 	$L__BB2_90;
	setp.gt.f64 	%p139, %fd204, %fd70;
	mov.f64 	%fd241, %fd204;
	mov.u64 	%rd332, %rd295;
	@%p139 bra 	$L__BB2_90;
	setp.lt.s64 	%p140, %rd295, %rd75;
	selp.f64 	%fd241, %fd204, %fd70, %p140;
	min.s64 	%rd332, %rd295, %rd75;
$L__BB2_90:
	setp.ne.s32 	%p141, %r197, 0;
	@%p141 bra 	$L__BB2_92;
	shr.u32 	%r306, %r5, 1;
	and.b32  	%r307, %r306, 496;
	mov.u32 	%r308, _ZN6thrust24THRUST_300001_SM_1000_NS8cuda_cub4core6detail5shmemE;
	add.s32 	%r309, %r308, %r307;
	st.shared.f64 	[%r309+8], %fd241;
	st.shared.u64 	[%r309+16], %rd332;
$L__BB2_92:
	bar.sync 	0;
	setp.ne.s32 	%p142, %r5, 0;
	@%p142 bra 	$L__BB2_208;
	setp.lt.s32 	%p143, %r4, 33;
	mov.f64 	%fd206, %fd241;
	mov.u64 	%rd297, %rd332;
	@%p143 bra 	$L__BB2_97;
	ld.shared.f64 	%fd73, [_ZN6thrust24THRUST_300001_SM_1000_NS8cuda_cub4core6detail5shmemE+24];
	ld.shared.u64 	%rd78, [_ZN6thrust24THRUST_300001_SM_1000_NS8cuda_cub4core6detail5shmemE+32];
	setp.lt.f64 	%p144, %fd241, %fd73;
	mov.f64 	%fd206, %fd73;
	mov.u64 	%rd297, %rd78;
	@%p144 bra 	$L__BB2_97;
	setp.lt.f64 	%p145, %fd73, %fd241;
	mov.f64 	%fd206, %fd241;
	mov.u64 	%rd297, %rd332;
	@%p145 bra 	$L__BB2_97;
	setp.lt.s64 	%p146, %rd332, %rd78;
	selp.f64 	%fd206, %fd241, %fd73, %p146;
	min.s64 	%rd297, %rd332, %rd78;
$L__BB2_97:
	setp.lt.s32 	%p147, %r4, 65;
	mov.f64 	%fd207, %fd206;
	mov.u64 	%rd298, %rd297;
	@%p147 bra 	$L__BB2_101;
	ld.shared.f64 	%fd76, [_ZN6thrust24THRUST_300001_SM_1000_NS8cuda_cub4core6detail5shmemE+40];
	ld.shared.u64 	%rd81, [_ZN6thrust24THRUST_300001_SM_1000_NS8cuda_cub4core6detail5shmemE+48];
	setp.lt.f64 	%p148, %fd206, %fd76;
	mov.f64 	%fd207, %fd76;
	mov.u64 	%rd298, %rd81;
	@%p148 bra 	$L__BB2_101;
	setp.lt.f64 	%p149, %fd76, %fd206;
	mov.f64 	%fd207, %fd206;
	mov.u64 	%rd298, %rd297;
	@%p149 bra 	$L__BB2_101;
	setp.lt.s64 	%p150, %rd297, %rd81;
	selp.f64 	%fd207, %fd206, %fd76, %p150;
	min.s64 	%rd298, %rd297, %rd81;
$L__BB2_101:
	setp.lt.s32 	%p151, %r4, 97;
	mov.f64 	%fd208, %fd207;
	mov.u64 	%rd299, %rd298;
	@%p151 bra 	$L__BB2_105;
	ld.shared.f64 	%fd79, [_ZN6thrust24THRUST_300001_SM_1000_NS8cuda_cub4core6detail5shmemE+56];
	ld.shared.u64 	%rd84, [_ZN6thrust24THRUST_300001_SM_1000_NS8cuda_cub4core6detail5shmemE+64];
	setp.lt.f64 	%p152, %fd207, %fd79;
	mov.f64 	%fd208, %fd79;
	mov.u64 	%rd299, %rd84;
	@%p152 bra 	$L__BB2_105;
	setp.lt.f64 	%p153, %fd79, %fd207;
	mov.f64 	%fd208, %fd207;
	mov.u64 	%rd299, %rd298;
	@%p153 bra 	$L__BB2_105;
	setp.lt.s64 	%p154, %rd298, %rd84;
	selp.f64 	%fd208, %fd207, %fd79, %p154;
	min.s64 	%rd299, %rd298, %rd84;
$L__BB2_105:
	setp.lt.s32 	%p155, %r4, 129;
	mov.f64 	%fd209, %fd208;
	mov.u64 	%rd300, %rd299;
	@%p155 bra 	$L__BB2_109;
	ld.shared.f64 	%fd82, [_ZN6thrust24THRUST_300001_SM_1000_NS8cuda_cub4core6detail5shmemE+72];
	ld.shared.u64 	%rd87, [_ZN6thrust24THRUST_300001_SM_1000_NS8cuda_cub4core6detail5shmemE+80];
	setp.lt.f64 	%p156, %fd208, %fd82;
	mov.f64 	%fd209, %fd82;
	mov.u64 	%rd300, %rd87;
	@%p156 bra 	$L__BB2_109;
	setp.lt.f64 	%p157, %fd82, %fd208;
	mov.f64 	%fd209, %fd208;
	mov.u64 	%rd300, %rd299;
	@%p157 bra 	$L__BB2_109;
	setp.lt.s64 	%p158, %rd299, %rd87;
	selp.f64 	%fd209, %fd208, %fd82, %p158;
	min.s64 	%rd300, %rd299, %rd87;
$L__BB2_109:
	setp.lt.s32 	%p159, %r4, 161;
	mov.f64 	%fd210, %fd209;
	mov.u64 	%rd301, %rd300;
	@%p159 bra 	$L__BB2_113;
	ld.shared.f64 	%fd85, [_ZN6thrust24THRUST_300001_SM_1000_NS8cuda_cub4core6detail5shmemE+88];
	ld.shared.u64 	%rd90, [_ZN6thrust24THRUST_300001_SM_1000_NS8cuda_cub4core6detail5shmemE+96];
	setp.lt.f64 	%p160, %fd209, %fd85;
	mov.f64 	%fd210, %fd85;
	mov.u64 	%rd301, %rd90;
	@%p160 bra 	$L__BB2_113;
	setp.lt.f64 	%p161, %fd85, %fd209;
	mov.f64 	%fd210, %fd209;
	mov.u64 	%rd301, %rd300;
	@%p161 bra 	$L__BB2_113;
	setp.lt.s64 	%p162, %rd300, %rd90;
	selp.f64 	%fd210, %fd209, %fd85, %p162;
	min.s64 	%rd301, %rd300, %rd90;
$L__BB2_113:
	setp.lt.s32 	%p163, %r4, 193;
	mov.f64 	%fd211, %fd210;
	mov.u64 	%rd302, %rd301;
	@%p163 bra 	$L__BB2_117;
	ld.shared.f64 	%fd88, [_ZN6thrust24THRUST_300001_SM_1000_NS8cuda_cub4core6detail5shmemE+104];
	ld.shared.u64 	%rd93, [_ZN6thrust24THRUST_300001_SM_1000_NS8cuda_cub4core6detail5shmemE+112];
	setp.lt.f64 	%p164, %fd210, %fd88;
	mov.f64 	%fd211, %fd88;
	mov.u64 	%rd302, %rd93;
	@%p164 bra 	$L__BB2_117;
	setp.lt.f64 	%p165, %fd88, %fd210;
	mov.f64 	%fd211, %fd210;
	mov.u64 	%rd302, %rd301;
	@%p165 bra 	$L__BB2_117;
	setp.lt.s64 	%p166, %rd301, %rd93;
	selp.f64 	%fd211, %fd210, %fd88, %p166;
	min.s64 	%rd302, %rd301, %rd93;
$L__BB2_117:
	setp.lt.s32 	%p167, %r4, 225;
	mov.u64 	%rd332, %rd302;
	mov.f64 	%fd241, %fd211;
	@%p167 bra 	$L__BB2_208;
	ld.shared.f64 	%fd91, [_ZN6thrust24THRUST_300001_SM_1000_NS8cuda_cub4core6detail5shmemE+120];
	ld.shared.u64 	%rd96, [_ZN6thrust24THRUST_300001_SM_1000_NS8cuda_cub4core6detail5shmemE+128];
	setp.lt.f64 	%p168, %fd211, %fd91;
	mov.u64 	%rd332, %rd96;
	mov.f64 	%fd241, %fd91;
	@%p168 bra 	$L__BB2_208;
	setp.lt.f64 	%p169, %fd91, %fd211;
	mov.u64 	%rd332, %rd302;
	mov.f64 	%fd241, %fd211;
	@%p169 bra 	$L__BB2_208;
	setp.lt.s64 	%p170, %rd302, %rd96;
	selp.f64 	%fd241, %fd211, %fd91, %p170;
	min.s64 	%rd332, %rd302, %rd96;
	bra.uni 	$L__BB2_208;
$L__BB2_121:
	mov.u32 	%r35, %tid.x;
	cvt.s64.s32 	%rd185, %r2;
	add.s64 	%rd98, %rd182, %rd185;
	cvt.u64.u32 	%rd186, %r35;
	add.s64 	%rd187, %rd186, %rd185;
	cvta.to.global.u64 	%rd188, %rd181;
	shl.b64 	%rd189, %rd187, 3;
	add.s64 	%rd190, %rd188, %rd189;
	ld.global.f64 	%fd170, [%rd190];
	add.s32 	%r69, %r35, 256;
	cvt.u64.u32 	%rd191, %r69;
	ld.global.f64 	%fd171, [%rd190+2048];
	add.s32 	%r70, %r35, 512;
	cvt.u64.u32 	%rd192, %r70;
	ld.global.f64 	%fd172, [%rd190+4096];
	add.s32 	%r71, %r35, 768;
	cvt.u64.u32 	%rd193, %r71;
	ld.global.f64 	%fd173, [%rd190+6144];
	or.b32  	%r72, %r35, 1024;
	cvt.u64.u32 	%rd99, %r72;
	add.s64 	%rd320, %rd98, %rd99;
	ld.global.f64 	%fd229, [%rd190+8192];
	setp.geu.f64 	%p2, %fd170, %fd171;
	selp.f64 	%fd174, %fd170, %fd171, %p2;
	selp.b64 	%rd194, %rd186, %rd191, %p2;
	setp.geu.f64 	%p3, %fd174, %fd172;
	selp.f64 	%fd175, %fd174, %fd172, %p3;
	selp.b64 	%rd195, %rd194, %rd192, %p3;
	setp.geu.f64 	%p4, %fd175, %fd173;
	selp.f64 	%fd94, %fd175, %fd173, %p4;
	selp.b64 	%rd101, %rd195, %rd193, %p4;
	setp.lt.f64 	%p5, %fd94, %fd229;
	@%p5 bra 	$L__BB2_123;
	setp.lt.f64 	%p6, %fd229, %fd94;
	setp.lt.u64 	%p7, %rd101, %rd99;
	or.pred  	%p8, %p6, %p7;
	selp.f64 	%fd229, %fd94, %fd229, %p8;
	add.s64 	%rd196, %rd98, %rd101;
	selp.b64 	%rd320, %rd196, %rd320, %p8;
$L__BB2_123:
	setp.le.s32 	%p9, %r66, %r3;
	@%p9 bra 	$L__BB2_164;
	setp.ne.s32 	%p10, %r35, 0;
	@%p10 bra 	$L__BB2_126;
	atom.global.add.u32 	%r73, [%rd1+4], 1280;
	add.s32 	%r74, %r73, %r3;
	st.shared.u32 	[_ZN6thrust24THRUST_300001_SM_1000_NS8cuda_cub4core6detail5shmemE+152], %r74;
$L__BB2_126:
	bar.sync 	0;
	ld.shared.u32 	%r427, [_ZN6thrust24THRUST_300001_SM_1000_NS8cuda_cub4core6detail5shmemE+152];
	add.s32 	%r75, %r427, 1280;
	setp.gt.s32 	%p11, %r75, %r66;
	@%p11 bra 	$L__BB2_141;
	mov.f64 	%fd213, %fd229;
$L__BB2_128:
	cvt.s64.s32 	%rd197, %r427;
	add.s64 	%rd198, %rd186, %rd197;
	cvta.to.global.u64 	%rd199, %rd181;
	shl.b64 	%rd200, %rd198, 3;
	add.s64 	%rd201, %rd199, %rd200;
	add.s64 	%rd106, %rd198, %rd182;
	ld.global.f64 	%fd214, [%rd201];
	ld.global.f64 	%fd215, [%rd201+2048];
	ld.global.f64 	%fd216, [%rd201+4096];
	ld.global.f64 	%fd217, [%rd201+6144];
	ld.global.f64 	%fd229, [%rd201+8192];
	setp.lt.f64 	%p12, %fd213, %fd214;
	mov.u64 	%rd305, %rd106;
	@%p12 bra 	$L__BB2_130;
	setp.lt.f64 	%p13, %fd214, %fd213;
	setp.lt.s64 	%p14, %rd320, %rd106;
	or.pred  	%p15, %p13, %p14;
	selp.f64 	%fd214, %fd213, %fd214, %p15;
	selp.b64 	%rd305, %rd320, %rd106, %p15;
$L__BB2_130:
	add.s64 	%rd306, %rd106, 256;
	setp.lt.f64 	%p16, %fd214, %fd215;
	@%p16 bra 	$L__BB2_132;
	setp.lt.f64 	%p17, %fd215, %fd214;
	setp.lt.s64 	%p18, %rd305, %rd306;
	or.pred  	%p19, %p17, %p18;
	selp.f64 	%fd215, %fd214, %fd215, %p19;
	selp.b64 	%rd306, %rd305, %rd306, %p19;
$L__BB2_132:
	add.s64 	%rd207, %rd198, %rd182;
	add.s64 	%rd307, %rd207, 512;
	setp.lt.f64 	%p20, %fd215, %fd216;
	@%p20 bra 	$L__BB2_134;
	setp.lt.f64 	%p21, %fd216, %fd215;
	setp.lt.s64 	%p22, %rd306, %rd307;
	or.pred  	%p23, %p21, %p22;
	selp.f64 	%fd216, %fd215, %fd216, %p23;
	selp.b64 	%rd307, %rd306, %rd307, %p23;
$L__BB2_134:
	cvt.s64.s32 	%rd208, %r427;
	add.s64 	%rd209, %rd186, %rd208;
	add.s64 	%rd210, %rd209, %rd182;
	add.s64 	%rd308, %rd210, 768;
	setp.lt.f64 	%p24, %fd216, %fd217;
	@%p24 bra 	$L__BB2_136;
	setp.lt.f64 	%p25, %fd217, %fd216;
	setp.lt.s64 	%p26, %rd307, %rd308;
	or.pred  	%p27, %p25, %p26;
	selp.f64 	%fd217, %fd216, %fd217, %p27;
	selp.b64 	%rd308, %rd307, %rd308, %p27;
$L__BB2_136:
	add.s64 	%rd320, %rd210, 1024;
	setp.lt.f64 	%p28, %fd217, %fd229;
	@%p28 bra 	$L__BB2_138;
	setp.lt.f64 	%p29, %fd229, %fd217;
	setp.lt.s64 	%p30, %rd308, %rd320;
	or.pred  	%p31, %p29, %p30;
	selp.f64 	%fd229, %fd217, %fd229, %p31;
	selp.b64 	%rd320, %rd308, %rd320, %p31;
$L__BB2_138:
	setp.ne.s32 	%p32, %r35, 0;
	bar.sync 	0;
	@%p32 bra 	$L__BB2_140;
	atom.global.add.u32 	%r76, [%rd1+4], 1280;
	add.s32 	%r77, %r76, %r3;
	st.shared.u32 	[_ZN6thrust24THRUST_300001_SM_1000_NS8cuda_cub4core6detail5shmemE+152], %r77;
$L__BB2_140:
	bar.sync 	0;
	ld.shared.u32 	%r427, [_ZN6thrust24THRUST_300001_SM_1000_NS8cuda_cub4core6detail5shmemE+152];
	add.s32 	%r78, %r427, 1280;
	setp.le.s32 	%p33, %r78, %r66;
	mov.f64 	%fd213, %fd229;
	@%p33 bra 	$L__BB2_128;
$L__BB2_141:
	setp.le.s32 	%p34, %r66, %r427;
	@%p34 bra 	$L__BB2_164;
	sub.s32 	%r40, %r66, %r427;
	setp.ge.s32 	%p35, %r35, %r40;
	@%p35 bra 	$L__BB2_164;
	cvta.to.global.u64 	%rd122, %rd181;
	not.b32 	%r79, %r35;
	add.s32 	%r80, %r66, %r79;
	sub.s32 	%r41, %r80, %r427;
	and.b32  	%r81, %r41, 768;
	setp.eq.s32 	%p36, %r81, 768;
	mov.u32 	%r431, %r35;
	@%p36 bra 	$L__BB2_149;
	add.s32 	%r429, %r35, %r427;
	shr.u32 	%r82, %r41, 8;
	add.s32 	%r83, %r82, 1;
	and.b32  	%r84, %r83, 3;
	neg.s32 	%r428, %r84;
	mov.u32 	%r431, %r35;
$L__BB2_145:
	.pragma "nounroll";
	mov.u64 	%rd123, %rd320;
	mov.f64 	%fd114, %fd229;
	cvt.s64.s32 	%rd215, %r429;
	add.s64 	%rd124, %rd182, %rd215;
	mul.wide.s32 	%rd216, %r429, 8;
	add.s64 	%rd217, %rd122, %rd216;
	ld.global.f64 	%fd115, [%rd217];
	setp.lt.f64 	%p37, %fd114, %fd115;
	mov.f64 	%fd229, %fd115;
	mov.u64 	%rd320, %rd124;
	@%p37 bra 	$L__BB2_148;
	setp.lt.f64 	%p38, %fd115, %fd114;
	mov.f64 	%fd229, %fd114;
	mov.u64 	%rd320, %rd123;
	@%p38 bra 	$L__BB2_148;
	setp.lt.s64 	%p39, %rd123, %rd124;
	selp.f64 	%fd229, %fd114, %fd115, %p39;
	min.s64 	%rd320, %rd123, %rd124;
$L__BB2_148:
	add.s32 	%r431, %r431, 256;
	add.s32 	%r429, %r429, 256;
	add.s32 	%r428, %r428, 1;
	setp.ne.s32 	%p40, %r428, 0;
	@%p40 bra 	$L__BB2_145;
$L__BB2_149:
	setp.lt.u32 	%p41, %r41, 768;
	@%p41 bra 	$L__BB2_164;
	add.s32 	%r432, %r431, %r427;
	add.s32 	%r435, %r432, 256;
	add.s32 	%r434, %r432, 512;
	add.s32 	%r433, %r432, 768;
	add.s64 	%rd129, %rd122, 4096;
$L__BB2_151:
	cvt.s64.s32 	%rd218, %r435;
	add.s64 	%rd131, %rd182, %rd218;
	cvt.s64.s32 	%rd219, %r434;
	add.s64 	%rd132, %rd182, %rd219;
	cvt.s64.s32 	%rd220, %r433;
	add.s64 	%rd133, %rd182, %rd220;
	cvt.s64.s32 	%rd221, %r432;
	mul.wide.s32 	%rd222, %r432, 8;
	add.s64 	%rd134, %rd129, %rd222;
	add.s64 	%rd135, %rd182, %rd221;
	ld.global.f64 	%fd121, [%rd134+-4096];
	setp.lt.f64 	%p42, %fd229, %fd121;
	mov.f64 	%fd225, %fd121;
	mov.u64 	%rd316, %rd135;
	@%p42 bra 	$L__BB2_154;
	setp.lt.f64 	%p43, %fd121, %fd229;
	mov.f64 	%fd225, %fd229;
	mov.u64 	%rd316, %rd320;
	@%p43 bra 	$L__BB2_154;
	setp.lt.s64 	%p44, %rd320, %rd135;
	selp.f64 	%fd225, %fd229, %fd121, %p44;
	min.s64 	%rd316, %rd320, %rd135;
$L__BB2_154:
	ld.global.f64 	%fd124, [%rd134+-2048];
	setp.lt.f64 	%p45, %fd225, %fd124;
	mov.f64 	%fd226, %fd124;
	mov.u64 	%rd317, %rd131;
	@%p45 bra 	$L__BB2_157;
	setp.lt.f64 	%p46, %fd124, %fd225;
	mov.f64 	%fd226, %fd225;
	mov.u64 	%rd317, %rd316;
	@%p46 bra 	$L__BB2_157;
	setp.lt.s64 	%p47, %rd316, %rd131;
	selp.f64 	%fd226, %fd225, %fd124, %p47;
	min.s64 	%rd317, %rd316, %rd131;
$L__BB2_157:
	ld.global.f64 	%fd127, [%rd134];
	setp.lt.f64 	%p48, %fd226, %fd127;
	mov.f64 	%fd227, %fd127;
	mov.u64 	%rd318, %rd132;
	@%p48 bra 	$L__BB2_160;
	setp.lt.f64 	%p49, %fd127, %fd226;
	mov.f64 	%fd227, %fd226;
	mov.u64 	%rd318, %rd317;
	@%p49 bra 	$L__BB2_160;
	setp.lt.s64 	%p50, %rd317, %rd132;
	selp.f64 	%fd227, %fd226, %fd127, %p50;
	min.s64 	%rd318, %rd317, %rd132;
$L__BB2_160:
	ld.global.f64 	%fd130, [%rd134+2048];
	setp.lt.f64 	%p51, %fd227, %fd130;
	mov.f64 	%fd229, %fd130;
	mov.u64 	%rd320, %rd133;
	@%p51 bra 	$L__BB2_163;
	setp.lt.f64 	%p52, %fd130, %fd227;
	mov.f64 	%fd229, %fd227;
	mov.u64 	%rd320, %rd318;
	@%p52 bra 	$L__BB2_163;
	setp.lt.s64 	%p53, %rd318, %rd133;
	selp.f64 	%fd229, %fd227, %fd130, %p53;
	min.s64 	%rd320, %rd318, %rd133;
$L__BB2_163:
	add.s32 	%r431, %r431, 1024;
	add.s32 	%r435, %r435, 1024;
	add.s32 	%r434, %r434, 1024;
	add.s32 	%r433, %r433, 1024;
	add.s32 	%r432, %r432, 1024;
	setp.lt.s32 	%p54, %r431, %r40;
	@%p54 bra 	$L__BB2_151;
$L__BB2_164:
	// begin inline asm
	mov.u32 %r85, %laneid;
	// end inline asm
	mov.b64 	%rd223, %fd229;
	mov.b64 	{%r87, %r92}, %rd223;
	mov.b32 	%r103, 1;
	mov.b32 	%r104, 31;
	mov.b32 	%r105, -1;
	// begin inline asm
	shfl.sync.down.b32 %r86, %r87, %r103, %r104, %r105;
	// end inline asm
	// begin inline asm
	shfl.sync.down.b32 %r91, %r92, %r103, %r104, %r105;
	// end inline asm
	mov.b64 	%rd224, {%r86, %r91};
	mov.b64 	%fd134, %rd224;
	mov.b64 	{%r97, %r102}, %rd320;
	// begin inline asm
	shfl.sync.down.b32 %r96, %r97, %r103, %r104, %r105;
	// end inline asm
	// begin inline asm
	shfl.sync.down.b32 %r101, %r102, %r103, %r104, %r105;
	// end inline asm
	mov.b64 	%rd145, {%r96, %r101};
	setp.gt.s32 	%p55, %r85, 30;
	mov.f64 	%fd230, %fd229;
	mov.u64 	%rd321, %rd320;
	@%p55 bra 	$L__BB2_168;
	setp.lt.f64 	%p56, %fd229, %fd134;
	mov.f64 	%fd230, %fd134;
	mov.u64 	%rd321, %rd145;
	@%p56 bra 	$L__BB2_168;
	setp.gt.f64 	%p57, %fd229, %fd134;
	mov.f64 	%fd230, %fd229;
	mov.u64 	%rd321, %rd320;
	@%p57 bra 	$L__BB2_168;
	setp.lt.s64 	%p58, %rd320, %rd145;
	selp.f64 	%fd230, %fd229, %fd134, %p58;
	min.s64 	%rd321, %rd320, %rd145;
$L__BB2_168:
	mov.b64 	%rd225, %fd230;
	mov.b64 	{%r107, %r112}, %rd225;
	mov.b32 	%r123, 2;
	mov.b32 	%r124, 31;
	mov.b32 	%r125, -1;
	// begin inline asm
	shfl.sync.down.b32 %r106, %r107, %r123, %r124, %r125;
	// end inline asm
	// begin inline asm
	shfl.sync.down.b32 %r111, %r112, %r123, %r124, %r125;
	// end inline asm
	mov.b64 	%rd226, {%r106, %r111};
	mov.b64 	%fd137, %rd226;
	mov.b64 	{%r117, %r122}, %rd321;
	// begin inline asm
	shfl.sync.down.b32 %r116, %r117, %r123, %r124, %r125;
	// end inline asm
	// begin inline asm
	shfl.sync.down.b32 %r121, %r122, %r123, %r124, %r125;
	// end inline asm
	mov.b64 	%rd148, {%r116, %r121};
	setp.gt.s32 	%p59, %r85, 29;
	mov.f64 	%fd231, %fd230;
	mov.u64 	%rd322, %rd321;
	@%p59 bra 	$L__BB2_172;
	setp.lt.f64 	%p60, %fd230, %fd137;
	mov.f64 	%fd231, %fd137;
	mov.u64 	%rd322, %rd148;
	@%p60 bra 	$L__BB2_172;
	setp.gt.f64 	%p61, %fd230, %fd137;
	mov.f64 	%fd231, %fd230;
	mov.u64 	%rd322, %rd321;
	@%p61 bra 	$L__BB2_172;
	setp.lt.s64 	%p62, %rd321, %rd148;
	selp.f64 	%fd231, %fd230, %fd137, %p62;
	min.s64 	%rd322, %rd321, %rd148;
$L__BB2_172:
	mov.b64 	%rd227, %fd231;
	mov.b64 	{%r127, %r132}, %rd227;
	mov.b32 	%r143, 4;
	mov.b32 	%r144, 31;
	mov.b32 	%r145, -1;
	// begin inline asm
	shfl.sync.down.b32 %r126, %r127, %r143, %r144, %r145;
	// end inline asm
	// begin inline asm
	shfl.sync.down.b32 %r131, %r132, %r143, %r144, %r145;
	// end inline asm
	mov.b64 	%rd228, {%r126, %r131};
	mov.b64 	%fd140, %rd228;
	mov.b64 	{%r137, %r142}, %rd322;
	// begin inline asm
	shfl.sync.down.b32 %r136, %r137, %r143, %r144, %r145;
	// end inline asm
	// begin inline asm
	shfl.sync.down.b32 %r141, %r142, %r143, %r144, %r145;
	// end inline asm
	mov.b64 	%rd151, {%r136, %r141};
	setp.gt.s32 	%p63, %r85, 27;
	mov.f64 	%fd232, %fd231;
	mov.u64 	%rd323, %rd322;
	@%p63 bra 	$L__BB2_176;
	setp.lt.f64 	%p64, %fd231, %fd140;
	mov.f64 	%fd232, %fd140;
	mov.u64 	%rd323, %rd151;
	@%p64 bra 	$L__BB2_176;
	setp.gt.f64 	%p65, %fd231, %fd140;
	mov.f64 	%fd232, %fd231;
	mov.u64 	%rd323, %rd322;
	@%p65 bra 	$L__BB2_176;
	setp.lt.s64 	%p66, %rd322, %rd151;
	selp.f64 	%fd232, %fd231, %fd140, %p66;
	min.s64 	%rd323, %rd322, %rd151;
$L__BB2_176:
	mov.b64 	%rd229, %fd232;
	mov.b64 	{%r147, %r152}, %rd229;
	mov.b32 	%r163, 8;
	mov.b32 	%r164, 31;
	mov.b32 	%r165, -1;
	// begin inline asm
	shfl.sync.down.b32 %r146, %r147, %r163, %r164, %r165;
	// end inline asm
	// begin inline asm
	shfl.sync.down.b32 %r151, %r152, %r163, %r164, %r165;
	// end inline asm
	mov.b64 	%rd230, {%r146, %r151};
	mov.b64 	%fd143, %rd230;
	mov.b64 	{%r157, %r162}, %rd323;
	// begin inline asm
	shfl.sync.down.b32 %r156, %r157, %r163, %r164, %r165;
	// end inline asm
	// begin inline asm
	shfl.sync.down.b32 %r161, %r162, %r163, %r164, %r165;
	// end inline asm
	mov.b64 	%rd154, {%r156, %r161};
	setp.gt.s32 	%p67, %r85, 23;
	mov.f64 	%fd233, %fd232;
	mov.u64 	%rd324, %rd323;
	@%p67 bra 	$L__BB2_180;
	setp.lt.f64 	%p68, %fd232, %fd143;
	mov.f64 	%fd233, %fd143;
	mov.u64 	%rd324, %rd154;
	@%p68 bra 	$L__BB2_180;
	setp.gt.f64 	%p69, %fd232, %fd143;
	mov.f64 	%fd233, %fd232;
	mov.u64 	%rd324, %rd323;
	@%p69 bra 	$L__BB2_180;
	setp.lt.s64 	%p70, %rd323, %rd154;
	selp.f64 	%fd233, %fd232, %fd143, %p70;
	min.s64 	%rd324, %rd323, %rd154;
$L__BB2_180:
	mov.b64 	%rd231, %fd233;
	mov.b64 	{%r167, %r172}, %rd231;
	mov.b32 	%r183, 16;
	mov.b32 	%r184, 31;
	mov.b32 	%r185, -1;
	// begin inline asm
	shfl.sync.down.b32 %r166, %r167, %r183, %r184, %r185;
	// end inline asm
	// begin inline asm
	shfl.sync.down.b32 %r171, %r172, %r183, %r184, %r185;
	// end inline asm
	mov.b64 	%rd232, {%r166, %r171};
	mov.b64 	%fd146, %rd232;
	mov.b64 	{%r177, %r182}, %rd324;
	// begin inline asm
	shfl.sync.down.b32 %r176, %r177, %r183, %r184, %r185;
	// end inline asm
	// begin inline asm
	shfl.sync.down.b32 %r181, %r182, %r183, %r184, %r185;
	// end inline asm
	mov.b64 	%rd157, {%r176, %r181};
	setp.gt.s32 	%p71, %r85, 15;
	mov.f64 	%fd241, %fd233;
	mov.u64 	%rd332, %rd324;
	@%p71 bra 	$L__BB2_184;
	setp.lt.f64 	%p72, %fd233, %fd146;
	mov.f64 	%fd241, %fd146;
	mov.u64 	%rd332, %rd157;
	@%p72 bra 	$L__BB2_184;
	setp.gt.f64 	%p73, %fd233, %fd146;
	mov.f64 	%fd241, %fd233;
	mov.u64 	%rd332, %rd324;
	@%p73 bra 	$L__BB2_184;
	setp.lt.s64 	%p74, %rd324, %rd157;
	selp.f64 	%fd241, %fd233, %fd146, %p74;
	min.s64 	%rd332, %rd324, %rd157;
$L__BB2_184:
	setp.ne.s32 	%p75, %r85, 0;
	@%p75 bra 	$L__BB2_186;
	shr.u32 	%r186, %r35, 1;
	and.b32  	%r187, %r186, 496;
	mov.u32 	%r188, _ZN6thrust24THRUST_300001_SM_1000_NS8cuda_cub4core6detail5shmemE;
	add.s32 	%r189, %r188, %r187;
	st.shared.f64 	[%r189+8], %fd241;
	st.shared.u64 	[%r189+16], %rd332;
$L__BB2_186:
	bar.sync 	0;
	setp.ne.s32 	%p76, %r35, 0;
	@%p76 bra 	$L__BB2_208;
	ld.shared.f64 	%fd149, [_ZN6thrust24THRUST_300001_SM_1000_NS8cuda_cub4core6detail5shmemE+24];
	ld.shared.u64 	%rd160, [_ZN6thrust24THRUST_300001_SM_1000_NS8cuda_cub4core6detail5shmemE+32];
	setp.lt.f64 	%p77, %fd241, %fd149;
	mov.f64 	%fd235, %fd149;
	mov.u64 	%rd326, %rd160;
	@%p77 bra 	$L__BB2_190;
	setp.lt.f64 	%p78, %fd149, %fd241;
	mov.f64 	%fd235, %fd241;
	mov.u64 	%rd326, %rd332;
	@%p78 bra 	$L__BB2_190;
	setp.lt.s64 	%p79, %rd332, %rd160;
	selp.f64 	%fd235, %fd241, %fd149, %p79;
	min.s64 	%rd326, %rd332, %rd160;
$L__BB2_190:
	ld.shared.f64 	%fd152, [_ZN6thrust24THRUST_300001_SM_1000_NS8cuda_cub4core6detail5shmemE+40];
	ld.shared.u64 	%rd163, [_ZN6thrust24THRUST_300001_SM_1000_NS8cuda_cub4core6detail5shmemE+48];
	setp.lt.f64 	%p80, %fd235, %fd152;
	mov.f64 	%fd236, %fd152;
	mov.u64 	%rd327, %rd163;
	@%p80 bra 	$L__BB2_193;
	setp.lt.f64 	%p81, %fd152, %fd235;
	mov.f64 	%fd236, %fd235;
	mov.u64 	%rd327, %rd326;
	@%p81 bra 	$L__BB2_193;
	setp.lt.s64 	%p82, %rd326, %rd163;
	selp.f64 	%fd236, %fd235, %fd152, %p82;
	min.s64 	%rd327, %rd326, %rd163;
$L__BB2_193:
	ld.shared.f64 	%fd155, [_ZN6thrust24THRUST_300001_SM_1000_NS8cuda_cub4core6detail5shmemE+56];
	ld.shared.u64 	%rd166, [_ZN6thrust24THRUST_300001_SM_1000_NS8cuda_cub4core6detail5shmemE+64];
	setp.lt.f64 	%p83, %fd236, %fd155;
	mov.f64 	%fd237, %fd155;
	mov.u64 	%rd328, %rd166;
	@%p83 bra 	$L__BB2_196;
	setp.lt.f64 	%p84, %fd155, %fd236;
	mov.f64 	%fd237, %fd236;
	mov.u64 	%rd328, %rd327;
	@%p84 bra 	$L__BB2_196;
	setp.lt.s64 	%p85, %rd327, %rd166;
	selp.f64 	%fd237, %fd236, %fd155, %p85;
	min.s64 	%rd328, %rd327, %rd166;
$L__BB2_196:
	ld.shared.f64 	%fd158, [_ZN6thrust24THRUST_300001_SM_1000_NS8cuda_cub4core6detail5shmemE+72];
	ld.shared.u64 	%rd169, [_ZN6thrust24THRUST_300001_SM_1000_NS8cuda_cub4core6detail5shmemE+80];
	setp.lt.f64 	%p86, %fd237, %fd158;
	mov.f64 	%fd238, %fd158;
	mov.u64 	%rd329, %rd169;
	@%p86 bra 	$L__BB2_199;
	setp.lt.f64 	%p87, %fd158, %fd237;
	mov.f64 	%fd238, %fd237;
	mov.u64 	%rd329, %rd328;
	@%p87 bra 	$L__BB2_199;
	setp.lt.s64 	%p88, %rd328, %rd169;
	selp.f64 	%fd238, %fd237, %fd158, %p88;
	min.s64 	%rd329, %rd328, %rd169;
$L__BB2_199:
	ld.shared.f64 	%fd161, [_ZN6thrust24THRUST_300001_SM_1000_NS8cuda_cub4core6detail5shmemE+88];
	ld.shared.u64 	%rd172, [_ZN6thrust24THRUST_300001_SM_1000_NS8cuda_cub4core6detail5shmemE+96];
	setp.lt.f64 	%p89, %fd238, %fd161;
	mov.f64 	%fd239, %fd161;
	mov.u64 	%rd330, %rd172;
	@%p89 bra 	$L__BB2_202;
	setp.lt.f64 	%p90, %fd161, %fd238;
	mov.f64 	%fd239, %fd238;
	mov.u64 	%rd330, %rd329;
	@%p90 bra 	$L__BB2_202;
	setp.lt.s64 	%p91, %rd329, %rd172;
	selp.f64 	%fd239, %fd238, %fd161, %p91;
	min.s64 	%rd330, %rd329, %rd172;
$L__BB2_202:
	ld.shared.f64 	%fd164, [_ZN6thrust24THRUST_300001_SM_1000_NS8cuda_cub4core6detail5shmemE+104];
	ld.shared.u64 	%rd175, [_ZN6thrust24THRUST_300001_SM_1000_NS8cuda_cub4core6detail5shmemE+112];
	setp.lt.f64 	%p92, %fd239, %fd164;
	mov.f64 	%fd240, %fd164;
	mov.u64 	%rd331, %rd175;
	@%p92 bra 	$L__BB2_205;
	setp.lt.f64 	%p93, %fd164, %fd239;
	mov.f64 	%fd240, %fd239;
	mov.u64 	%rd331, %rd330;
	@%p93 bra 	$L__BB2_205;
	setp.lt.s64 	%p94, %rd330, %rd175;
	selp.f64 	%fd240, %fd239, %fd164, %p94;
	min.s64 	%rd331, %rd330, %rd175;
$L__BB2_205:
	ld.shared.f64 	%fd167, [_ZN6thrust24THRUST_300001_SM_1000_NS8cuda_cub4core6detail5shmemE+120];
	ld.shared.u64 	%rd178, [_ZN6thrust24THRUST_300001_SM_1000_NS8cuda_cub4core6detail5shmemE+128];
	setp.lt.f64 	%p95, %fd240, %fd167;
	mov.u64 	%rd332, %rd178;
	mov.f64 	%fd241, %fd167;
	@%p95 bra 	$L__BB2_208;
	setp.lt.f64 	%p96, %fd167, %fd240;
	mov.u64 	%rd332, %rd331;
	mov.f64 	%fd241, %fd240;
	@%p96 bra 	$L__BB2_208;
	setp.lt.s64 	%p97, %rd331, %rd178;
	selp.f64 	%fd241, %fd240, %fd167, %p97;
	min.s64 	%rd332, %rd331, %rd178;
$L__BB2_208:
	mov.u32 	%r415, %tid.x;
	setp.ne.s32 	%p214, %r415, 0;
	@%p214 bra 	$L__BB2_210;
	ld.param.u64 	%rd269, [_ZN6thrust24THRUST_300001_SM_1000_NS8cuda_cub4core6detail13_kernel_agentINS1_8__reduce11ReduceAgentINS0_12zip_iteratorIN4cuda3std3__45tupleIJNS0_10device_ptrIdEENS0_17counting_iteratorIlNS0_11use_defaultESF_SF_EEEEEEEPNSB_IJdlEEESJ_iNS1_9__extrema9arg_max_fIdlNSA_4lessIdEEEEEEJSI_SK_iN3cub18CUB_300001_SM_100013GridEvenShareIiEENSS_9GridQueueIjEESP_EEEvDpT0__param_1];
	cvta.to.global.u64 	%rd266, %rd269;
	mul.wide.u32 	%rd267, %r1, 16;
	add.s64 	%rd268, %rd266, %rd267;
	st.global.f64 	[%rd268], %fd241;
	st.global.u64 	[%rd268+8], %rd332;
$L__BB2_210:
	ret;

}
	// .globl	_ZN6thrust24THRUST_300001_SM_1000_NS8cuda_cub4core6detail13_kernel_agentINS1_8__reduce10DrainAgentIiEEJN3cub18CUB_300001_SM_10009GridQueueIjEEiEEEvDpT0_
.visible .entry _ZN6thrust24THRUST_300001_SM_1000_NS8cuda_cub4core6detail13_kernel_agentINS1_8__reduce10DrainAgentIiEEJN3cub18CUB_300001_SM_10009GridQueueIjEEiEEEvDpT0_(
	.param .align 8 .b8 _ZN6thrust24THRUST_300001_SM_1000_NS8cuda_cub4core6detail13_kernel_agentINS1_8__reduce10DrainAgentIiEEJN3cub18CUB_300001_SM_10009GridQueueIjEEiEEEvDpT0__param_0[8],
	.param .u32 _ZN6thrust24THRUST_300001_SM_1000_NS8cuda_cub4core6detail13_kernel_agentINS1_8__reduce10DrainAgentIiEEJN3cub18CUB_300001_SM_10009GridQueueIjEEiEEEvDpT0__param_1
)
.maxntid 1
{
	.reg .b32 	%r<3>;
	.reg .b64 	%rd<3>;

	ld.param.u64 	%rd1, [_ZN6thrust24THRUST_300001_SM_1000_NS8cuda_cub4core6detail13_kernel_agentINS1_8__reduce10DrainAgentIiEEJN3cub18CUB_300001_SM_10009GridQueueIjEEiEEEvDpT0__param_0];
	ld.param.u32 	%r1, [_ZN6thrust24THRUST_300001_SM_1000_NS8cuda_cub4core6detail13_kernel_agentINS1_8__reduce10DrainAgentIiEEJN3cub18CUB_300001_SM_10009GridQueueIjEEiEEEvDpT0__param_1];
	cvta.to.global.u64 	%rd2, %rd1;
	st.global.u32 	[%rd2], %r1;
	mov.b32 	%r2, 0;
	st.global.u32 	[%rd2+4], %r2;
	ret;

}
	// .globl	_ZN6thrust24THRUST_300001_SM_1000_NS8cuda_cub4core6detail13_kernel_agentINS1_8__reduce11ReduceAgentIPN4cuda3std3__45tupleIJdlEEESC_SB_iNS1_9__extrema9arg_max_fIdlNS9_4lessIdEEEEEEJSC_SC_iSH_EEEvDpT0_
.visible .entry _ZN6thrust24THRUST_300001_SM_1000_NS8cuda_cub4core6detail13_kernel_agentINS1_8__reduce11ReduceAgentIPN4cuda3std3__45tupleIJdlEEESC_SB_iNS1_9__extrema9arg_max_fIdlNS9_4lessIdEEEEEEJSC_SC_iSH_EEEvDpT0_(
	.param .u64 .ptr .align 1 _ZN6thrust24THRUST_300001_SM_1000_NS8cuda_cub4core6detail13_kernel_agentINS1_8__reduce11ReduceAgentIPN4cuda3std3__45tupleIJdlEEESC_SB_iNS1_9__extrema9arg_max_fIdlNS9_4lessIdEEEEEEJSC_SC_iSH_EEEvDpT0__param_0,
	.param .u64 .ptr .align 1 _ZN6thrust24THRUST_300001_SM_1000_NS8cuda_cub4core6detail13_kernel_agentINS1_8__reduce11ReduceAgentIPN4cuda3std3__45tupleIJdlEEESC_SB_iNS1_9__extrema9arg_max_fIdlNS9_4lessIdEEEEEEJSC_SC_iSH_EEEvDpT0__param_1,
	.param .u32 _ZN6thrust24THRUST_300001_SM_1000_NS8cuda_cub4core6detail13_kernel_agentINS1_8__reduce11ReduceAgentIPN4cuda3std3__45tupleIJdlEEESC_SB_iNS1_9__extrema9arg_max_fIdlNS9_4lessIdEEEEEEJSC_SC_iSH_EEEvDpT0__param_2,
	.param .align 1 .b8 _ZN6thrust24THRUST_300001_SM_1000_NS8cuda_cub4core6detail13_kernel_agentINS1_8__reduce11ReduceAgentIPN4cuda3std3__45tupleIJdlEEESC_SB_iNS1_9__extrema9arg_max_fIdlNS9_4lessIdEEEEEEJSC_SC_iSH_EEEvDpT0__param_3[1]
)
.maxntid 256
{
	.reg .pred 	%p<222>;
	.reg .b32 	%r<390>;
	.reg .b64 	%rd<387>;
	.reg .b64 	%fd<248>;

	ld.param.u64 	%rd186, [_ZN6thrust24THRUST_300001_SM_1000_NS8cuda_cub4core6detail13_kernel_agentINS1_8__reduce11ReduceAgentIPN4cuda3std3__45tupleIJdlEEESC_SB_iNS1_9__extrema9arg_max_fIdlNS9_4lessIdEEEEEEJSC_SC_iSH_EEEvDpT0__param_0];
	ld.param.u32 	%r37, [_ZN6thrust24THRUST_300001_SM_1000_NS8cuda_cub4core6detail13_kernel_agentINS1_8__reduce11ReduceAgentIPN4cuda3std3__45tupleIJdlEEESC_SB_iNS1_9__extrema9arg_max_fIdlNS9_4lessIdEEEEEEJSC_SC_iSH_EEEvDpT0__param_2];
	setp.eq.s32 	%p1, %r37, 0;
	@%p1 bra 	$L__BB4_211;
	setp.gt.s32 	%p2, %r37, 1279;
	@%p2 bra 	$L__BB4_121;
	mov.u32 	%r1, %tid.x;
	setp.ge.s32 	%p105, %r1, %r37;
	mov.f64 	%fd191, 0d0000000000000000;
	mov.b64 	%rd329, 0;
	mov.u32 	%r380, %r1;
	@%p105 bra 	$L__BB4_4;
	mul.wide.u32 	%rd273, %r1, 16;
	add.s64 	%rd270, %rd186, %rd273;
	// begin inline asm
	ld.global.nc.u64 %rd269, [%rd270];
	// end inline asm
	add.s64 	%rd272, %rd270, 8;
	// begin inline asm
	ld.global.nc.u64 %rd329, [%rd272];
	// end inline asm
	mov.b64 	%fd191, %rd269;
	add.s32 	%r380, %r1, 256;
$L__BB4_4:
	setp.ge.s32 	%p106, %r380, %r37;
	@%p106 bra 	$L__BB4_25;
	not.b32 	%r153, %r380;
	add.s32 	%r4, %r37, %r153;
	and.b32  	%r154, %r4, 768;
	setp.eq.s32 	%p107, %r154, 768;
	@%p107 bra 	$L__BB4_11;
	mul.wide.u32 	%rd275, %r380, 16;
	add.s64 	%rd320, %rd186, %rd275;
	shr.u32 	%r155, %r4, 8;
	add.s32 	%r156, %r155, 1;
	and.b32  	%r157, %r156, 3;
	neg.s32 	%r378, %r157;
$L__BB4_7:
	.pragma "nounroll";
	mov.u64 	%rd5, %rd329;
	mov.f64 	%fd3, %fd191;
	// begin inline asm
	ld.global.nc.u64 %rd276, [%rd320];
	// end inline asm
	add.s64 	%rd279, %rd320, 8;
	// begin inline asm
	ld.global.nc.u64 %rd278, [%rd279];
	// end inline asm
	mov.b64 	%fd4, %rd276;
	setp.lt.f64 	%p108, %fd3, %fd4;
	mov.u64 	%rd329, %rd278;
	mov.f64 	%fd191, %fd4;
	@%p108 bra 	$L__BB4_10;
	setp.gt.f64 	%p109, %fd3, %fd4;
	mov.u64 	%rd329, %rd5;
	mov.f64 	%fd191, %fd3;
	@%p109 bra 	$L__BB4_10;
	setp.lt.s64 	%p110, %rd5, %rd278;
	min.s64 	%rd329, %rd5, %rd278;
	selp.f64 	%fd191, %fd3, %fd4, %p110;
$L__BB4_10:
	add.s32 	%r380, %r380, 256;
	add.s64 	%rd320, %rd320, 4096;
	add.s32 	%r378, %r378, 1;
	setp.ne.s32 	%p111, %r378, 0;
	@%p111 bra 	$L__BB4_7;
$L__BB4_11:
	setp.lt.u32 	%p112, %r4, 768;
	@%p112 bra 	$L__BB4_25;
$L__BB4_12:
	mul.wide.s32 	%rd284, %r380, 16;
	add.s64 	%rd281, %rd186, %rd284;
	// begin inline asm
	ld.global.nc.u64 %rd280, [%rd281];
	// end inline asm
	add.s64 	%rd283, %rd281, 8;
	// begin inline asm
	ld.global.nc.u64 %rd282, [%rd283];
	// end inline asm
	mov.b64 	%fd10, %rd280;
	setp.lt.f64 	%p113, %fd191, %fd10;
	mov.u64 	%rd326, %rd282;
	mov.f64 	%fd188, %fd10;
	@%p113 bra 	$L__BB4_15;
	setp.gt.f64 	%p114, %fd191, %fd10;
	mov.u64 	%rd326, %rd329;
	mov.f64 	%fd188, %fd191;
	@%p114 bra 	$L__BB4_15;
	setp.lt.s64 	%p115, %rd329, %rd282;
	min.s64 	%rd326, %rd329, %rd282;
	selp.f64 	%fd188, %fd191, %fd10, %p115;
$L__BB4_15:
	add.s64 	%rd286, %rd281, 4096;
	// begin inline asm
	ld.global.nc.u64 %rd285, [%rd286];
	// end inline asm
	add.s64 	%rd288, %rd281, 4104;
	// begin inline asm
	ld.global.nc.u64 %rd287, [%rd288];
	// end inline asm
	mov.b64 	%fd13, %rd285;
	setp.lt.f64 	%p116, %fd188, %fd13;
	mov.u64 	%rd327, %rd287;
	mov.f64 	%fd189, %fd13;
	@%p116 bra 	$L__BB4_18;
	setp.gt.f64 	%p117, %fd188, %fd13;
	mov.u64 	%rd327, %rd326;
	mov.f64 	%fd189, %fd188;
	@%p117 bra 	$L__BB4_18;
	setp.lt.s64 	%p118, %rd326, %rd287;
	min.s64 	%rd327, %rd326, %rd287;
	selp.f64 	%fd189, %fd188, %fd13, %p118;
$L__BB4_18:
	add.s64 	%rd290, %rd281, 8192;
	// begin inline asm
	ld.global.nc.u64 %rd289, [%rd290];
	// end inline asm
	add.s64 	%rd292, %rd281, 8200;
	// begin inline asm
	ld.global.nc.u64 %rd291, [%rd292];
	// end inline asm
	mov.b64 	%fd16, %rd289;
	setp.lt.f64 	%p119, %fd189, %fd16;
	mov.u64 	%rd328, %rd291;
	mov.f64 	%fd190, %fd16;
	@%p119 bra 	$L__BB4_21;
	setp.gt.f64 	%p120, %fd189, %fd16;
	mov.u64 	%rd328, %rd327;
	mov.f64 	%fd190, %fd189;
	@%p120 bra 	$L__BB4_21;
	setp.lt.s64 	%p121, %rd327, %rd291;
	min.s64 	%rd328, %rd327, %rd291;
	selp.f64 	%fd190, %fd189, %fd16, %p121;
$L__BB4_21:
	add.s64 	%rd294, %rd281, 12288;
	// begin inline asm
	ld.global.nc.u64 %rd293, [%rd294];
	// end inline asm
	add.s64 	%rd296, %rd281, 12296;
	// begin inline asm
	ld.global.nc.u64 %rd295, [%rd296];
	// end inline asm
	mov.b64 	%fd19, %rd293;
	setp.lt.f64 	%p122, %fd190, %fd19;
	mov.u64 	%rd329, %rd295;
	mov.f64 	%fd191, %fd19;
	@%p122 bra 	$L__BB4_24;
	setp.gt.f64 	%p123, %fd190, %fd19;
	mov.u64 	%rd329, %rd328;
	mov.f64 	%fd191, %fd190;
	@%p123 bra 	$L__BB4_24;
	setp.lt.s64 	%p124, %rd328, %rd295;
	min.s64 	%rd329, %rd328, %rd295;
	selp.f64 	%fd191, %fd190, %fd19, %p124;
$L__BB4_24:
	add.s32 	%r380, %r380, 1024;
	setp.lt.s32 	%p125, %r380, %r37;
	@%p125 bra 	$L__BB4_12;
$L__BB4_25:
	setp.lt.s32 	%p126, %r37, 256;
	@%p126 bra 	$L__BB4_70;
	// begin inline asm
	mov.u32 %r271, %laneid;
	// end inline asm
	mov.b64 	%rd307, %fd191;
	mov.b64 	{%r273, %r278}, %rd307;
	mov.b32 	%r289, 1;
	mov.b32 	%r290, 31;
	mov.b32 	%r291, -1;
	// begin inline asm
	shfl.sync.down.b32 %r272, %r273, %r289, %r290, %r291;
	// end inline asm
	// begin inline asm
	shfl.sync.down.b32 %r277, %r278, %r289, %r290, %r291;
	// end inline asm
	mov.b64 	%rd308, {%r272, %r277};
	mov.b64 	%fd23, %rd308;
	mov.b64 	{%r283, %r288}, %rd329;
	// begin inline asm
	shfl.sync.down.b32 %r282, %r283, %r289, %r290, %r291;
	// end inline asm
	// begin inline asm
	shfl.sync.down.b32 %r287, %r288, %r289, %r290, %r291;
	// end inline asm
	mov.b64 	%rd27, {%r282, %r287};
	setp.gt.s32 	%p178, %r271, 30;
	mov.u64 	%rd331, %rd329;
	mov.f64 	%fd193, %fd191;
	@%p178 bra 	$L__BB4_30;
	setp.lt.f64 	%p179, %fd191, %fd23;
	mov.u64 	%rd331, %rd27;
	mov.f64 	%fd193, %fd23;
	@%p179 bra 	$L__BB4_30;
	setp.gt.f64 	%p180, %fd191, %fd23;
	mov.u64 	%rd331, %rd329;
	mov.f64 	%fd193, %fd191;
	@%p180 bra 	$L__BB4_30;
	setp.lt.s64 	%p181, %rd329, %rd27;
	min.s64 	%rd331, %rd329, %rd27;
	selp.f64 	%fd193, %fd191, %fd23, %p181;
$L__BB4_30:
	mov.b64 	%rd309, %fd193;
	mov.b64 	{%r293, %r298}, %rd309;
	mov.b32 	%r309, 2;
	mov.b32 	%r310, 31;
	mov.b32 	%r311, -1;
	// begin inline asm
	shfl.sync.down.b32 %r292, %r293, %r309, %r310, %r311;
	// end inline asm
	// begin inline asm
	shfl.sync.down.b32 %r297, %r298, %r309, %r310, %r311;
	// end inline asm
	mov.b64 	%rd310, {%r292, %r297};
	mov.b64 	%fd26, %rd310;
	mov.b64 	{%r303, %r308}, %rd331;
	// begin inline asm
	shfl.sync.down.b32 %r302, %r303, %r309, %r310, %r311;
	// end inline asm
	// begin inline asm
	shfl.sync.down.b32 %r307, %r308, %r309, %r310, %r311;
	// end inline asm
	mov.b64 	%rd30, {%r302, %r307};
	setp.gt.s32 	%p182, %r271, 29;
	mov.u64 	%rd332, %rd331;
	mov.f64 	%fd194, %fd193;
	@%p182 bra 	$L__BB4_34;
	setp.lt.f64 	%p183, %fd193, %fd26;
	mov.u64 	%rd332, %rd30;
	mov.f64 	%fd194, %fd26;
	@%p183 bra 	$L__BB4_34;
	setp.gt.f64 	%p184, %fd193, %fd26;
	mov.u64 	%rd332, %rd331;
	mov.f64 	%fd194, %fd193;
	@%p184 bra 	$L__BB4_34;
	setp.lt.s64 	%p185, %rd331, %rd30;
	min.s64 	%rd332, %rd331, %rd30;
	selp.f64 	%fd194, %fd193, %fd26, %p185;
$L__BB4_34:
	mov.b64 	%rd311, %fd194;
	mov.b64 	{%r313, %r318}, %rd311;
	mov.b32 	%r329, 4;
	mov.b32 	%r330, 31;
	mov.b32 	%r331, -1;
	// begin inline asm
	shfl.sync.down.b32 %r312, %r313, %r329, %r330, %r331;
	// end inline asm
	// begin inline asm
	shfl.sync.down.b32 %r317, %r318, %r329, %r330, %r331;
	// end inline asm
	mov.b64 	%rd312, {%r312, %r317};
	mov.b64 	%fd29, %rd312;
	mov.b64 	{%r323, %r328}, %rd332;
	// begin inline asm
	shfl.sync.down.b32 %r322, %r323, %r329, %r330, %r331;
	// end inline asm
	// begin inline asm
	shfl.sync.down.b32 %r327, %r328, %r329, %r330, %r331;
	// end inline asm
	mov.b64 	%rd33, {%r322, %r327};
	setp.gt.s32 	%p186, %r271, 27;
	mov.u64 	%rd333, %rd332;
	mov.f64 	%fd195, %fd194;
	@%p186 bra 	$L__BB4_38;
	setp.lt.f64 	%p187, %fd194, %fd29;
	mov.u64 	%rd333, %rd33;
	mov.f64 	%fd195, %fd29;
	@%p187 bra 	$L__BB4_38;
	setp.gt.f64 	%p188, %fd194, %fd29;
	mov.u64 	%rd333, %rd332;
	mov.f64 	%fd195, %fd194;
	@%p188 bra 	$L__BB4_38;
	setp.lt.s64 	%p189, %rd332, %rd33;
	min.s64 	%rd333, %rd332, %rd33;
	selp.f64 	%fd195, %fd194, %fd29, %p189;
$L__BB4_38:
	mov.b64 	%rd313, %fd195;
	mov.b64 	{%r333, %r338}, %rd313;
	mov.b32 	%r349, 8;
	mov.b32 	%r350, 31;
	mov.b32 	%r351, -1;
	// begin inline asm
	shfl.sync.down.b32 %r332, %r333, %r349, %r350, %r351;
	// end inline asm
	// begin inline asm
	shfl.sync.down.b32 %r337, %r338, %r349, %r350, %r351;
	// end inline asm
	mov.b64 	%rd314, {%r332, %r337};
	mov.b64 	%fd32, %rd314;
	mov.b64 	{%r343, %r348}, %rd333;
	// begin inline asm
	shfl.sync.down.b32 %r342, %r343, %r349, %r350, %r351;
	// end inline asm
	// begin inline asm
	shfl.sync.down.b32 %r347, %r348, %r349, %r350, %r351;
	// end inline asm
	mov.b64 	%rd36, {%r342, %r347};
	setp.gt.s32 	%p190, %r271, 23;
	mov.u64 	%rd334, %rd333;
	mov.f64 	%fd196, %fd195;
	@%p190 bra 	$L__BB4_42;
	setp.lt.f64 	%p191, %fd195, %fd32;
	mov.u64 	%rd334, %rd36;
	mov.f64 	%fd196, %fd32;
	@%p191 bra 	$L__BB4_42;
	setp.gt.f64 	%p192, %fd195, %fd32;
	mov.u64 	%rd334, %rd333;
	mov.f64 	%fd196, %fd195;
	@%p192 bra 	$L__BB4_42;
	setp.lt.s64 	%p193, %rd333, %rd36;
	min.s64 	%rd334, %rd333, %rd36;
	selp.f64 	%fd196, %fd195, %fd32, %p193;
$L__BB4_42:
	mov.b64 	%rd315, %fd196;
	mov.b64 	{%r353, %r358}, %rd315;
	mov.b32 	%r369, 16;
	mov.b32 	%r370, 31;
	mov.b32 	%r371, -1;
	// begin inline asm
	shfl.sync.down.b32 %r352, %r353, %r369, %r370, %r371;
	// end inline asm
	// begin inline asm
	shfl.sync.down.b32 %r357, %r358, %r369, %r370, %r371;
	// end inline asm
	mov.b64 	%rd316, {%r352, %r357};
	mov.b64 	%fd35, %rd316;
	mov.b64 	{%r363, %r368}, %rd334;
	// begin inline asm
	shfl.sync.down.b32 %r362, %r363, %r369, %r370, %r371;
	// end inline asm
	// begin inline asm
	shfl.sync.down.b32 %r367, %r368, %r369, %r370, %r371;
	// end inline asm
	mov.b64 	%rd39, {%r362, %r367};
	setp.gt.s32 	%p194, %r271, 15;
	mov.u64 	%rd386, %rd334;
	mov.f64 	%fd247, %fd196;
	@%p194 bra 	$L__BB4_46;
	setp.lt.f64 	%p195, %fd196, %fd35;
	mov.u64 	%rd386, %rd39;
	mov.f64 	%fd247, %fd35;
	@%p195 bra 	$L__BB4_46;
	setp.gt.f64 	%p196, %fd196, %fd35;
	mov.u64 	%rd386, %rd334;
	mov.f64 	%fd247, %fd196;
	@%p196 bra 	$L__BB4_46;
	setp.lt.s64 	%p197, %rd334, %rd39;
	min.s64 	%rd386, %rd334, %rd39;
	selp.f64 	%fd247, %fd196, %fd35, %p197;
$L__BB4_46:
	setp.ne.s32 	%p198, %r271, 0;
	@%p198 bra 	$L__BB4_48;
	shr.u32 	%r372, %r1, 1;
	and.b32  	%r373, %r372, 496;
	mov.u32 	%r374, _ZN6thrust24THRUST_300001_SM_1000_NS8cuda_cub4core6detail5shmemE;
	add.s32 	%r375, %r374, %r373;
	st.shared.f64 	[%r375+8], %fd247;
	st.shared.u64 	[%r375+16], %rd386;
$L__BB4_48:
	bar.sync 	0;
	setp.ne.s32 	%p199, %r1, 0;
	@%p199 bra 	$L__BB4_209;
	ld.shared.f64 	%fd38, [_ZN6thrust24THRUST_300001_SM_1000_NS8cuda_cub4core6detail5shmemE+24];
	ld.shared.u64 	%rd42, [_ZN6thrust24THRUST_300001_SM_1000_NS8cuda_cub4core6detail5shmemE+32];
	setp.lt.f64 	%p200, %fd247, %fd38;
	mov.u64 	%rd336, %rd42;
	mov.f64 	%fd198, %fd38;
	@%p200 bra 	$L__BB4_52;
	setp.lt.f64 	%p201, %fd38, %fd247;
	mov.u64 	%rd336, %rd386;
	mov.f64 	%fd198, %fd247;
	@%p201 bra 	$L__BB4_52;
	setp.lt.s64 	%p202, %rd386, %rd42;
	min.s64 	%rd336, %rd386, %rd42;
	selp.f64 	%fd198, %fd247, %fd38, %p202;
$L__BB4_52:
	ld.shared.f64 	%fd41, [_ZN6thrust24THRUST_300001_SM_1000_NS8cuda_cub4core6detail5shmemE+40];
	ld.shared.u64 	%rd45, [_ZN6thrust24THRUST_300001_SM_1000_NS8cuda_cub4core6detail5shmemE+48];
	setp.lt.f64 	%p203, %fd198, %fd41;
	mov.u64 	%rd337, %rd45;
	mov.f64 	%fd199, %fd41;
	@%p203 bra 	$L__BB4_55;
	setp.lt.f64 	%p204, %fd41, %fd198;
	mov.u64 	%rd337, %rd336;
	mov.f64 	%fd199, %fd198;
	@%p204 bra 	$L__BB4_55;
	setp.lt.s64 	%p205, %rd336, %rd45;
	min.s64 	%rd337, %rd336, %rd45;
	selp.f64 	%fd199, %fd198, %fd41, %p205;
$L__BB4_55:
	ld.shared.f64 	%fd44, [_ZN6thrust24THRUST_300001_SM_1000_NS8cuda_cub4core6detail5shmemE+56];
	ld.shared.u64 	%rd48, [_ZN6thrust24THRUST_300001_SM_1000_NS8cuda_cub4core6detail5shmemE+64];
	setp.lt.f64 	%p206, %fd199, %fd44;
	mov.u64 	%rd338, %rd48;
	mov.f64 	%fd200, %fd44;
	@%p206 bra 	$L__BB4_58;
	setp.lt.f64 	%p207, %fd44, %fd199;
	mov.u64 	%rd338, %rd337;
	mov.f64 	%fd200, %fd199;
	@%p207 bra 	$L__BB4_58;
	setp.lt.s64 	%p208, %rd337, %rd48;
	min.s64 	%rd338, %rd337, %rd48;
	selp.f64 	%fd200, %fd199, %fd44, %p208;
$L__BB4_58:
	ld.shared.f64 	%fd47, [_ZN6thrust24THRUST_300001_SM_1000_NS8cuda_cub4core6detail5shmemE+72];
	ld.shared.u64 	%rd51, [_ZN6thrust24THRUST_300001_SM_1000_NS8cuda_cub4core6detail5shmemE+80];
	setp.lt.f64 	%p209, %fd200, %fd47;
	mov.u64 	%rd339, %rd51;
	mov.f64 	%fd201, %fd47;
	@%p209 bra 	$L__BB4_61;
	setp.lt.f64 	%p210, %fd47, %fd200;
	mov.u64 	%rd339, %rd338;
	mov.f64 	%fd201, %fd200;
	@%p210 bra 	$L__BB4_61;
	setp.lt.s64 	%p211, %rd338, %rd51;
	min.s64 	%rd339, %rd338, %rd51;
	selp.f64 	%fd201, %fd200, %fd47, %p211;
$L__BB4_61:
	ld.shared.f64 	%fd50, [_ZN6thrust24THRUST_300001_SM_1000_NS8cuda_cub4core6detail5shmemE+88];
	ld.shared.u64 	%rd54, [_ZN6thrust24THRUST_300001_SM_1000_NS8cuda_cub4core6detail5shmemE+96];
	setp.lt.f64 	%p212, %fd201, %fd50;
	mov.u64 	%rd340, %rd54;
	mov.f64 	%fd202, %fd50;
	@%p212 bra 	$L__BB4_64;
	setp.lt.f64 	%p213, %fd50, %fd201;
	mov.u64 	%rd340, %rd339;
	mov.f64 	%fd202, %fd201;
	@%p213 bra 	$L__BB4_64;
	setp.lt.s64 	%p214, %rd339, %rd54;
	min.s64 	%rd340, %rd339, %rd54;
	selp.f64 	%fd202, %fd201, %fd50, %p214;
$L__BB4_64:
	ld.shared.f64 	%fd53, [_ZN6thrust24THRUST_300001_SM_1000_NS8cuda_cub4core6detail5shmemE+104];
	ld.shared.u64 	%rd57, [_ZN6thrust24THRUST_300001_SM_1000_NS8cuda_cub4core6detail5shmemE+112];
	setp.lt.f64 	%p215, %fd202, %fd53;
	mov.u64 	%rd341, %rd57;
	mov.f64 	%fd203, %fd53;
	@%p215 bra 	$L__BB4_67;
	setp.lt.f64 	%p216, %fd53, %fd202;
	mov.u64 	%rd341, %rd340;
	mov.f64 	%fd203, %fd202;
	@%p216 bra 	$L__BB4_67;
	setp.lt.s64 	%p217, %rd340, %rd57;
	min.s64 	%rd341, %rd340, %rd57;
	selp.f64 	%fd203, %fd202, %fd53, %p217;
$L__BB4_67:
	ld.shared.f64 	%fd56, [_ZN6thrust24THRUST_300001_SM_1000_NS8cuda_cub4core6detail5shmemE+120];
	ld.shared.u64 	%rd60, [_ZN6thrust24THRUST_300001_SM_1000_NS8cuda_cub4core6detail5shmemE+128];
	setp.lt.f64 	%p218, %fd203, %fd56;
	mov.u64 	%rd386, %rd60;
	mov.f64 	%fd247, %fd56;
	@%p218 bra 	$L__BB4_209;
	setp.lt.f64 	%p219, %fd56, %fd203;
	mov.u64 	%rd386, %rd341;
	mov.f64 	%fd247, %fd203;
	@%p219 bra 	$L__BB4_209;
	setp.lt.s64 	%p220, %rd341, %rd60;
	min.s64 	%rd386, %rd341, %rd60;
	selp.f64 	%fd247, %fd203, %fd56, %p220;
	bra.uni 	$L__BB4_209;
$L__BB4_70:
	// begin inline asm
	mov.u32 %r158, %laneid;
	// end inline asm
	and.b32  	%r179, %r1, 992;
	add.s32 	%r180, %r179, 32;
	setp.gt.s32 	%p127, %r180, %r37;
	not.b32 	%r181, %r179;
	add.s32 	%r182, %r37, %r181;
	selp.b32 	%r177, %r182, 31, %p127;
	mov.b64 	%rd297, %fd191;
	mov.b64 	{%r160, %r165}, %rd297;
	mov.b32 	%r176, 1;
	mov.b32 	%r178, -1;
	// begin inline asm
	shfl.sync.down.b32 %r159, %r160, %r176, %r177, %r178;
	// end inline asm
	// begin inline asm
	shfl.sync.down.b32 %r164, %r165, %r176, %r177, %r178;
	// end inline asm
	mov.b64 	%rd298, {%r159, %r164};
	mov.b64 	%fd58, %rd298;
	mov.b64 	{%r170, %r175}, %rd329;
	// begin inline asm
	shfl.sync.down.b32 %r169, %r170, %r176, %r177, %r178;
	// end inline asm
	// begin inline asm
	shfl.sync.down.b32 %r174, %r175, %r176, %r177, %r178;
	// end inline asm
	mov.b64 	%rd62, {%r169, %r174};
	setp.ge.s32 	%p128, %r158, %r177;
	mov.u64 	%rd342, %rd329;
	mov.f64 	%fd204, %fd191;
	@%p128 bra 	$L__BB4_74;
	setp.lt.f64 	%p129, %fd191, %fd58;
	mov.u64 	%rd342, %rd62;
	mov.f64 	%fd204, %fd58;
	@%p129 bra 	$L__BB4_74;
	setp.gt.f64 	%p130, %fd191, %fd58;
	mov.u64 	%rd342, %rd329;
	mov.f64 	%fd204, %fd191;
	@%p130 bra 	$L__BB4_74;
	setp.lt.s64 	%p131, %rd329, %rd62;
	min.s64 	%rd342, %rd329, %rd62;
	selp.f64 	%fd204, %fd191, %fd58, %p131;
$L__BB4_74:
	mov.b64 	%rd299, %fd204;
	mov.b64 	{%r184, %r189}, %rd299;
	mov.b32 	%r200, 2;
	mov.b32 	%r202, -1;
	// begin inline asm
	shfl.sync.down.b32 %r183, %r184, %r200, %r177, %r202;
	// end inline asm
	// begin inline asm
	shfl.sync.down.b32 %r188, %r189, %r200, %r177, %r202;
	// end inline asm
	mov.b64 	%rd300, {%r183, %r188};
	mov.b64 	%fd61, %rd300;
	mov.b64 	{%r194, %r199}, %rd342;
	// begin inline asm
	shfl.sync.down.b32 %r193, %r194, %r200, %r177, %r202;
	// end inline asm
	// begin inline asm
	shfl.sync.down.b32 %r198, %r199, %r200, %r177, %r202;
	// end inline asm
	mov.b64 	%rd65, {%r193, %r198};
	add.s32 	%r203, %r158, 2;
	setp.gt.s32 	%p132, %r203, %r177;
	mov.u64 	%rd343, %rd342;
	mov.f64 	%fd205, %fd204;
	@%p132 bra 	$L__BB4_78;
	setp.lt.f64 	%p133, %fd204, %fd61;
	mov.u64 	%rd343, %rd65;
	mov.f64 	%fd205, %fd61;
	@%p133 bra 	$L__BB4_78;
	setp.gt.f64 	%p134, %fd204, %fd61;
	mov.u64 	%rd343, %rd342;
	mov.f64 	%fd205, %fd204;
	@%p134 bra 	$L__BB4_78;
	setp.lt.s64 	%p135, %rd342, %rd65;
	min.s64 	%rd343, %rd342, %rd65;
	selp.f64 	%fd205, %fd204, %fd61, %p135;
$L__BB4_78:
	mov.b64 	%rd301, %fd205;
	mov.b64 	{%r205, %r210}, %rd301;
	mov.b32 	%r221, 4;
	mov.b32 	%r223, -1;
	// begin inline asm
	shfl.sync.down.b32 %r204, %r205, %r221, %r177, %r223;
	// end inline asm
	// begin inline asm
	shfl.sync.down.b32 %r209, %r210, %r221, %r177, %r223;
	// end inline asm
	mov.b64 	%rd302, {%r204, %r209};
	mov.b64 	%fd64, %rd302;
	mov.b64 	{%r215, %r220}, %rd343;
	// begin inline asm
	shfl.sync.down.b32 %r214, %r215, %r221, %r177, %r223;
	// end inline asm
	// begin inline asm
	shfl.sync.down.b32 %r219, %r220, %r221, %r177, %r223;
	// end inline asm
	mov.b64 	%rd68, {%r214, %r219};
	add.s32 	%r224, %r158, 4;
	setp.gt.s32 	%p136, %r224, %r177;
	mov.u64 	%rd344, %rd343;
	mov.f64 	%fd206, %fd205;
	@%p136 bra 	$L__BB4_82;
	setp.lt.f64 	%p137, %fd205, %fd64;
	mov.u64 	%rd344, %rd68;
	mov.f64 	%fd206, %fd64;
	@%p137 bra 	$L__BB4_82;
	setp.gt.f64 	%p138, %fd205, %fd64;
	mov.u64 	%rd344, %rd343;
	mov.f64 	%fd206, %fd205;
	@%p138 bra 	$L__BB4_82;
	setp.lt.s64 	%p139, %rd343, %rd68;
	min.s64 	%rd344, %rd343, %rd68;
	selp.f64 	%fd206, %fd205, %fd64, %p139;
$L__BB4_82:
	mov.b64 	%rd303, %fd206;
	mov.b64 	{%r226, %r231}, %rd303;
	mov.b32 	%r242, 8;
	mov.b32 	%r244, -1;
	// begin inline asm
	shfl.sync.down.b32 %r225, %r226, %r242, %r177, %r244;
	// end inline asm
	// begin inline asm
	shfl.sync.down.b32 %r230, %r231, %r242, %r177, %r244;
	// end inline asm
	mov.b64 	%rd304, {%r225, %r230};
	mov.b64 	%fd67, %rd304;
	mov.b64 	{%r236, %r241}, %rd344;
	// begin inline asm
	shfl.sync.down.b32 %r235, %r236, %r242, %r177, %r244;
	// end inline asm
	// begin inline asm
	shfl.sync.down.b32 %r240, %r241, %r242, %r177, %r244;
	// end inline asm
	mov.b64 	%rd71, {%r235, %r240};
	add.s32 	%r245, %r158, 8;
	setp.gt.s32 	%p140, %r245, %r177;
	mov.u64 	%rd345, %rd344;
	mov.f64 	%fd207, %fd206;
	@%p140 bra 	$L__BB4_86;
	setp.lt.f64 	%p141, %fd206, %fd67;
	mov.u64 	%rd345, %rd71;
	mov.f64 	%fd207, %fd67;
	@%p141 bra 	$L__BB4_86;
	setp.gt.f64 	%p142, %fd206, %fd67;
	mov.u64 	%rd345, %rd344;
	mov.f64 	%fd207, %fd206;
	@%p142 bra 	$L__BB4_86;
	setp.lt.s64 	%p143, %rd344, %rd71;
	min.s64 	%rd345, %rd344, %rd71;
	selp.f64 	%fd207, %fd206, %fd67, %p143;
$L__BB4_86:
	mov.b64 	%rd305, %fd207;
	mov.b64 	{%r247, %r252}, %rd305;
	mov.b32 	%r263, 16;
	mov.b32 	%r265, -1;
	// begin inline asm
	shfl.sync.down.b32 %r246, %r247, %r263, %r177, %r265;
	// end inline asm
	// begin inline asm
	shfl.sync.down.b32 %r251, %r252, %r263, %r177, %r265;
	// end inline asm
	mov.b64 	%rd306, {%r246, %r251};
	mov.b64 	%fd70, %rd306;
	mov.b64 	{%r257, %r262}, %rd345;
	// begin inline asm
	shfl.sync.down.b32 %r256, %r257, %r263, %r177, %r265;
	// end inline asm
	// begin inline asm
	shfl.sync.down.b32 %r261, %r262, %r263, %r177, %r265;
	// end inline asm
	mov.b64 	%rd74, {%r256, %r261};
	add.s32 	%r266, %r158, 16;
	setp.gt.s32 	%p144, %r266, %r177;
	mov.u64 	%rd386, %rd345;
	mov.f64 	%fd247, %fd207;
	@%p144 bra 	$L__BB4_90;
	setp.lt.f64 	%p145, %fd207, %fd70;
	mov.u64 	%rd386, %rd74;
	mov.f64 	%fd247, %fd70;
	@%p145 bra 	$L__BB4_90;
	setp.gt.f64 	%p146, %fd207, %fd70;
	mov.u64 	%rd386, %rd345;
	mov.f64 	%fd247, %fd207;
	@%p146 bra 	$L__BB4_90;
	setp.lt.s64 	%p147, %rd345, %rd74;
	min.s64 	%rd386, %rd345, %rd74;
	selp.f64 	%fd247, %fd207, %fd70, %p147;
$L__BB4_90:
	setp.ne.s32 	%p148, %r158, 0;
	@%p148 bra 	$L__BB4_92;
	shr.u32 	%r267, %r1, 1;
	and.b32  	%r268, %r267, 496;
	mov.u32 	%r269, _ZN6thrust24THRUST_300001_SM_1000_NS8cuda_cub4core6detail5shmemE;
	add.s32 	%r270, %r269, %r268;
	st.shared.f64 	[%r270+8], %fd247;
	st.shared.u64 	[%r270+16], %rd386;
$L__BB4_92:
	bar.sync 	0;
	setp.ne.s32 	%p149, %r1, 0;
	@%p149 bra 	$L__BB4_209;
	setp.lt.s32 	%p150, %r37, 33;
	mov.f64 	%fd209, %fd247;
	mov.u64 	%rd347, %rd386;
	@%p150 bra 	$L__BB4_97;
	ld.shared.f64 	%fd73, [_ZN6thrust24THRUST_300001_SM_1000_NS8cuda_cub4core6detail5shmemE+24];
	ld.shared.u64 	%rd77, [_ZN6thrust24THRUST_300001_SM_1000_NS8cuda_cub4core6detail5shmemE+32];
	setp.lt.f64 	%p151, %fd247, %fd73;
	mov.f64 	%fd209, %fd73;
	mov.u64 	%rd347, %rd77;
	@%p151 bra 	$L__BB4_97;
	setp.lt.f64 	%p152, %fd73, %fd247;
	mov.f64 	%fd209, %fd247;
	mov.u64 	%rd347, %rd386;
	@%p152 bra 	$L__BB4_97;
	setp.lt.s64 	%p153, %rd386, %rd77;
	min.s64 	%rd347, %rd386, %rd77;
	selp.f64 	%fd209, %fd247, %fd73, %p153;
$L__BB4_97:
	setp.lt.s32 	%p154, %r37, 65;
	mov.f64 	%fd210, %fd209;
	mov.u64 	%rd348, %rd347;
	@%p154 bra 	$L__BB4_101;
	ld.shared.f64 	%fd76, [_ZN6thrust24THRUST_300001_SM_1000_NS8cuda_cub4core6detail5shmemE+40];
	ld.shared.u64 	%rd80, [_ZN6thrust24THRUST_300001_SM_1000_NS8cuda_cub4core6detail5shmemE+48];
	setp.lt.f64 	%p155, %fd209, %fd76;
	mov.f64 	%fd210, %fd76;
	mov.u64 	%rd348, %rd80;
	@%p155 bra 	$L__BB4_101;
	setp.lt.f64 	%p156, %fd76, %fd209;
	mov.f64 	%fd210, %fd209;
	mov.u64 	%rd348, %rd347;
	@%p156 bra 	$L__BB4_101;
	setp.lt.s64 	%p157, %rd347, %rd80;
	selp.f64 	%fd210, %fd209, %fd76, %p157;
	min.s64 	%rd348, %rd347, %rd80;
$L__BB4_101:
	setp.lt.s32 	%p158, %r37, 97;
	mov.f64 	%fd211, %fd210;
	mov.u64 	%rd349, %rd348;
	@%p158 bra 	$L__BB4_105;
	ld.shared.f64 	%fd79, [_ZN6thrust24THRUST_300001_SM_1000_NS8cuda_cub4core6detail5shmemE+56];
	ld.shared.u64 	%rd83, [_ZN6thrust24THRUST_300001_SM_1000_NS8cuda_cub4core6detail5shmemE+64];
	setp.lt.f64 	%p159, %fd210, %fd79;
	mov.f64 	%fd211, %fd79;
	mov.u64 	%rd349, %rd83;
	@%p159 bra 	$L__BB4_105;
	setp.lt.f64 	%p160, %fd79, %fd210;
	mov.f64 	%fd211, %fd210;
	mov.u64 	%rd349, %rd348;
	@%p160 bra 	$L__BB4_105;
	setp.lt.s64 	%p161, %rd348, %rd83;
	selp.f64 	%fd211, %fd210, %fd79, %p161;
	min.s64 	%rd349, %rd348, %rd83;
$L__BB4_105:
	setp.lt.s32 	%p162, %r37, 129;
	mov.f64 	%fd212, %fd211;
	mov.u64 	%rd350, %rd349;
	@%p162 bra 	$L__BB4_109;
	ld.shared.f64 	%fd82, [_ZN6thrust24THRUST_300001_SM_1000_NS8cuda_cub4core6detail5shmemE+72];
	ld.shared.u64 	%rd86, [_ZN6thrust24THRUST_300001_SM_1000_NS8cuda_cub4core6detail5shmemE+80];
	setp.lt.f64 	%p163, %fd211, %fd82;
	mov.f64 	%fd212, %fd82;
	mov.u64 	%rd350, %rd86;
	@%p163 bra 	$L__BB4_109;
	setp.lt.f64 	%p164, %fd82, %fd211;
	mov.f64 	%fd212, %fd211;
	mov.u64 	%rd350, %rd349;
	@%p164 bra 	$L__BB4_109;
	setp.lt.s64 	%p165, %rd349, %rd86;
	selp.f64 	%fd212, %fd211, %fd82, %p165;
	min.s64 	%rd350, %rd349, %rd86;
$L__BB4_109:
	setp.lt.s32 	%p166, %r37, 161;
	mov.f64 	%fd213, %fd212;
	mov.u64 	%rd351, %rd350;
	@%p166 bra 	$L__BB4_113;
	ld.shared.f64 	%fd85, [_ZN6thrust24THRUST_300001_SM_1000_NS8cuda_cub4core6detail5shmemE+88];
	ld.shared.u64 	%rd89, [_ZN6thrust24THRUST_300001_SM_1000_NS8cuda_cub4core6detail5shmemE+96];
	setp.lt.f64 	%p167, %fd212, %fd85;
	mov.f64 	%fd213, %fd85;
	mov.u64 	%rd351, %rd89;
	@%p167 bra 	$L__BB4_113;
	setp.lt.f64 	%p168, %fd85, %fd212;
	mov.f64 	%fd213, %fd212;
	mov.u64 	%rd351, %rd350;
	@%p168 bra 	$L__BB4_113;
	setp.lt.s64 	%p169, %rd350, %rd89;
	selp.f64 	%fd213, %fd212, %fd85, %p169;
	min.s64 	%rd351, %rd350, %rd89;
$L__BB4_113:
	setp.lt.s32 	%p170, %r37, 193;
	mov.f64 	%fd214, %fd213;
	mov.u64 	%rd352, %rd351;
	@%p170 bra 	$L__BB4_117;
	ld.shared.f64 	%fd88, [_ZN6thrust24THRUST_300001_SM_1000_NS8cuda_cub4core6detail5shmemE+104];
	ld.shared.u64 	%rd92, [_ZN6thrust24THRUST_300001_SM_1000_NS8cuda_cub4core6detail5shmemE+112];
	setp.lt.f64 	%p171, %fd213, %fd88;
	mov.f64 	%fd214, %fd88;
	mov.u64 	%rd352, %rd92;
	@%p171 bra 	$L__BB4_117;
	setp.lt.f64 	%p172, %fd88, %fd213;
	mov.f64 	%fd214, %fd213;
	mov.u64 	%rd352, %rd351;
	@%p172 bra 	$L__BB4_117;
	setp.lt.s64 	%p173, %rd351, %rd92;
	selp.f64 	%fd214, %fd213, %fd88, %p173;
	min.s64 	%rd352, %rd351, %rd92;
$L__BB4_117:
	setp.lt.s32 	%p174, %r37, 225;
	mov.u64 	%rd386, %rd352;
	mov.f64 	%fd247, %fd214;
	@%p174 bra 	$L__BB4_209;
	ld.shared.f64 	%fd91, [_ZN6thrust24THRUST_300001_SM_1000_NS8cuda_cub4core6detail5shmemE+120];
	ld.shared.u64 	%rd95, [_ZN6thrust24THRUST_300001_SM_1000_NS8cuda_cub4core6detail5shmemE+128];
	setp.lt.f64 	%p175, %fd214, %fd91;
	mov.u64 	%rd386, %rd95;
	mov.f64 	%fd247, %fd91;
	@%p175 bra 	$L__BB4_209;
	setp.lt.f64 	%p176, %fd91, %fd214;
	mov.u64 	%rd386, %rd352;
	mov.f64 	%fd247, %fd214;
	@%p176 bra 	$L__BB4_209;
	setp.lt.s64 	%p177, %rd352, %rd95;
	selp.f64 	%fd247, %fd214, %fd91, %p177;
	min.s64 	%rd386, %rd352, %rd95;
	bra.uni 	$L__BB4_209;
$L__BB4_121:
	mov.u32 	%r16, %tid.x;
	mul.wide.u32 	%rd208, %r16, 16;
	add.s64 	%rd189, %rd186, %rd208;
	// begin inline asm
	ld.global.nc.u64 %rd188, [%rd189];
	// end inline asm
	add.s64 	%rd191, %rd189, 8;
	// begin inline asm
	ld.global.nc.u64 %rd190, [%rd191];
	// end inline asm
	mov.b64 	%fd93, %rd188;
	add.s64 	%rd193, %rd189, 4096;
	// begin inline asm
	ld.global.nc.u64 %rd192, [%rd193];
	// end inline asm
	add.s64 	%rd195, %rd189, 4104;
	// begin inline asm
	ld.global.nc.u64 %rd353, [%rd195];
	// end inline asm
	mov.b64 	%fd215, %rd192;
	add.s64 	%rd197, %rd189, 8192;
	// begin inline asm
	ld.global.nc.u64 %rd196, [%rd197];
	// end inline asm
	add.s64 	%rd199, %rd189, 8200;
	// begin inline asm
	ld.global.nc.u64 %rd354, [%rd199];
	// end inline asm
	mov.b64 	%fd216, %rd196;
	add.s64 	%rd201, %rd189, 12288;
	// begin inline asm
	ld.global.nc.u64 %rd200, [%rd201];
	// end inline asm
	add.s64 	%rd203, %rd189, 12296;
	// begin inline asm
	ld.global.nc.u64 %rd355, [%rd203];
	// end inline asm
	mov.b64 	%fd217, %rd200;
	add.s64 	%rd205, %rd189, 16384;
	// begin inline asm
	ld.global.nc.u64 %rd204, [%rd205];
	// end inline asm
	add.s64 	%rd207, %rd189, 16392;
	// begin inline asm
	ld.global.nc.u64 %rd373, [%rd207];
	// end inline asm
	mov.b64 	%fd234, %rd204;
	setp.lt.f64 	%p3, %fd93, %fd215;
	@%p3 bra 	$L__BB4_123;
	setp.lt.f64 	%p4, %fd215, %fd93;
	setp.lt.s64 	%p5, %rd190, %rd353;
	or.pred  	%p6, %p4, %p5;
	selp.f64 	%fd215, %fd93, %fd215, %p6;
	selp.b64 	%rd353, %rd190, %rd353, %p6;
$L__BB4_123:
	setp.lt.f64 	%p7, %fd215, %fd216;
	@%p7 bra 	$L__BB4_125;
	setp.gt.f64 	%p8, %fd215, %fd216;
	setp.lt.s64 	%p9, %rd353, %rd354;
	or.pred  	%p10, %p8, %p9;
	selp.f64 	%fd216, %fd215, %fd216, %p10;
	selp.b64 	%rd354, %rd353, %rd354, %p10;
$L__BB4_125:
	setp.lt.f64 	%p11, %fd216, %fd217;
	@%p11 bra 	$L__BB4_127;
	setp.gt.f64 	%p12, %fd216, %fd217;
	setp.lt.s64 	%p13, %rd354, %rd355;
	or.pred  	%p14, %p12, %p13;
	selp.f64 	%fd217, %fd216, %fd217, %p14;
	selp.b64 	%rd355, %rd354, %rd355, %p14;
$L__BB4_127:
	setp.lt.f64 	%p15, %fd217, %fd234;
	@%p15 bra 	$L__BB4_129;
	setp.gt.f64 	%p16, %fd217, %fd234;
	setp.lt.s64 	%p17, %rd355, %rd373;
	or.pred  	%p18, %p16, %p17;
	selp.f64 	%fd234, %fd217, %fd234, %p18;
	selp.b64 	%rd373, %rd355, %rd373, %p18;
$L__BB4_129:
	setp.lt.u32 	%p19, %r37, 2560;
	mov.b32 	%r383, 1280;
	@%p19 bra 	$L__BB4_142;
	mov.b32 	%r382, 1280;
	mov.f64 	%fd219, %fd234;
	mov.u64 	%rd357, %rd373;
$L__BB4_131:
	add.s32 	%r40, %r382, %r16;
	mul.wide.u32 	%rd229, %r40, 16;
	add.s64 	%rd210, %rd186, %rd229;
	// begin inline asm
	ld.global.nc.u64 %rd209, [%rd210];
	// end inline asm
	add.s64 	%rd212, %rd210, 8;
	// begin inline asm
	ld.global.nc.u64 %rd358, [%rd212];
	// end inline asm
	mov.b64 	%fd220, %rd209;
	add.s64 	%rd214, %rd210, 4096;
	// begin inline asm
	ld.global.nc.u64 %rd213, [%rd214];
	// end inline asm
	add.s64 	%rd216, %rd210, 4104;
	// begin inline asm
	ld.global.nc.u64 %rd359, [%rd216];
	// end inline asm
	mov.b64 	%fd221, %rd213;
	add.s64 	%rd218, %rd210, 8192;
	// begin inline asm
	ld.global.nc.u64 %rd217, [%rd218];
	// end inline asm
	add.s64 	%rd220, %rd210, 8200;
	// begin inline asm
	ld.global.nc.u64 %rd360, [%rd220];
	// end inline asm
	mov.b64 	%fd222, %rd217;
	add.s64 	%rd222, %rd210, 12288;
	// begin inline asm
	ld.global.nc.u64 %rd221, [%rd222];
	// end inline asm
	add.s64 	%rd224, %rd210, 12296;
	// begin inline asm
	ld.global.nc.u64 %rd361, [%rd224];
	// end inline asm
	mov.b64 	%fd223, %rd221;
	add.s64 	%rd226, %rd210, 16384;
	// begin inline asm
	ld.global.nc.u64 %rd225, [%rd226];
	// end inline asm
	add.s64 	%rd228, %rd210, 16392;
	// begin inline asm
	ld.global.nc.u64 %rd373, [%rd228];
	// end inline asm
	mov.b64 	%fd234, %rd225;
	setp.lt.f64 	%p20, %fd219, %fd220;
	@%p20 bra 	$L__BB4_133;
	setp.gt.f64 	%p21, %fd219, %fd220;
	setp.lt.s64 	%p22, %rd357, %rd358;
	or.pred  	%p23, %p21, %p22;
	selp.f64 	%fd220, %fd219, %fd220, %p23;
	selp.b64 	%rd358, %rd357, %rd358, %p23;
$L__BB4_133:
	setp.lt.f64 	%p24, %fd220, %fd221;
	@%p24 bra 	$L__BB4_135;
	setp.gt.f64 	%p25, %fd220, %fd221;
	setp.lt.s64 	%p26, %rd358, %rd359;
	or.pred  	%p27, %p25, %p26;
	selp.f64 	%fd221, %fd220, %fd221, %p27;
	selp.b64 	%rd359, %rd358, %rd359, %p27;
$L__BB4_135:
	setp.lt.f64 	%p28, %fd221, %fd222;
	@%p28 bra 	$L__BB4_137;
	setp.gt.f64 	%p29, %fd221, %fd222;
	setp.lt.s64 	%p30, %rd359, %rd360;
	or.pred  	%p31, %p29, %p30;
	selp.f64 	%fd222, %fd221, %fd222, %p31;
	selp.b64 	%rd360, %rd359, %rd360, %p31;
$L__BB4_137:
	setp.lt.f64 	%p32, %fd222, %fd223;
	@%p32 bra 	$L__BB4_139;
	setp.gt.f64 	%p33, %fd222, %fd223;
	setp.lt.s64 	%p34, %rd360, %rd361;
	or.pred  	%p35, %p33, %p34;
	selp.f64 	%fd223, %fd222, %fd223, %p35;
	selp.b64 	%rd361, %rd360, %rd361, %p35;
$L__BB4_139:
	setp.lt.f64 	%p36, %fd223, %fd234;
	@%p36 bra 	$L__BB4_141;
	setp.gt.f64 	%p37, %fd223, %fd234;
	setp.lt.s64 	%p38, %rd361, %rd373;
	or.pred  	%p39, %p37, %p38;
	selp.f64 	%fd234, %fd223, %fd234, %p39;
	selp.b64 	%rd373, %rd361, %rd373, %p39;
$L__BB4_141:
	add.s32 	%r383, %r382, 1280;
	add.s32 	%r41, %r382, 2560;
	setp.le.s32 	%p40, %r41, %r37;
	mov.u32 	%r382, %r383;
	mov.f64 	%fd219, %fd234;
	mov.u64 	%rd357, %rd373;
	@%p40 bra 	$L__BB4_131;
$L__BB4_142:
	setp.le.s32 	%p41, %r37, %r383;
	@%p41 bra 	$L__BB4_165;
	sub.s32 	%r20, %r37, %r383;
	setp.ge.s32 	%p42, %r16, %r20;
	@%p42 bra 	$L__BB4_165;
	not.b32 	%r42, %r16;
	add.s32 	%r43, %r37, %r42;
	sub.s32 	%r21, %r43, %r383;
	and.b32  	%r44, %r21, 768;
	setp.eq.s32 	%p43, %r44, 768;
	mov.u32 	%r387, %r16;
	@%p43 bra 	$L__BB4_150;
	add.s32 	%r385, %r16, %r383;
	shr.u32 	%r45, %r21, 8;
	add.s32 	%r46, %r45, 1;
	and.b32  	%r47, %r46, 3;
	neg.s32 	%r384, %r47;
	mov.u32 	%r387, %r16;
$L__BB4_146:
	.pragma "nounroll";
	mov.u64 	%rd127, %rd373;
	mov.f64 	%fd123, %fd234;
	mul.wide.u32 	%rd235, %r385, 16;
	add.s64 	%rd232, %rd186, %rd235;
	// begin inline asm
	ld.global.nc.u64 %rd231, [%rd232];
	// end inline asm
	add.s64 	%rd234, %rd232, 8;
	// begin inline asm
	ld.global.nc.u64 %rd233, [%rd234];
	// end inline asm
	mov.b64 	%fd124, %rd231;
	setp.lt.f64 	%p44, %fd123, %fd124;
	mov.f64 	%fd234, %fd124;
	mov.u64 	%rd373, %rd233;
	@%p44 bra 	$L__BB4_149;
	setp.gt.f64 	%p45, %fd123, %fd124;
	mov.f64 	%fd234, %fd123;
	mov.u64 	%rd373, %rd127;
	@%p45 bra 	$L__BB4_149;
	setp.lt.s64 	%p46, %rd127, %rd233;
	selp.f64 	%fd234, %fd123, %fd124, %p46;
	min.s64 	%rd373, %rd127, %rd233;
$L__BB4_149:
	add.s32 	%r387, %r387, 256;
	add.s32 	%r385, %r385, 256;
	add.s32 	%r384, %r384, 1;
	setp.ne.s32 	%p47, %r384, 0;
	@%p47 bra 	$L__BB4_146;
$L__BB4_150:
	setp.lt.u32 	%p48, %r21, 768;
	@%p48 bra 	$L__BB4_165;
	cvt.u64.u32 	%rd236, %r387;
	cvt.u64.u32 	%rd237, %r383;
	add.s64 	%rd238, %rd236, %rd237;
	shl.b64 	%rd239, %rd238, 4;
	add.s64 	%rd240, %rd239, %rd186;
	add.s64 	%rd368, %rd240, 12296;
	add.s32 	%r388, %r387, %r383;
$L__BB4_152:
	mul.wide.u32 	%rd245, %r388, 16;
	add.s64 	%rd242, %rd186, %rd245;
	// begin inline asm
	ld.global.nc.u64 %rd241, [%rd242];
	// end inline asm
	add.s64 	%rd244, %rd242, 8;
	// begin inline asm
	ld.global.nc.u64 %rd243, [%rd244];
	// end inline asm
	mov.b64 	%fd130, %rd241;
	setp.lt.f64 	%p49, %fd234, %fd130;
	mov.f64 	%fd231, %fd130;
	mov.u64 	%rd370, %rd243;
	@%p49 bra 	$L__BB4_155;
	setp.gt.f64 	%p50, %fd234, %fd130;
	mov.f64 	%fd231, %fd234;
	mov.u64 	%rd370, %rd373;
	@%p50 bra 	$L__BB4_155;
	setp.lt.s64 	%p51, %rd373, %rd243;
	selp.f64 	%fd231, %fd234, %fd130, %p51;
	min.s64 	%rd370, %rd373, %rd243;
$L__BB4_155:
	add.s64 	%rd247, %rd368, -8200;
	// begin inline asm
	ld.global.nc.u64 %rd246, [%rd247];
	// end inline asm
	add.s64 	%rd249, %rd368, -8192;
	// begin inline asm
	ld.global.nc.u64 %rd248, [%rd249];
	// end inline asm
	mov.b64 	%fd133, %rd246;
	setp.lt.f64 	%p52, %fd231, %fd133;
	mov.f64 	%fd232, %fd133;
	mov.u64 	%rd371, %rd248;
	@%p52 bra 	$L__BB4_158;
	setp.gt.f64 	%p53, %fd231, %fd133;
	mov.f64 	%fd232, %fd231;
	mov.u64 	%rd371, %rd370;
	@%p53 bra 	$L__BB4_158;
	setp.lt.s64 	%p54, %rd370, %rd248;
	selp.f64 	%fd232, %fd231, %fd133, %p54;
	min.s64 	%rd371, %rd370, %rd248;
$L__BB4_158:
	add.s64 	%rd251, %rd368, -4104;
	// begin inline asm
	ld.global.nc.u64 %rd250, [%rd251];
	// end inline asm
	add.s64 	%rd253, %rd368, -4096;
	// begin inline asm
	ld.global.nc.u64 %rd252, [%rd253];
	// end inline asm
	mov.b64 	%fd136, %rd250;
	setp.lt.f64 	%p55, %fd232, %fd136;
	mov.f64 	%fd233, %fd136;
	mov.u64 	%rd372, %rd252;
	@%p55 bra 	$L__BB4_161;
	setp.gt.f64 	%p56, %fd232, %fd136;
	mov.f64 	%fd233, %fd232;
	mov.u64 	%rd372, %rd371;
	@%p56 bra 	$L__BB4_161;
	setp.lt.s64 	%p57, %rd371, %rd252;
	selp.f64 	%fd233, %fd232, %fd136, %p57;
	min.s64 	%rd372, %rd371, %rd252;
$L__BB4_161:
	add.s64 	%rd255, %rd368, -8;
	// begin inline asm
	ld.global.nc.u64 %rd254, [%rd255];
	// end inline asm
	// begin inline asm
	ld.global.nc.u64 %rd256, [%rd368];
	// end inline asm
	mov.b64 	%fd139, %rd254;
	setp.lt.f64 	%p58, %fd233, %fd139;
	mov.f64 	%fd234, %fd139;
	mov.u64 	%rd373, %rd256;
	@%p58 bra 	$L__BB4_164;
	setp.gt.f64 	%p59, %fd233, %fd139;
	mov.f64 	%fd234, %fd233;
	mov.u64 	%rd373, %rd372;
	@%p59 bra 	$L__BB4_164;
	setp.lt.s64 	%p60, %rd372, %rd256;
	selp.f64 	%fd234, %fd233, %fd139, %p60;
	min.s64 	%rd373, %rd372, %rd256;
$L__BB4_164:
	add.s32 	%r387, %r387, 1024;
	add.s64 	%rd368, %rd368, 16384;
	add.s32 	%r388, %r388, 1024;
	setp.lt.s32 	%p61, %r387, %r20;
	@%p61 bra 	$L__BB4_152;
$L__BB4_165:
	// begin inline asm
	mov.u32 %r48, %laneid;
	// end inline asm
	mov.b64 	%rd258, %fd234;
	mov.b64 	{%r50, %r55}, %rd258;
	mov.b32 	%r66, 1;
	mov.b32 	%r67, 31;
	mov.b32 	%r68, -1;
	// begin inline asm
	shfl.sync.down.b32 %r49, %r50, %r66, %r67, %r68;
	// end inline asm
	// begin inline asm
	shfl.sync.down.b32 %r54, %r55, %r66, %r67, %r68;
	// end inline asm
	mov.b64 	%rd259, {%r49, %r54};
	mov.b64 	%fd143, %rd259;
	mov.b64 	{%r60, %r65}, %rd373;
	// begin inline asm
	shfl.sync.down.b32 %r59, %r60, %r66, %r67, %r68;
	// end inline asm
	// begin inline asm
	shfl.sync.down.b32 %r64, %r65, %r66, %r67, %r68;
	// end inline asm
	mov.b64 	%rd150, {%r59, %r64};
	setp.gt.s32 	%p62, %r48, 30;
	mov.f64 	%fd236, %fd234;
	mov.u64 	%rd375, %rd373;
	@%p62 bra 	$L__BB4_169;
	setp.lt.f64 	%p63, %fd234, %fd143;
	mov.f64 	%fd236, %fd143;
	mov.u64 	%rd375, %rd150;
	@%p63 bra 	$L__BB4_169;
	setp.gt.f64 	%p64, %fd234, %fd143;
	mov.f64 	%fd236, %fd234;
	mov.u64 	%rd375, %rd373;
	@%p64 bra 	$L__BB4_169;
	setp.lt.s64 	%p65, %rd373, %rd150;
	selp.f64 	%fd236, %fd234, %fd143, %p65;
	min.s64 	%rd375, %rd373, %rd150;
$L__BB4_169:
	mov.b64 	%rd260, %fd236;
	mov.b64 	{%r70, %r75}, %rd260;
	mov.b32 	%r86, 2;
	mov.b32 	%r87, 31;
	mov.b32 	%r88, -1;
	// begin inline asm
	shfl.sync.down.b32 %r69, %r70, %r86, %r87, %r88;
	// end inline asm
	// begin inline asm
	shfl.sync.down.b32 %r74, %r75, %r86, %r87, %r88;
	// end inline asm
	mov.b64 	%rd261, {%r69, %r74};
	mov.b64 	%fd146, %rd261;
	mov.b64 	{%r80, %r85}, %rd375;
	// begin inline asm
	shfl.sync.down.b32 %r79, %r80, %r86, %r87, %r88;
	// end inline asm
	// begin inline asm
	shfl.sync.down.b32 %r84, %r85, %r86, %r87, %r88;
	// end inline asm
	mov.b64 	%rd153, {%r79, %r84};
	setp.gt.s32 	%p66, %r48, 29;
	mov.f64 	%fd237, %fd236;
	mov.u64 	%rd376, %rd375;
	@%p66 bra 	$L__BB4_173;
	setp.lt.f64 	%p67, %fd236, %fd146;
	mov.f64 	%fd237, %fd146;
	mov.u64 	%rd376, %rd153;
	@%p67 bra 	$L__BB4_173;
	setp.gt.f64 	%p68, %fd236, %fd146;
	mov.f64 	%fd237, %fd236;
	mov.u64 	%rd376, %rd375;
	@%p68 bra 	$L__BB4_173;
	setp.lt.s64 	%p69, %rd375, %rd153;
	selp.f64 	%fd237, %fd236, %fd146, %p69;
	min.s64 	%rd376, %rd375, %rd153;
$L__BB4_173:
	mov.b64 	%rd262, %fd237;
	mov.b64 	{%r90, %r95}, %rd262;
	mov.b32 	%r106, 4;
	mov.b32 	%r107, 31;
	mov.b32 	%r108, -1;
	// begin inline asm
	shfl.sync.down.b32 %r89, %r90, %r106, %r107, %r108;
	// end inline asm
	// begin inline asm
	shfl.sync.down.b32 %r94, %r95, %r106, %r107, %r108;
	// end inline asm
	mov.b64 	%rd263, {%r89, %r94};
	mov.b64 	%fd149, %rd263;
	mov.b64 	{%r100, %r105}, %rd376;
	// begin inline asm
	shfl.sync.down.b32 %r99, %r100, %r106, %r107, %r108;
	// end inline asm
	// begin inline asm
	shfl.sync.down.b32 %r104, %r105, %r106, %r107, %r108;
	// end inline asm
	mov.b64 	%rd156, {%r99, %r104};
	setp.gt.s32 	%p70, %r48, 27;
	mov.f64 	%fd238, %fd237;
	mov.u64 	%rd377, %rd376;
	@%p70 bra 	$L__BB4_177;
	setp.lt.f64 	%p71, %fd237, %fd149;
	mov.f64 	%fd238, %fd149;
	mov.u64 	%rd377, %rd156;
	@%p71 bra 	$L__BB4_177;
	setp.gt.f64 	%p72, %fd237, %fd149;
	mov.f64 	%fd238, %fd237;
	mov.u64 	%rd377, %rd376;
	@%p72 bra 	$L__BB4_177;
	setp.lt.s64 	%p73, %rd376, %rd156;
	selp.f64 	%fd238, %fd237, %fd149, %p73;
	min.s64 	%rd377, %rd376, %rd156;
$L__BB4_177:
	mov.b64 	%rd264, %fd238;
	mov.b64 	{%r110, %r115}, %rd264;
	mov.b32 	%r126, 8;
	mov.b32 	%r127, 31;
	mov.b32 	%r128, -1;
	// begin inline asm
	shfl.sync.down.b32 %r109, %r110, %r126, %r127, %r128;
	// end inline asm
	// begin inline asm
	shfl.sync.down.b32 %r114, %r115, %r126, %r127, %r128;
	// end inline asm
	mov.b64 	%rd265, {%r109, %r114};
	mov.b64 	%fd152, %rd265;
	mov.b64 	{%r120, %r125}, %rd377;
	// begin inline asm
	shfl.sync.down.b32 %r119, %r120, %r126, %r127, %r128;
	// end inline asm
	// begin inline asm
	shfl.sync.down.b32 %r124, %r125, %r126, %r127, %r128;
	// end inline asm
	mov.b64 	%rd159, {%r119, %r124};
	setp.gt.s32 	%p74, %r48, 23;
	mov.f64 	%fd239, %fd238;
	mov.u64 	%rd378, %rd377;
	@%p74 bra 	$L__BB4_181;
	setp.lt.f64 	%p75, %fd238, %fd152;
	mov.f64 	%fd239, %fd152;
	mov.u64 	%rd378, %rd159;
	@%p75 bra 	$L__BB4_181;
	setp.gt.f64 	%p76, %fd238, %fd152;
	mov.f64 	%fd239, %fd238;
	mov.u64 	%rd378, %rd377;
	@%p76 bra 	$L__BB4_181;
	setp.lt.s64 	%p77, %rd377, %rd159;
	selp.f64 	%fd239, %fd238, %fd152, %p77;
	min.s64 	%rd378, %rd377, %rd159;
$L__BB4_181:
	mov.b64 	%rd266, %fd239;
	mov.b64 	{%r130, %r135}, %rd266;
	mov.b32 	%r146, 16;
	mov.b32 	%r147, 31;
	mov.b32 	%r148, -1;
	// begin inline asm
	shfl.sync.down.b32 %r129, %r130, %r146, %r147, %r148;
	// end inline asm
	// begin inline asm
	shfl.sync.down.b32 %r134, %r135, %r146, %r147, %r148;
	// end inline asm
	mov.b64 	%rd267, {%r129, %r134};
	mov.b64 	%fd155, %rd267;
	mov.b64 	{%r140, %r145}, %rd378;
	// begin inline asm
	shfl.sync.down.b32 %r139, %r140, %r146, %r147, %r148;
	// end inline asm
	// begin inline asm
	shfl.sync.down.b32 %r144, %r145, %r146, %r147, %r148;
	// end inline asm
	mov.b64 	%rd162, {%r139, %r144};
	setp.gt.s32 	%p78, %r48, 15;
	mov.f64 	%fd247, %fd239;
	mov.u64 	%rd386, %rd378;
	@%p78 bra 	$L__BB4_185;
	setp.lt.f64 	%p79, %fd239, %fd155;
	mov.f64 	%fd247, %fd155;
	mov.u64 	%rd386, %rd162;
	@%p79 bra 	$L__BB4_185;
	setp.gt.f64 	%p80, %fd239, %fd155;
	mov.f64 	%fd247, %fd239;
	mov.u64 	%rd386, %rd378;
	@%p80 bra 	$L__BB4_185;
	setp.lt.s64 	%p81, %rd378, %rd162;
	selp.f64 	%fd247, %fd239, %fd155, %p81;
	min.s64 	%rd386, %rd378, %rd162;
$L__BB4_185:
	setp.ne.s32 	%p82, %r48, 0;
	@%p82 bra 	$L__BB4_187;
	shr.u32 	%r149, %r16, 1;
	and.b32  	%r150, %r149, 496;
	mov.u32 	%r151, _ZN6thrust24THRUST_300001_SM_1000_NS8cuda_cub4core6detail5shmemE;
	add.s32 	%r152, %r151, %r150;
	st.shared.f64 	[%r152+8], %fd247;
	st.shared.u64 	[%r152+16], %rd386;
$L__BB4_187:
	bar.sync 	0;
	setp.ne.s32 	%p83, %r16, 0;
	@%p83 bra 	$L__BB4_209;
	ld.shared.f64 	%fd158, [_ZN6thrust24THRUST_300001_SM_1000_NS8cuda_cub4core6detail5shmemE+24];
	ld.shared.u64 	%rd165, [_ZN6thrust24THRUST_300001_SM_1000_NS8cuda_cub4core6detail5shmemE+32];
	setp.lt.f64 	%p84, %fd247, %fd158;
	mov.f64 	%fd241, %fd158;
	mov.u64 	%rd380, %rd165;
	@%p84 bra 	$L__BB4_191;
	setp.lt.f64 	%p85, %fd158, %fd247;
	mov.f64 	%fd241, %fd247;
	mov.u64 	%rd380, %rd386;
	@%p85 bra 	$L__BB4_191;
	setp.lt.s64 	%p86, %rd386, %rd165;
	selp.f64 	%fd241, %fd247, %fd158, %p86;
	min.s64 	%rd380, %rd386, %rd165;
$L__BB4_191:
	ld.shared.f64 	%fd161, [_ZN6thrust24THRUST_300001_SM_1000_NS8cuda_cub4core6detail5shmemE+40];
	ld.shared.u64 	%rd168, [_ZN6thrust24THRUST_300001_SM_1000_NS8cuda_cub4core6detail5shmemE+48];
	setp.lt.f64 	%p87, %fd241, %fd161;
	mov.f64 	%fd242, %fd161;
	mov.u64 	%rd381, %rd168;
	@%p87 bra 	$L__BB4_194;
	setp.lt.f64 	%p88, %fd161, %fd241;
	mov.f64 	%fd242, %fd241;
	mov.u64 	%rd381, %rd380;
	@%p88 bra 	$L__BB4_194;
	setp.lt.s64 	%p89, %rd380, %rd168;
	selp.f64 	%fd242, %fd241, %fd161, %p89;
	min.s64 	%rd381, %rd380, %rd168;
$L__BB4_194:
	ld.shared.f64 	%fd164, [_ZN6thrust24THRUST_300001_SM_1000_NS8cuda_cub4core6detail5shmemE+56];
	ld.shared.u64 	%rd171, [_ZN6thrust24THRUST_300001_SM_1000_NS8cuda_cub4core6detail5shmemE+64];
	setp.lt.f64 	%p90, %fd242, %fd164;
	mov.f64 	%fd243, %fd164;
	mov.u64 	%rd382, %rd171;
	@%p90 bra 	$L__BB4_197;
	setp.lt.f64 	%p91, %fd164, %fd242;
	mov.f64 	%fd243, %fd242;
	mov.u64 	%rd382, %rd381;
	@%p91 bra 	$L__BB4_197;
	setp.lt.s64 	%p92, %rd381, %rd171;
	selp.f64 	%fd243, %fd242, %fd164, %p92;
	min.s64 	%rd382, %rd381, %rd171;
$L__BB4_197:
	ld.shared.f64 	%fd167, [_ZN6thrust24THRUST_300001_SM_1000_NS8cuda_cub4core6detail5shmemE+72];
	ld.shared.u64 	%rd174, [_ZN6thrust24THRUST_300001_SM_1000_NS8cuda_cub4core6detail5shmemE+80];
	setp.lt.f64 	%p93, %fd243, %fd167;
	mov.f64 	%fd244, %fd167;
	mov.u64 	%rd383, %rd174;
	@%p93 bra 	$L__BB4_200;
	setp.lt.f64 	%p94, %fd167, %fd243;
	mov.f64 	%fd244, %fd243;
	mov.u64 	%rd383, %rd382;
	@%p94 bra 	$L__BB4_200;
	setp.lt.s64 	%p95, %rd382, %rd174;
	selp.f64 	%fd244, %fd243, %fd167, %p95;
	min.s64 	%rd383, %rd382, %rd174;
$L__BB4_200:
	ld.shared.f64 	%fd170, [_ZN6thrust24THRUST_300001_SM_1000_NS8cuda_cub4core6detail5shmemE+88];
	ld.shared.u64 	%rd177, [_ZN6thrust24THRUST_300001_SM_1000_NS8cuda_cub4core6detail5shmemE+96];
	setp.lt.f64 	%p96, %fd244, %fd170;
	mov.f64 	%fd245, %fd170;
	mov.u64 	%rd384, %rd177;
	@%p96 bra 	$L__BB4_203;
	setp.lt.f64 	%p97, %fd170, %fd244;
	mov.f64 	%fd245, %fd244;
	mov.u64 	%rd384, %rd383;
	@%p97 bra 	$L__BB4_203;
	setp.lt.s64 	%p98, %rd383, %rd177;
	selp.f64 	%fd245, %fd244, %fd170, %p98;
	min.s64 	%rd384, %rd383, %rd177;
$L__BB4_203:
	ld.shared.f64 	%fd173, [_ZN6thrust24THRUST_300001_SM_1000_NS8cuda_cub4core6detail5shmemE+104];
	ld.shared.u64 	%rd180, [_ZN6thrust24THRUST_300001_SM_1000_NS8cuda_cub4core6detail5shmemE+112];
	setp.lt.f64 	%p99, %fd245, %fd173;
	mov.f64 	%fd246, %fd173;
	mov.u64 	%rd385, %rd180;
	@%p99 bra 	$L__BB4_206;
	setp.lt.f64 	%p100, %fd173, %fd245;
	mov.f64 	%fd246, %fd245;
	mov.u64 	%rd385, %rd384;
	@%p100 bra 	$L__BB4_206;
	setp.lt.s64 	%p101, %rd384, %rd180;
	selp.f64 	%fd246, %fd245, %fd173, %p101;
	min.s64 	%rd385, %rd384, %rd180;
$L__BB4_206:
	ld.shared.f64 	%fd176, [_ZN6thrust24THRUST_300001_SM_1000_NS8cuda_cub4core6detail5shmemE+120];
	ld.shared.u64 	%rd183, [_ZN6thrust24THRUST_300001_SM_1000_NS8cuda_cub4core6detail5shmemE+128];
	setp.lt.f64 	%p102, %fd246, %fd176;
	mov.u64 	%rd386, %rd183;
	mov.f64 	%fd247, %fd176;
	@%p102 bra 	$L__BB4_209;
	setp.lt.f64 	%p103, %fd176, %fd246;
	mov.u64 	%rd386, %rd385;
	mov.f64 	%fd247, %fd246;
	@%p103 bra 	$L__BB4_209;
	setp.lt.s64 	%p104, %rd385, %rd183;
	selp.f64 	%fd247, %fd246, %fd176, %p104;
	min.s64 	%rd386, %rd385, %rd183;
$L__BB4_209:
	mov.u32 	%r376, %tid.x;
	setp.ne.s32 	%p221, %r376, 0;
	@%p221 bra 	$L__BB4_211;
	ld.param.u64 	%rd318, [_ZN6thrust24THRUST_300001_SM_1000_NS8cuda_cub4core6detail13_kernel_agentINS1_8__reduce11ReduceAgentIPN4cuda3std3__45tupleIJdlEEESC_SB_iNS1_9__extrema9arg_max_fIdlNS9_4lessIdEEEEEEJSC_SC_iSH_EEEvDpT0__param_1];
	cvta.to.global.u64 	%rd317, %rd318;
	st.global.f64 	[%rd317], %fd247;
	st.global.u64 	[%rd317+8], %rd386;
$L__BB4_211:
	ret;

}
	// .globl	_ZN6thrust24THRUST_300001_SM_1000_NS8cuda_cub4core6detail13_kernel_agentINS1_8__reduce11ReduceAgentINS0_12zip_iteratorIN4cuda3std3__45tupleIJNS0_10device_ptrIdEENS0_17counting_iteratorIlNS0_11use_defaultESF_SF_EEEEEEEPNSB_IJdlEEESJ_lNS1_9__extrema9arg_max_fIdlNSA_4lessIdEEEEEEJSI_SK_lSP_EEEvDpT0_
.visible .entry _ZN6thrust24THRUST_300001_SM_1000_NS8cuda_cub4core6detail13_kernel_agentINS1_8__reduce11ReduceAgentINS0_12zip_iteratorIN4cuda3std3__45tupleIJNS0_10device_ptrIdEENS0_17counting_iteratorIlNS0_11use_defaultESF_SF_EEEEEEEPNSB_IJdlEEESJ_lNS1_9__extrema9arg_max_fIdlNSA_4lessIdEEEEEEJSI_SK_lSP_EEEvDpT0_(
	.param .align 8 .b8 _ZN6thrust24THRUST_300001_SM_1000_NS8cuda_cub4core6detail13_kernel_agentINS1_8__reduce11ReduceAgentINS0_12zip_iteratorIN4cuda3std3__45tupleIJNS0_10device_ptrIdEENS0_17counting_iteratorIlNS0_11use_defaultESF_SF_EEEEEEEPNSB_IJdlEEESJ_lNS1_9__extrema9arg_max_fIdlNSA_4lessIdEEEEEEJSI_SK_lSP_EEEvDpT0__param_0[16],
	.param .u64 .ptr .align 1 _ZN6thrust24THRUST_300001_SM_1000_NS8cuda_cub4core6detail13_kernel_agentINS1_8__reduce11ReduceAgentINS0_12zip_iteratorIN4cuda3std3__45tupleIJNS0_10device_ptrIdEENS0_17counting_iteratorIlNS0_11use_defaultESF_SF_EEEEEEEPNSB_IJdlEEESJ_lNS1_9__extrema9arg_max_fIdlNSA_4lessIdEEEEEEJSI_SK_lSP_EEEvDpT0__param_1,
	.param .u64 _ZN6thrust24THRUST_300001_SM_1000_NS8cuda_cub4core6detail13_kernel_agentINS1_8__reduce11ReduceAgentINS0_12zip_iteratorIN4cuda3std3__45tupleIJNS0_10device_ptrIdEENS0_17counting_iteratorIlNS0_11use_defaultESF_SF_EEEEEEEPNSB_IJdlEEESJ_lNS1_9__extrema9arg_max_fIdlNSA_4lessIdEEEEEEJSI_SK_lSP_EEEvDpT0__param_2,
	.param .align 1 .b8 _ZN6thrust24THRUST_300001_SM_1000_NS8cuda_cub4core6detail13_kernel_agentINS1_8__reduce11ReduceAgentINS0_12zip_iteratorIN4cuda3std3__45tupleIJNS0_10device_ptrIdEENS0_17counting_iteratorIlNS0_11use_defaultESF_SF_EEEEEEEPNSB_IJdlEEESJ_lNS1_9__extrema9arg_max_fIdlNSA_4lessIdEEEEEEJSI_SK_lSP_EEEvDpT0__param_3[1]
)
.maxntid 256
{
	.reg .pred 	%p<213>;
	.reg .b32 	%r<391>;
	.reg .b64 	%rd<358>;
	.reg .b64 	%fd<242>;

	ld.param.u64 	%rd194, [_ZN6thrust24THRUST_300001_SM_1000_NS8cuda_cub4core6detail13_kernel_agentINS1_8__reduce11ReduceAgentINS0_12zip_iteratorIN4cuda3std3__45tupleIJNS0_10device_ptrIdEENS0_17counting_iteratorIlNS0_11use_defaultESF_SF_EEEEEEEPNSB_IJdlEEESJ_lNS1_9__extrema9arg_max_fIdlNSA_4lessIdEEEEEEJSI_SK_lSP_EEEvDpT0__param_0+8];
	ld.param.u64 	%rd193, [_ZN6thrust24THRUST_300001_SM_1000_NS8cuda_cub4core6detail13_kernel_agentINS1_8__reduce11ReduceAgentINS0_12zip_iteratorIN4cuda3std3__45tupleIJNS0_10device_ptrIdEENS0_17counting_iteratorIlNS0_11use_defaultESF_SF_EEEEEEEPNSB_IJdlEEESJ_lNS1_9__extrema9arg_max_fIdlNSA_4lessIdEEEEEEJSI_SK_lSP_EEEvDpT0__param_0];
	ld.param.u64 	%rd196, [_ZN6thrust24THRUST_300001_SM_1000_NS8cuda_cub4core6detail13_kernel_agentINS1_8__reduce11ReduceAgentINS0_12zip_iteratorIN4cuda3std3__45tupleIJNS0_10device_ptrIdEENS0_17counting_iteratorIlNS0_11use_defaultESF_SF_EEEEEEEPNSB_IJdlEEESJ_lNS1_9__extrema9arg_max_fIdlNSA_4lessIdEEEEEEJSI_SK_lSP_EEEvDpT0__param_2];
	setp.eq.s64 	%p1, %rd196, 0;
	@%p1 bra 	$L__BB5_206;
	cvta.to.global.u64 	%rd1, %rd193;
	setp.gt.s64 	%p2, %rd196, 1279;
	@%p2 bra 	$L__BB5_122;
	cvt.u32.u64 	%r1, %rd196;
	mov.u32 	%r2, %tid.x;
	setp.ge.s32 	%p96, %r2, %r1;
	mov.f64 	%fd188, 0d0000000000000000;
	mov.b64 	%rd300, 0;
	mov.u32 	%r385, %r2;
	@%p96 bra 	$L__BB5_4;
	cvt.u64.u32 	%rd256, %r2;
	mul.wide.u32 	%rd257, %r2, 8;
	add.s64 	%rd258, %rd1, %rd257;
	add.s64 	%rd300, %rd194, %rd256;
	ld.global.f64 	%fd188, [%rd258];
	add.s32 	%r385, %r2, 256;
$L__BB5_4:
	setp.ge.s32 	%p97, %r385, %r1;
	@%p97 bra 	$L__BB5_26;
	not.b32 	%r154, %r385;
	add.s32 	%r5, %r154, %r1;
	and.b32  	%r155, %r5, 768;
	setp.eq.s32 	%p98, %r155, 768;
	@%p98 bra 	$L__BB5_11;
	cvt.u64.u32 	%rd260, %r385;
	add.s64 	%rd291, %rd194, %rd260;
	mul.wide.u32 	%rd261, %r385, 8;
	add.s64 	%rd290, %rd1, %rd261;
	shr.u32 	%r156, %r5, 8;
	add.s32 	%r157, %r156, 1;
	and.b32  	%r158, %r157, 3;
	neg.s32 	%r383, %r158;
$L__BB5_7:
	.pragma "nounroll";
	mov.u64 	%rd9, %rd300;
	mov.f64 	%fd3, %fd188;
	ld.global.f64 	%fd4, [%rd290];
	setp.lt.f64 	%p99, %fd3, %fd4;
	mov.u64 	%rd300, %rd291;
	mov.f64 	%fd188, %fd4;
	@%p99 bra 	$L__BB5_10;
	setp.lt.f64 	%p100, %fd4, %fd3;
	mov.u64 	%rd300, %rd9;
	mov.f64 	%fd188, %fd3;
	@%p100 bra 	$L__BB5_10;
	setp.lt.s64 	%p101, %rd9, %rd291;
	min.s64 	%rd300, %rd9, %rd291;
	selp.f64 	%fd188, %fd3, %fd4, %p101;
$L__BB5_10:
	add.s32 	%r385, %r385, 256;
	add.s64 	%rd291, %rd291, 256;
	add.s64 	%rd290, %rd290, 2048;
	add.s32 	%r383, %r383, 1;
	setp.ne.s32 	%p102, %r383, 0;
	@%p102 bra 	$L__BB5_7;
$L__BB5_11:
	setp.lt.u32 	%p103, %r5, 768;
	@%p103 bra 	$L__BB5_26;
	add.s32 	%r386, %r385, 512;
$L__BB5_13:
	mov.u32 	%r13, %r386;
	add.s32 	%r159, %r13, -512;
	cvt.s64.s32 	%rd262, %r159;
	mul.wide.s32 	%rd263, %r159, 8;
	add.s64 	%rd17, %rd1, %rd263;
	add.s64 	%rd18, %rd194, %rd262;
	ld.global.f64 	%fd10, [%rd17];
	setp.lt.f64 	%p104, %fd188, %fd10;
	mov.u64 	%rd297, %rd18;
	mov.f64 	%fd185, %fd10;
	@%p104 bra 	$L__BB5_16;
	setp.lt.f64 	%p105, %fd10, %fd188;
	mov.u64 	%rd297, %rd300;
	mov.f64 	%fd185, %fd188;
	@%p105 bra 	$L__BB5_16;
	setp.lt.s64 	%p106, %rd300, %rd18;
	min.s64 	%rd297, %rd300, %rd18;
	selp.f64 	%fd185, %fd188, %fd10, %p106;
$L__BB5_16:
	add.s32 	%r160, %r13, -256;
	cvt.s64.s32 	%rd264, %r160;
	add.s64 	%rd21, %rd194, %rd264;
	ld.global.f64 	%fd13, [%rd17+2048];
	setp.lt.f64 	%p107, %fd185, %fd13;
	mov.u64 	%rd298, %rd21;
	mov.f64 	%fd186, %fd13;
	@%p107 bra 	$L__BB5_19;
	setp.lt.f64 	%p108, %fd13, %fd185;
	mov.u64 	%rd298, %rd297;
	mov.f64 	%fd186, %fd185;
	@%p108 bra 	$L__BB5_19;
	setp.lt.s64 	%p109, %rd297, %rd21;
	min.s64 	%rd298, %rd297, %rd21;
	selp.f64 	%fd186, %fd185, %fd13, %p109;
$L__BB5_19:
	cvt.s64.s32 	%rd265, %r13;
	add.s64 	%rd24, %rd194, %rd265;
	ld.global.f64 	%fd16, [%rd17+4096];
	setp.lt.f64 	%p110, %fd186, %fd16;
	mov.u64 	%rd299, %rd24;
	mov.f64 	%fd187, %fd16;
	@%p110 bra 	$L__BB5_22;
	setp.lt.f64 	%p111, %fd16, %fd186;
	mov.u64 	%rd299, %rd298;
	mov.f64 	%fd187, %fd186;
	@%p111 bra 	$L__BB5_22;
	setp.lt.s64 	%p112, %rd298, %rd24;
	min.s64 	%rd299, %rd298, %rd24;
	selp.f64 	%fd187, %fd186, %fd16, %p112;
$L__BB5_22:
	add.s32 	%r161, %r13, 256;
	cvt.s64.s32 	%rd266, %r161;
	add.s64 	%rd27, %rd194, %rd266;
	ld.global.f64 	%fd19, [%rd17+6144];
	setp.lt.f64 	%p113, %fd187, %fd19;
	mov.u64 	%rd300, %rd27;
	mov.f64 	%fd188, %fd19;
	@%p113 bra 	$L__BB5_25;
	setp.lt.f64 	%p114, %fd19, %fd187;
	mov.u64 	%rd300, %rd299;
	mov.f64 	%fd188, %fd187;
	@%p114 bra 	$L__BB5_25;
	setp.lt.s64 	%p115, %rd299, %rd27;
	min.s64 	%rd300, %rd299, %rd27;
	selp.f64 	%fd188, %fd187, %fd19, %p115;
$L__BB5_25:
	add.s32 	%r386, %r13, 1024;
	add.s32 	%r162, %r13, 512;
	setp.lt.s32 	%p116, %r162, %r1;
	@%p116 bra 	$L__BB5_13;
$L__BB5_26:
	setp.lt.s32 	%p117, %r1, 256;
	@%p117 bra 	$L__BB5_71;
	// begin inline asm
	mov.u32 %r276, %laneid;
	// end inline asm
	mov.b64 	%rd277, %fd188;
	mov.b64 	{%r278, %r283}, %rd277;
	mov.b32 	%r294, 1;
	mov.b32 	%r295, 31;
	mov.b32 	%r296, -1;
	// begin inline asm
	shfl.sync.down.b32 %r277, %r278, %r294, %r295, %r296;
	// end inline asm
	// begin inline asm
	shfl.sync.down.b32 %r282, %r283, %r294, %r295, %r296;
	// end inline asm
	mov.b64 	%rd278, {%r277, %r282};
	mov.b64 	%fd23, %rd278;
	mov.b64 	{%r288, %r293}, %rd300;
	// begin inline asm
	shfl.sync.down.b32 %r287, %r288, %r294, %r295, %r296;
	// end inline asm
	// begin inline asm
	shfl.sync.down.b32 %r292, %r293, %r294, %r295, %r296;
	// end inline asm
	mov.b64 	%rd31, {%r287, %r292};
	setp.gt.s32 	%p169, %r276, 30;
	mov.u64 	%rd302, %rd300;
	mov.f64 	%fd190, %fd188;
	@%p169 bra 	$L__BB5_31;
	setp.lt.f64 	%p170, %fd188, %fd23;
	mov.u64 	%rd302, %rd31;
	mov.f64 	%fd190, %fd23;
	@%p170 bra 	$L__BB5_31;
	setp.gt.f64 	%p171, %fd188, %fd23;
	mov.u64 	%rd302, %rd300;
	mov.f64 	%fd190, %fd188;
	@%p171 bra 	$L__BB5_31;
	setp.lt.s64 	%p172, %rd300, %rd31;
	min.s64 	%rd302, %rd300, %rd31;
	selp.f64 	%fd190, %fd188, %fd23, %p172;
$L__BB5_31:
	mov.b64 	%rd279, %fd190;
	mov.b64 	{%r298, %r303}, %rd279;
	mov.b32 	%r314, 2;
	mov.b32 	%r315, 31;
	mov.b32 	%r316, -1;
	// begin inline asm
	shfl.sync.down.b32 %r297, %r298, %r314, %r315, %r316;
	// end inline asm
	// begin inline asm
	shfl.sync.down.b32 %r302, %r303, %r314, %r315, %r316;
	// end inline asm
	mov.b64 	%rd280, {%r297, %r302};
	mov.b64 	%fd26, %rd280;
	mov.b64 	{%r308, %r313}, %rd302;
	// begin inline asm
	shfl.sync.down.b32 %r307, %r308, %r314, %r315, %r316;
	// end inline asm
	// begin inline asm
	shfl.sync.down.b32 %r312, %r313, %r314, %r315, %r316;
	// end inline asm
	mov.b64 	%rd34, {%r307, %r312};
	setp.gt.s32 	%p173, %r276, 29;
	mov.u64 	%rd303, %rd302;
	mov.f64 	%fd191, %fd190;
	@%p173 bra 	$L__BB5_35;
	setp.lt.f64 	%p174, %fd190, %fd26;
	mov.u64 	%rd303, %rd34;
	mov.f64 	%fd191, %fd26;
	@%p174 bra 	$L__BB5_35;
	setp.gt.f64 	%p175, %fd190, %fd26;
	mov.u64 	%rd303, %rd302;
	mov.f64 	%fd191, %fd190;
	@%p175 bra 	$L__BB5_35;
	setp.lt.s64 	%p176, %rd302, %rd34;
	min.s64 	%rd303, %rd302, %rd34;
	selp.f64 	%fd191, %fd190, %fd26, %p176;
$L__BB5_35:
	mov.b64 	%rd281, %fd191;
	mov.b64 	{%r318, %r323}, %rd281;
	mov.b32 	%r334, 4;
	mov.b32 	%r335, 31;
	mov.b32 	%r336, -1;
	// begin inline asm
	shfl.sync.down.b32 %r317, %r318, %r334, %r335, %r336;
	// end inline asm
	// begin inline asm
	shfl.sync.down.b32 %r322, %r323, %r334, %r335, %r336;
	// end inline asm
	mov.b64 	%rd282, {%r317, %r322};
	mov.b64 	%fd29, %rd282;
	mov.b64 	{%r328, %r333}, %rd303;
	// begin inline asm
	shfl.sync.down.b32 %r327, %r328, %r334, %r335, %r336;
	// end inline asm
	// begin inline asm
	shfl.sync.down.b32 %r332, %r333, %r334, %r335, %r336;
	// end inline asm
	mov.b64 	%rd37, {%r327, %r332};
	setp.gt.s32 	%p177, %r276, 27;
	mov.u64 	%rd304, %rd303;
	mov.f64 	%fd192, %fd191;
	@%p177 bra 	$L__BB5_39;
	setp.lt.f64 	%p178, %fd191, %fd29;
	mov.u64 	%rd304, %rd37;
	mov.f64 	%fd192, %fd29;
	@%p178 bra 	$L__BB5_39;
	setp.gt.f64 	%p179, %fd191, %fd29;
	mov.u64 	%rd304, %rd303;
	mov.f64 	%fd192, %fd191;
	@%p179 bra 	$L__BB5_39;
	setp.lt.s64 	%p180, %rd303, %rd37;
	min.s64 	%rd304, %rd303, %rd37;
	selp.f64 	%fd192, %fd191, %fd29, %p180;
$L__BB5_39:
	mov.b64 	%rd283, %fd192;
	mov.b64 	{%r338, %r343}, %rd283;
	mov.b32 	%r354, 8;
	mov.b32 	%r355, 31;
	mov.b32 	%r356, -1;
	// begin inline asm
	shfl.sync.down.b32 %r337, %r338, %r354, %r355, %r356;
	// end inline asm
	// begin inline asm
	shfl.sync.down.b32 %r342, %r343, %r354, %r355, %r356;
	// end inline asm
	mov.b64 	%rd284, {%r337, %r342};
	mov.b64 	%fd32, %rd284;
	mov.b64 	{%r348, %r353}, %rd304;
	// begin inline asm
	shfl.sync.down.b32 %r347, %r348, %r354, %r355, %r356;
	// end inline asm
	// begin inline asm
	shfl.sync.down.b32 %r352, %r353, %r354, %r355, %r356;
	// end inline asm
	mov.b64 	%rd40, {%r347, %r352};
	setp.gt.s32 	%p181, %r276, 23;
	mov.u64 	%rd305, %rd304;
	mov.f64 	%fd193, %fd192;
	@%p181 bra 	$L__BB5_43;
	setp.lt.f64 	%p182, %fd192, %fd32;
	mov.u64 	%rd305, %rd40;
	mov.f64 	%fd193, %fd32;
	@%p182 bra 	$L__BB5_43;
	setp.gt.f64 	%p183, %fd192, %fd32;
	mov.u64 	%rd305, %rd304;
	mov.f64 	%fd193, %fd192;
	@%p183 bra 	$L__BB5_43;
	setp.lt.s64 	%p184, %rd304, %rd40;
	min.s64 	%rd305, %rd304, %rd40;
	selp.f64 	%fd193, %fd192, %fd32, %p184;
$L__BB5_43:
	mov.b64 	%rd285, %fd193;
	mov.b64 	{%r358, %r363}, %rd285;
	mov.b32 	%r374, 16;
	mov.b32 	%r375, 31;
	mov.b32 	%r376, -1;
	// begin inline asm
	shfl.sync.down.b32 %r357, %r358, %r374, %r375, %r376;
	// end inline asm
	// begin inline asm
	shfl.sync.down.b32 %r362, %r363, %r374, %r375, %r376;
	// end inline asm
	mov.b64 	%rd286, {%r357, %r362};
	mov.b64 	%fd35, %rd286;
	mov.b64 	{%r368, %r373}, %rd305;
	// begin inline asm
	shfl.sync.down.b32 %r367, %r368, %r374, %r375, %r376;
	// end inline asm
	// begin inline asm
	shfl.sync.down.b32 %r372, %r373, %r374, %r375, %r376;
	// end inline asm
	mov.b64 	%rd43, {%r367, %r372};
	setp.gt.s32 	%p185, %r276, 15;
	mov.u64 	%rd357, %rd305;
	mov.f64 	%fd241, %fd193;
	@%p185 bra 	$L__BB5_47;
	setp.lt.f64 	%p186, %fd193, %fd35;
	mov.u64 	%rd357, %rd43;
	mov.f64 	%fd241, %fd35;
	@%p186 bra 	$L__BB5_47;
	setp.gt.f64 	%p187, %fd193, %fd35;
	mov.u64 	%rd357, %rd305;
	mov.f64 	%fd241, %fd193;
	@%p187 bra 	$L__BB5_47;
	setp.lt.s64 	%p188, %rd305, %rd43;
	min.s64 	%rd357, %rd305, %rd43;
	selp.f64 	%fd241, %fd193, %fd35, %p188;
$L__BB5_47:
	setp.ne.s32 	%p189, %r276, 0;
	@%p189 bra 	$L__BB5_49;
	shr.u32 	%r377, %r2, 1;
	and.b32  	%r378, %r377, 496;
	mov.u32 	%r379, _ZN6thrust24THRUST_300001_SM_1000_NS8cuda_cub4core6detail5shmemE;
	add.s32 	%r380, %r379, %r378;
	st.shared.f64 	[%r380+8], %fd241;
	st.shared.u64 	[%r380+16], %rd357;
$L__BB5_49:
	bar.sync 	0;
	setp.ne.s32 	%p190, %r2, 0;
	@%p190 bra 	$L__BB5_204;
	ld.shared.f64 	%fd38, [_ZN6thrust24THRUST_300001_SM_1000_NS8cuda_cub4core6detail5shmemE+24];
	ld.shared.u64 	%rd46, [_ZN6thrust24THRUST_300001_SM_1000_NS8cuda_cub4core6detail5shmemE+32];
	setp.lt.f64 	%p191, %fd241, %fd38;
	mov.u64 	%rd307, %rd46;
	mov.f64 	%fd195, %fd38;
	@%p191 bra 	$L__BB5_53;
	setp.lt.f64 	%p192, %fd38, %fd241;
	mov.u64 	%rd307, %rd357;
	mov.f64 	%fd195, %fd241;
	@%p192 bra 	$L__BB5_53;
	setp.lt.s64 	%p193, %rd357, %rd46;
	min.s64 	%rd307, %rd357, %rd46;
	selp.f64 	%fd195, %fd241, %fd38, %p193;
$L__BB5_53:
	ld.shared.f64 	%fd41, [_ZN6thrust24THRUST_300001_SM_1000_NS8cuda_cub4core6detail5shmemE+40];
	ld.shared.u64 	%rd49, [_ZN6thrust24THRUST_300001_SM_1000_NS8cuda_cub4core6detail5shmemE+48];
	setp.lt.f64 	%p194, %fd195, %fd41;
	mov.u64 	%rd308, %rd49;
	mov.f64 	%fd196, %fd41;
	@%p194 bra 	$L__BB5_56;
	setp.lt.f64 	%p195, %fd41, %fd195;
	mov.u64 	%rd308, %rd307;
	mov.f64 	%fd196, %fd195;
	@%p195 bra 	$L__BB5_56;
	setp.lt.s64 	%p196, %rd307, %rd49;
	min.s64 	%rd308, %rd307, %rd49;
	selp.f64 	%fd196, %fd195, %fd41, %p196;
$L__BB5_56:
	ld.shared.f64 	%fd44, [_ZN6thrust24THRUST_300001_SM_1000_NS8cuda_cub4core6detail5shmemE+56];
	ld.shared.u64 	%rd52, [_ZN6thrust24THRUST_300001_SM_1000_NS8cuda_cub4core6detail5shmemE+64];
	setp.lt.f64 	%p197, %fd196, %fd44;
	mov.u64 	%rd309, %rd52;
	mov.f64 	%fd197, %fd44;
	@%p197 bra 	$L__BB5_59;
	setp.lt.f64 	%p198, %fd44, %fd196;
	mov.u64 	%rd309, %rd308;
	mov.f64 	%fd197, %fd196;
	@%p198 bra 	$L__BB5_59;
	setp.lt.s64 	%p199, %rd308, %rd52;
	min.s64 	%rd309, %rd308, %rd52;
	selp.f64 	%fd197, %fd196, %fd44, %p199;
$L__BB5_59:
	ld.shared.f64 	%fd47, [_ZN6thrust24THRUST_300001_SM_1000_NS8cuda_cub4core6detail5shmemE+72];
	ld.shared.u64 	%rd55, [_ZN6thrust24THRUST_300001_SM_1000_NS8cuda_cub4core6detail5shmemE+80];
	setp.lt.f64 	%p200, %fd197, %fd47;
	mov.u64 	%rd310, %rd55;
	mov.f64 	%fd198, %fd47;
	@%p200 bra 	$L__BB5_62;
	setp.lt.f64 	%p201, %fd47, %fd197;
	mov.u64 	%rd310, %rd309;
	mov.f64 	%fd198, %fd197;
	@%p201 bra 	$L__BB5_62;
	setp.lt.s64 	%p202, %rd309, %rd55;
	min.s64 	%rd310, %rd309, %rd55;
	selp.f64 	%fd198, %fd197, %fd47, %p202;
$L__BB5_62:
	ld.shared.f64 	%fd50, [_ZN6thrust24THRUST_300001_SM_1000_NS8cuda_cub4core6detail5shmemE+88];
	ld.shared.u64 	%rd58, [_ZN6thrust24THRUST_300001_SM_1000_NS8cuda_cub4core6detail5shmemE+96];
	setp.lt.f64 	%p203, %fd198, %fd50;
	mov.u64 	%rd311, %rd58;
	mov.f64 	%fd199, %fd50;
	@%p203 bra 	$L__BB5_65;
	setp.lt.f64 	%p204, %fd50, %fd198;
	mov.u64 	%rd311, %rd310;
	mov.f64 	%fd199, %fd198;
	@%p204 bra 	$L__BB5_65;
	setp.lt.s64 	%p205, %rd310, %rd58;
	min.s64 	%rd311, %rd310, %rd58;
	selp.f64 	%fd199, %fd198, %fd50, %p205;
$L__BB5_65:
	ld.shared.f64 	%fd53, [_ZN6thrust24THRUST_300001_SM_1000_NS8cuda_cub4core6detail5shmemE+104];
	ld.shared.u64 	%rd61, [_ZN6thrust24THRUST_300001_SM_1000_NS8cuda_cub4core6detail5shmemE+112];
	setp.lt.f64 	%p206, %fd199, %fd53;
	mov.u64 	%rd312, %rd61;
	mov.f64 	%fd200, %fd53;
	@%p206 bra 	$L__BB5_68;
	setp.lt.f64 	%p207, %fd53, %fd199;
	mov.u64 	%rd312, %rd311;
	mov.f64 	%fd200, %fd199;
	@%p207 bra 	$L__BB5_68;
	setp.lt.s64 	%p208, %rd311, %rd61;
	min.s64 	%rd312, %rd311, %rd61;
	selp.f64 	%fd200, %fd199, %fd53, %p208;
$L__BB5_68:
	ld.shared.f64 	%fd56, [_ZN6thrust24THRUST_300001_SM_1000_NS8cuda_cub4core6detail5shmemE+120];
	ld.shared.u64 	%rd64, [_ZN6thrust24THRUST_300001_SM_1000_NS8cuda_cub4core6detail5shmemE+128];
	setp.lt.f64 	%p209, %fd200, %fd56;
	mov.u64 	%rd357, %rd64;
	mov.f64 	%fd241, %fd56;
	@%p209 bra 	$L__BB5_204;
	setp.lt.f64 	%p210, %fd56, %fd200;
	mov.u64 	%rd357, %rd312;
	mov.f64 	%fd241, %fd200;
	@%p210 bra 	$L__BB5_204;
	setp.lt.s64 	%p211, %rd312, %rd64;
	min.s64 	%rd357, %rd312, %rd64;
	selp.f64 	%fd241, %fd200, %fd56, %p211;
	bra.uni 	$L__BB5_204;
$L__BB5_71:
	// begin inline asm
	mov.u32 %r163, %laneid;
	// end inline asm
	and.b32  	%r184, %r2, 992;
	add.s32 	%r185, %r184, 32;
	setp.gt.s32 	%p118, %r185, %r1;
	not.b32 	%r186, %r184;
	add.s32 	%r187, %r1, %r186;
	selp.b32 	%r182, %r187, 31, %p118;
	mov.b64 	%rd267, %fd188;
	mov.b64 	{%r165, %r170}, %rd267;
	mov.b32 	%r181, 1;
	mov.b32 	%r183, -1;
	// begin inline asm
	shfl.sync.down.b32 %r164, %r165, %r181, %r182, %r183;
	// end inline asm
	// begin inline asm
	shfl.sync.down.b32 %r169, %r170, %r181, %r182, %r183;
	// end inline asm
	mov.b64 	%rd268, {%r164, %r169};
	mov.b64 	%fd58, %rd268;
	mov.b64 	{%r175, %r180}, %rd300;
	// begin inline asm
	shfl.sync.down.b32 %r174, %r175, %r181, %r182, %r183;
	// end inline asm
	// begin inline asm
	shfl.sync.down.b32 %r179, %r180, %r181, %r182, %r183;
	// end inline asm
	mov.b64 	%rd66, {%r174, %r179};
	setp.ge.s32 	%p119, %r163, %r182;
	mov.u64 	%rd313, %rd300;
	mov.f64 	%fd201, %fd188;
	@%p119 bra 	$L__BB5_75;
	setp.lt.f64 	%p120, %fd188, %fd58;
	mov.u64 	%rd313, %rd66;
	mov.f64 	%fd201, %fd58;
	@%p120 bra 	$L__BB5_75;
	setp.gt.f64 	%p121, %fd188, %fd58;
	mov.u64 	%rd313, %rd300;
	mov.f64 	%fd201, %fd188;
	@%p121 bra 	$L__BB5_75;
	setp.lt.s64 	%p122, %rd300, %rd66;
	min.s64 	%rd313, %rd300, %rd66;
	selp.f64 	%fd201, %fd188, %fd58, %p122;
$L__BB5_75:
	mov.b64 	%rd269, %fd201;
	mov.b64 	{%r189, %r194}, %rd269;
	mov.b32 	%r205, 2;
	mov.b32 	%r207, -1;
	// begin inline asm
	shfl.sync.down.b32 %r188, %r189, %r205, %r182, %r207;
	// end inline asm
	// begin inline asm
	shfl.sync.down.b32 %r193, %r194, %r205, %r182, %r207;
	// end inline asm
	mov.b64 	%rd270, {%r188, %r193};
	mov.b64 	%fd61, %rd270;
	mov.b64 	{%r199, %r204}, %rd313;
	// begin inline asm
	shfl.sync.down.b32 %r198, %r199, %r205, %r182, %r207;
	// end inline asm
	// begin inline asm
	shfl.sync.down.b32 %r203, %r204, %r205, %r182, %r207;
	// end inline asm
	mov.b64 	%rd69, {%r198, %r203};
	add.s32 	%r208, %r163, 2;
	setp.gt.s32 	%p123, %r208, %r182;
	mov.u64 	%rd314, %rd313;
	mov.f64 	%fd202, %fd201;
	@%p123 bra 	$L__BB5_79;
	setp.lt.f64 	%p124, %fd201, %fd61;
	mov.u64 	%rd314, %rd69;
	mov.f64 	%fd202, %fd61;
	@%p124 bra 	$L__BB5_79;
	setp.gt.f64 	%p125, %fd201, %fd61;
	mov.u64 	%rd314, %rd313;
	mov.f64 	%fd202, %fd201;
	@%p125 bra 	$L__BB5_79;
	setp.lt.s64 	%p126, %rd313, %rd69;
	min.s64 	%rd314, %rd313, %rd69;
	selp.f64 	%fd202, %fd201, %fd61, %p126;
$L__BB5_79:
	mov.b64 	%rd271, %fd202;
	mov.b64 	{%r210, %r215}, %rd271;
	mov.b32 	%r226, 4;
	mov.b32 	%r228, -1;
	// begin inline asm
	shfl.sync.down.b32 %r209, %r210, %r226, %r182, %r228;
	// end inline asm
	// begin inline asm
	shfl.sync.down.b32 %r214, %r215, %r226, %r182, %r228;
	// end inline asm
	mov.b64 	%rd272, {%r209, %r214};
	mov.b64 	%fd64, %rd272;
	mov.b64 	{%r220, %r225}, %rd314;
	// begin inline asm
	shfl.sync.down.b32 %r219, %r220, %r226, %r182, %r228;
	// end inline asm
	// begin inline asm
	shfl.sync.down.b32 %r224, %r225, %r226, %r182, %r228;
	// end inline asm
	mov.b64 	%rd72, {%r219, %r224};
	add.s32 	%r229, %r163, 4;
	setp.gt.s32 	%p127, %r229, %r182;
	mov.u64 	%rd315, %rd314;
	mov.f64 	%fd203, %fd202;
	@%p127 bra 	$L__BB5_83;
	setp.lt.f64 	%p128, %fd202, %fd64;
	mov.u64 	%rd315, %rd72;
	mov.f64 	%fd203, %fd64;
	@%p128 bra 	$L__BB5_83;
	setp.gt.f64 	%p129, %fd202, %fd64;
	mov.u64 	%rd315, %rd314;
	mov.f64 	%fd203, %fd202;
	@%p129 bra 	$L__BB5_83;
	setp.lt.s64 	%p130, %rd314, %rd72;
	min.s64 	%rd315, %rd314, %rd72;
	selp.f64 	%fd203, %fd202, %fd64, %p130;
$L__BB5_83:
	mov.b64 	%rd273, %fd203;
	mov.b64 	{%r231, %r236}, %rd273;
	mov.b32 	%r247, 8;
	mov.b32 	%r249, -1;
	// begin inline asm
	shfl.sync.down.b32 %r230, %r231, %r247, %r182, %r249;
	// end inline asm
	// begin inline asm
	shfl.sync.down.b32 %r235, %r236, %r247, %r182, %r249;
	// end inline asm
	mov.b64 	%rd274, {%r230, %r235};
	mov.b64 	%fd67, %rd274;
	mov.b64 	{%r241, %r246}, %rd315;
	// begin inline asm
	shfl.sync.down.b32 %r240, %r241, %r247, %r182, %r249;
	// end inline asm
	// begin inline asm
	shfl.sync.down.b32 %r245, %r246, %r247, %r182, %r249;
	// end inline asm
	mov.b64 	%rd75, {%r240, %r245};
	add.s32 	%r250, %r163, 8;
	setp.gt.s32 	%p131, %r250, %r182;
	mov.f64 	%fd204, %fd203;
	mov.u64 	%rd316, %rd315;
	@%p131 bra 	$L__BB5_87;
	setp.lt.f64 	%p132, %fd203, %fd67;
	mov.f64 	%fd204, %fd67;
	mov.u64 	%rd316, %rd75;
	@%p132 bra 	$L__BB5_87;
	setp.gt.f64 	%p133, %fd203, %fd67;
	mov.f64 	%fd204, %fd203;
	mov.u64 	%rd316, %rd315;
	@%p133 bra 	$L__BB5_87;
	setp.lt.s64 	%p134, %rd315, %rd75;
	selp.f64 	%fd204, %fd203, %fd67, %p134;
	min.s64 	%rd316, %rd315, %rd75;
$L__BB5_87:
	mov.b64 	%rd275, %fd204;
	mov.b64 	{%r252, %r257}, %rd275;
	mov.b32 	%r268, 16;
	mov.b32 	%r270, -1;
	// begin inline asm
	shfl.sync.down.b32 %r251, %r252, %r268, %r182, %r270;
	// end inline asm
	// begin inline asm
	shfl.sync.down.b32 %r256, %r257, %r268, %r182, %r270;
	// end inline asm
	mov.b64 	%rd276, {%r251, %r256};
	mov.b64 	%fd70, %rd276;
	mov.b64 	{%r262, %r267}, %rd316;
	// begin inline asm
	shfl.sync.down.b32 %r261, %r262, %r268, %r182, %r270;
	// end inline asm
	// begin inline asm
	shfl.sync.down.b32 %r266, %r267, %r268, %r182, %r270;
	// end inline asm
	mov.b64 	%rd78, {%r261, %r266};
	add.s32 	%r271, %r163, 16;
	setp.gt.s32 	%p135, %r271, %r182;
	mov.f64 	%fd241, %fd204;
	mov.u64 	%rd357, %rd316;
	@%p135 bra 	$L__BB5_91;
	setp.lt.f64 	%p136, %fd204, %fd70;
	mov.f64 	%fd241, %fd70;
	mov.u64 	%rd357, %rd78;
	@%p136 bra 	$L__BB5_91;
	setp.gt.f64 	%p137, %fd204, %fd70;
	mov.f64 	%fd241, %fd204;
	mov.u64 	%rd357, %rd316;
	@%p137 bra 	$L__BB5_91;
	setp.lt.s64 	%p138, %rd316, %rd78;
	selp.f64 	%fd241, %fd204, %fd70, %p138;
	min.s64 	%rd357, %rd316, %rd78;
$L__BB5_91:
	setp.ne.s32 	%p139, %r163, 0;
	@%p139 bra 	$L__BB5_93;
	shr.u32 	%r272, %r2, 1;
	and.b32  	%r273, %r272, 496;
	mov.u32 	%r274, _ZN6thrust24THRUST_300001_SM_1000_NS8cuda_cub4core6detail5shmemE;
	add.s32 	%r275, %r274, %r273;
	st.shared.f64 	[%r275+8], %fd241;
	st.shared.u64 	[%r275+16], %rd357;
$L__BB5_93:
	bar.sync 	0;
	setp.ne.s32 	%p140, %r2, 0;
	@%p140 bra 	$L__BB5_204;
	setp.lt.s32 	%p141, %r1, 33;
	mov.f64 	%fd206, %fd241;
	mov.u64 	%rd318, %rd357;
	@%p141 bra 	$L__BB5_98;
	ld.shared.f64 	%fd73, [_ZN6thrust24THRUST_300001_SM_1000_NS8cuda_cub4core6detail5shmemE+24];
	ld.shared.u64 	%rd81, [_ZN6thrust24THRUST_300001_SM_1000_NS8cuda_cub4core6detail5shmemE+32];
	setp.lt.f64 	%p142, %fd241, %fd73;
	mov.f64 	%fd206, %fd73;
	mov.u64 	%rd318, %rd81;
	@%p142 bra 	$L__BB5_98;
	setp.lt.f64 	%p143, %fd73, %fd241;
	mov.f64 	%fd206, %fd241;
	mov.u64 	%rd318, %rd357;
	@%p143 bra 	$L__BB5_98;
	setp.lt.s64 	%p144, %rd357, %rd81;
	selp.f64 	%fd206, %fd241, %fd73, %p144;
	min.s64 	%rd318, %rd357, %rd81;
$L__BB5_98:
	setp.lt.s32 	%p145, %r1, 65;
	mov.f64 	%fd207, %fd206;
	mov.u64 	%rd319, %rd318;
	@%p145 bra 	$L__BB5_102;
	ld.shared.f64 	%fd76, [_ZN6thrust24THRUST_300001_SM_1000_NS8cuda_cub4core6detail5shmemE+40];
	ld.shared.u64 	%rd84, [_ZN6thrust24THRUST_300001_SM_1000_NS8cuda_cub4core6detail5shmemE+48];
	setp.lt.f64 	%p146, %fd206, %fd76;
	mov.f64 	%fd207, %fd76;
	mov.u64 	%rd319, %rd84;
	@%p146 bra 	$L__BB5_102;
	setp.lt.f64 	%p147, %fd76, %fd206;
	mov.f64 	%fd207, %fd206;
	mov.u64 	%rd319, %rd318;
	@%p147 bra 	$L__BB5_102;
	setp.lt.s64 	%p148, %rd318, %rd84;
	selp.f64 	%fd207, %fd206, %fd76, %p148;
	min.s64 	%rd319, %rd318, %rd84;
$L__BB5_102:
	setp.lt.s32 	%p149, %r1, 97;
	mov.f64 	%fd208, %fd207;
	mov.u64 	%rd320, %rd319;
	@%p149 bra 	$L__BB5_106;
	ld.shared.f64 	%fd79, [_ZN6thrust24THRUST_300001_SM_1000_NS8cuda_cub4core6detail5shmemE+56];
	ld.shared.u64 	%rd87, [_ZN6thrust24THRUST_300001_SM_1000_NS8cuda_cub4core6detail5shmemE+64];
	setp.lt.f64 	%p150, %fd207, %fd79;
	mov.f64 	%fd208, %fd79;
	mov.u64 	%rd320, %rd87;
	@%p150 bra 	$L__BB5_106;
	setp.lt.f64 	%p151, %fd79, %fd207;
	mov.f64 	%fd208, %fd207;
	mov.u64 	%rd320, %rd319;
	@%p151 bra 	$L__BB5_106;
	setp.lt.s64 	%p152, %rd319, %rd87;
	selp.f64 	%fd208, %fd207, %fd79, %p152;
	min.s64 	%rd320, %rd319, %rd87;
$L__BB5_106:
	setp.lt.s32 	%p153, %r1, 129;
	mov.f64 	%fd209, %fd208;
	mov.u64 	%rd321, %rd320;
	@%p153 bra 	$L__BB5_110;
	ld.shared.f64 	%fd82, [_ZN6thrust24THRUST_300001_SM_1000_NS8cuda_cub4core6detail5shmemE+72];
	ld.shared.u64 	%rd90, [_ZN6thrust24THRUST_300001_SM_1000_NS8cuda_cub4core6detail5shmemE+80];
	setp.lt.f64 	%p154, %fd208, %fd82;
	mov.f64 	%fd209, %fd82;
	mov.u64 	%rd321, %rd90;
	@%p154 bra 	$L__BB5_110;
	setp.lt.f64 	%p155, %fd82, %fd208;
	mov.f64 	%fd209, %fd208;
	mov.u64 	%rd321, %rd320;
	@%p155 bra 	$L__BB5_110;
	setp.lt.s64 	%p156, %rd320, %rd90;
	selp.f64 	%fd209, %fd208, %fd82, %p156;
	min.s64 	%rd321, %rd320, %rd90;
$L__BB5_110:
	setp.lt.s32 	%p157, %r1, 161;
	mov.f64 	%fd210, %fd209;
	mov.u64 	%rd322, %rd321;
	@%p157 bra 	$L__BB5_114;
	ld.shared.f64 	%fd85, [_ZN6thrust24THRUST_300001_SM_1000_NS8cuda_cub4core6detail5shmemE+88];
	ld.shared.u64 	%rd93, [_ZN6thrust24THRUST_300001_SM_1000_NS8cuda_cub4core6detail5shmemE+96];
	setp.lt.f64 	%p158, %fd209, %fd85;
	mov.f64 	%fd210, %fd85;
	mov.u64 	%rd322, %rd93;
	@%p158 bra 	$L__BB5_114;
	setp.lt.f64 	%p159, %fd85, %fd209;
	mov.f64 	%fd210, %fd209;
	mov.u64 	%rd322, %rd321;
	@%p159 bra 	$L__BB5_114;
	setp.lt.s64 	%p160, %rd321, %rd93;
	selp.f64 	%fd210, %fd209, %fd85, %p160;
	min.s64 	%rd322, %rd321, %rd93;
$L__BB5_114:
	setp.lt.s32 	%p161, %r1, 193;
	mov.f64 	%fd211, %fd210;
	mov.u64 	%rd323, %rd322;
	@%p161 bra 	$L__BB5_118;
	ld.shared.f64 	%fd88, [_ZN6thrust24THRUST_300001_SM_1000_NS8cuda_cub4core6detail5shmemE+104];
	ld.shared.u64 	%rd96, [_ZN6thrust24THRUST_300001_SM_1000_NS8cuda_cub4core6detail5shmemE+112];
	setp.lt.f64 	%p162, %fd210, %fd88;
	mov.f64 	%fd211, %fd88;
	mov.u64 	%rd323, %rd96;
	@%p162 bra 	$L__BB5_118;
	setp.lt.f64 	%p163, %fd88, %fd210;
	mov.f64 	%fd211, %fd210;
	mov.u64 	%rd323, %rd322;
	@%p163 bra 	$L__BB5_118;
	setp.lt.s64 	%p164, %rd322, %rd96;
	selp.f64 	%fd211, %fd210, %fd88, %p164;
	min.s64 	%rd323, %rd322, %rd96;
$L__BB5_118:
	setp.lt.s32 	%p165, %r1, 225;
	mov.u64 	%rd357, %rd323;
	mov.f64 	%fd241, %fd211;
	@%p165 bra 	$L__BB5_204;
	ld.shared.f64 	%fd91, [_ZN6thrust24THRUST_300001_SM_1000_NS8cuda_cub4core6detail5shmemE+120];
	ld.shared.u64 	%rd99, [_ZN6thrust24THRUST_300001_SM_1000_NS8cuda_cub4core6detail5shmemE+128];
	setp.lt.f64 	%p166, %fd211, %fd91;
	mov.u64 	%rd357, %rd99;
	mov.f64 	%fd241, %fd91;
	@%p166 bra 	$L__BB5_204;
	setp.lt.f64 	%p167, %fd91, %fd211;
	mov.u64 	%rd357, %rd323;
	mov.f64 	%fd241, %fd211;
	@%p167 bra 	$L__BB5_204;
	setp.lt.s64 	%p168, %rd323, %rd99;
	selp.f64 	%fd241, %fd211, %fd91, %p168;
	min.s64 	%rd357, %rd323, %rd99;
	bra.uni 	$L__BB5_204;
$L__BB5_122:
	mov.u32 	%r18, %tid.x;
	cvt.u64.u32 	%rd197, %r18;
	cvta.to.global.u64 	%rd198, %rd193;
	mul.wide.u32 	%rd199, %r18, 8;
	add.s64 	%rd200, %rd198, %rd199;
	ld.global.f64 	%fd170, [%rd200];
	add.s32 	%r31, %r18, 256;
	cvt.u64.u32 	%rd201, %r31;
	ld.global.f64 	%fd171, [%rd200+2048];
	add.s32 	%r32, %r18, 512;
	cvt.u64.u32 	%rd202, %r32;
	ld.global.f64 	%fd172, [%rd200+4096];
	add.s32 	%r33, %r18, 768;
	cvt.u64.u32 	%rd203, %r33;
	ld.global.f64 	%fd173, [%rd200+6144];
	or.b32  	%r34, %r18, 1024;
	cvt.u64.u32 	%rd101, %r34;
	add.s64 	%rd344, %rd194, %rd101;
	ld.global.f64 	%fd228, [%rd200+8192];
	setp.geu.f64 	%p3, %fd170, %fd171;
	selp.f64 	%fd174, %fd170, %fd171, %p3;
	selp.b64 	%rd204, %rd197, %rd201, %p3;
	setp.geu.f64 	%p4, %fd174, %fd172;
	selp.f64 	%fd175, %fd174, %fd172, %p4;
	selp.b64 	%rd205, %rd204, %rd202, %p4;
	setp.geu.f64 	%p5, %fd175, %fd173;
	selp.f64 	%fd94, %fd175, %fd173, %p5;
	selp.b64 	%rd104, %rd205, %rd203, %p5;
	setp.lt.f64 	%p6, %fd94, %fd228;
	@%p6 bra 	$L__BB5_124;
	setp.lt.f64 	%p7, %fd228, %fd94;
	setp.lt.u64 	%p8, %rd104, %rd101;
	or.pred  	%p9, %p7, %p8;
	selp.f64 	%fd228, %fd94, %fd228, %p9;
	add.s64 	%rd206, %rd194, %rd104;
	selp.b64 	%rd344, %rd206, %rd344, %p9;
$L__BB5_124:
	setp.lt.u64 	%p10, %rd196, 2560;
	mov.b64 	%rd333, 1280;
	@%p10 bra 	$L__BB5_137;
	mov.b64 	%rd325, 1280;
	mov.f64 	%fd213, %fd228;
$L__BB5_126:
	add.s64 	%rd209, %rd325, %rd197;
	shl.b64 	%rd210, %rd325, 3;
	cvta.to.global.u64 	%rd211, %rd193;
	add.s64 	%rd213, %rd211, %rd199;
	add.s64 	%rd214, %rd213, %rd210;
	add.s64 	%rd327, %rd209, %rd194;
	ld.global.f64 	%fd214, [%rd214];
	ld.global.f64 	%fd215, [%rd214+2048];
	ld.global.f64 	%fd216, [%rd214+4096];
	ld.global.f64 	%fd217, [%rd214+6144];
	ld.global.f64 	%fd228, [%rd214+8192];
	setp.lt.f64 	%p11, %fd213, %fd214;
	@%p11 bra 	$L__BB5_128;
	setp.lt.f64 	%p12, %fd214, %fd213;
	setp.lt.s64 	%p13, %rd344, %rd327;
	or.pred  	%p14, %p12, %p13;
	selp.f64 	%fd214, %fd213, %fd214, %p14;
	selp.b64 	%rd327, %rd344, %rd327, %p14;
$L__BB5_128:
	add.s64 	%rd215, %rd325, %rd197;
	add.s64 	%rd216, %rd215, %rd194;
	add.s64 	%rd328, %rd216, 256;
	setp.lt.f64 	%p15, %fd214, %fd215;
	@%p15 bra 	$L__BB5_130;
	setp.lt.f64 	%p16, %fd215, %fd214;
	add.s64 	%rd218, %rd325, %rd197;
	add.s64 	%rd219, %rd218, %rd194;
	add.s64 	%rd220, %rd219, 256;
	setp.lt.s64 	%p17, %rd327, %rd220;
	or.pred  	%p18, %p16, %p17;
	selp.f64 	%fd215, %fd214, %fd215, %p18;
	selp.b64 	%rd328, %rd327, %rd220, %p18;
$L__BB5_130:
	add.s64 	%rd329, %rd216, 512;
	setp.lt.f64 	%p19, %fd215, %fd216;
	@%p19 bra 	$L__BB5_132;
	setp.lt.f64 	%p20, %fd216, %fd215;
	add.s64 	%rd224, %rd325, %rd197;
	add.s64 	%rd225, %rd224, %rd194;
	add.s64 	%rd226, %rd225, 512;
	setp.lt.s64 	%p21, %rd328, %rd226;
	or.pred  	%p22, %p20, %p21;
	selp.f64 	%fd216, %fd215, %fd216, %p22;
	selp.b64 	%rd329, %rd328, %rd226, %p22;
$L__BB5_132:
	add.s64 	%rd227, %rd325, %rd197;
	add.s64 	%rd228, %rd227, %rd194;
	add.s64 	%rd330, %rd228, 768;
	setp.lt.f64 	%p23, %fd216, %fd217;
	@%p23 bra 	$L__BB5_134;
	setp.lt.f64 	%p24, %fd217, %fd216;
	setp.lt.s64 	%p25, %rd329, %rd330;
	or.pred  	%p26, %p24, %p25;
	selp.f64 	%fd217, %fd216, %fd217, %p26;
	selp.b64 	%rd330, %rd329, %rd330, %p26;
$L__BB5_134:
	add.s64 	%rd344, %rd228, 1024;
	setp.lt.f64 	%p27, %fd217, %fd228;
	@%p27 bra 	$L__BB5_136;
	setp.lt.f64 	%p28, %fd228, %fd217;
	setp.lt.s64 	%p29, %rd330, %rd344;
	or.pred  	%p30, %p28, %p29;
	selp.f64 	%fd228, %fd217, %fd228, %p30;
	selp.b64 	%rd344, %rd330, %rd344, %p30;
$L__BB5_136:
	add.s64 	%rd333, %rd325, 1280;
	add.s64 	%rd231, %rd325, 2560;
	setp.le.s64 	%p31, %rd231, %rd196;
	mov.u64 	%rd325, %rd333;
	mov.f64 	%fd213, %fd228;
	@%p31 bra 	$L__BB5_126;
$L__BB5_137:
	setp.le.s64 	%p32, %rd196, %rd333;
	@%p32 bra 	$L__BB5_160;
	cvt.u32.u64 	%r35, %rd333;
	cvt.u32.u64 	%r36, %rd196;
	sub.s32 	%r19, %r36, %r35;
	setp.ge.s32 	%p33, %r18, %r19;
	@%p33 bra 	$L__BB5_160;
	cvta.to.global.u64 	%rd130, %rd193;
	not.b32 	%r38, %r18;
	add.s32 	%r39, %r38, %r36;
	sub.s32 	%r20, %r39, %r35;
	and.b32  	%r41, %r20, 768;
	setp.eq.s32 	%p34, %r41, 768;
	mov.u32 	%r389, %r18;
	@%p34 bra 	$L__BB5_145;
	add.s64 	%rd234, %rd333, %rd197;
	add.s64 	%rd335, %rd234, %rd194;
	shl.b64 	%rd235, %rd234, 3;
	add.s64 	%rd334, %rd130, %rd235;
	shr.u32 	%r42, %r20, 8;
	add.s32 	%r43, %r42, 1;
	and.b32  	%r44, %r43, 3;
	neg.s32 	%r387, %r44;
	mov.u32 	%r389, %r18;
$L__BB5_141:
	.pragma "nounroll";
	mov.u64 	%rd135, %rd344;
	mov.f64 	%fd114, %fd228;
	ld.global.f64 	%fd115, [%rd334];
	setp.lt.f64 	%p35, %fd114, %fd115;
	mov.f64 	%fd228, %fd115;
	mov.u64 	%rd344, %rd335;
	@%p35 bra 	$L__BB5_144;
	setp.lt.f64 	%p36, %fd115, %fd114;
	mov.f64 	%fd228, %fd114;
	mov.u64 	%rd344, %rd135;
	@%p36 bra 	$L__BB5_144;
	setp.lt.s64 	%p37, %rd135, %rd335;
	selp.f64 	%fd228, %fd114, %fd115, %p37;
	min.s64 	%rd344, %rd135, %rd335;
$L__BB5_144:
	add.s32 	%r389, %r389, 256;
	add.s64 	%rd335, %rd335, 256;
	add.s64 	%rd334, %rd334, 2048;
	add.s32 	%r387, %r387, 1;
	setp.ne.s32 	%p38, %r387, 0;
	@%p38 bra 	$L__BB5_141;
$L__BB5_145:
	setp.lt.u32 	%p39, %r20, 768;
	@%p39 bra 	$L__BB5_160;
	add.s32 	%r390, %r389, 512;
$L__BB5_147:
	mov.u32 	%r28, %r390;
	add.s32 	%r45, %r28, -512;
	cvt.u64.u32 	%rd236, %r45;
	add.s64 	%rd237, %rd333, %rd236;
	shl.b64 	%rd238, %rd237, 3;
	add.s64 	%rd143, %rd130, %rd238;
	add.s64 	%rd144, %rd237, %rd194;
	ld.global.f64 	%fd121, [%rd143];
	setp.lt.f64 	%p40, %fd228, %fd121;
	mov.f64 	%fd225, %fd121;
	mov.u64 	%rd341, %rd144;
	@%p40 bra 	$L__BB5_150;
	setp.lt.f64 	%p41, %fd121, %fd228;
	mov.f64 	%fd225, %fd228;
	mov.u64 	%rd341, %rd344;
	@%p41 bra 	$L__BB5_150;
	setp.lt.s64 	%p42, %rd344, %rd144;
	selp.f64 	%fd225, %fd228, %fd121, %p42;
	min.s64 	%rd341, %rd344, %rd144;
$L__BB5_150:
	add.s32 	%r46, %r28, -256;
	cvt.u64.u32 	%rd239, %r46;
	add.s64 	%rd240, %rd333, %rd239;
	add.s64 	%rd147, %rd240, %rd194;
	ld.global.f64 	%fd124, [%rd143+2048];
	setp.lt.f64 	%p43, %fd225, %fd124;
	mov.f64 	%fd226, %fd124;
	mov.u64 	%rd342, %rd147;
	@%p43 bra 	$L__BB5_153;
	setp.lt.f64 	%p44, %fd124, %fd225;
	mov.f64 	%fd226, %fd225;
	mov.u64 	%rd342, %rd341;
	@%p44 bra 	$L__BB5_153;
	setp.lt.s64 	%p45, %rd341, %rd147;
	selp.f64 	%fd226, %fd225, %fd124, %p45;
	min.s64 	%rd342, %rd341, %rd147;
$L__BB5_153:
	cvt.u64.u32 	%rd241, %r28;
	add.s64 	%rd242, %rd333, %rd241;
	add.s64 	%rd150, %rd242, %rd194;
	ld.global.f64 	%fd127, [%rd143+4096];
	setp.lt.f64 	%p46, %fd226, %fd127;
	mov.f64 	%fd227, %fd127;
	mov.u64 	%rd343, %rd150;
	@%p46 bra 	$L__BB5_156;
	setp.lt.f64 	%p47, %fd127, %fd226;
	mov.f64 	%fd227, %fd226;
	mov.u64 	%rd343, %rd342;
	@%p47 bra 	$L__BB5_156;
	setp.lt.s64 	%p48, %rd342, %rd150;
	selp.f64 	%fd227, %fd226, %fd127, %p48;
	min.s64 	%rd343, %rd342, %rd150;
$L__BB5_156:
	add.s32 	%r47, %r28, 256;
	cvt.u64.u32 	%rd243, %r47;
	add.s64 	%rd244, %rd333, %rd243;
	add.s64 	%rd153, %rd244, %rd194;
	ld.global.f64 	%fd130, [%rd143+6144];
	setp.lt.f64 	%p49, %fd227, %fd130;
	mov.f64 	%fd228, %fd130;
	mov.u64 	%rd344, %rd153;
	@%p49 bra 	$L__BB5_159;
	setp.lt.f64 	%p50, %fd130, %fd227;
	mov.f64 	%fd228, %fd227;
	mov.u64 	%rd344, %rd343;
	@%p50 bra 	$L__BB5_159;
	setp.lt.s64 	%p51, %rd343, %rd153;
	selp.f64 	%fd228, %fd227, %fd130, %p51;
	min.s64 	%rd344, %rd343, %rd153;
$L__BB5_159:
	add.s32 	%r390, %r28, 1024;
	add.s32 	%r48, %r28, 512;
	setp.lt.s32 	%p52, %r48, %r19;
	@%p52 bra 	$L__BB5_147;
$L__BB5_160:
	// begin inline asm
	mov.u32 %r49, %laneid;
	// end inline asm
	mov.b64 	%rd245, %fd228;
	mov.b64 	{%r51, %r56}, %rd245;
	mov.b32 	%r67, 1;
	mov.b32 	%r68, 31;
	mov.b32 	%r69, -1;
	// begin inline asm
	shfl.sync.down.b32 %r50, %r51, %r67, %r68, %r69;
	// end inline asm
	// begin inline asm
	shfl.sync.down.b32 %r55, %r56, %r67, %r68, %r69;
	// end inline asm
	mov.b64 	%rd246, {%r50, %r55};
	mov.b64 	%fd134, %rd246;
	mov.b64 	{%r61, %r66}, %rd344;
	// begin inline asm
	shfl.sync.down.b32 %r60, %r61, %r67, %r68, %r69;
	// end inline asm
	// begin inline asm
	shfl.sync.down.b32 %r65, %r66, %r67, %r68, %r69;
	// end inline asm
	mov.b64 	%rd157, {%r60, %r65};
	setp.gt.s32 	%p53, %r49, 30;
	mov.f64 	%fd230, %fd228;
	mov.u64 	%rd346, %rd344;
	@%p53 bra 	$L__BB5_164;
	setp.lt.f64 	%p54, %fd228, %fd134;
	mov.f64 	%fd230, %fd134;
	mov.u64 	%rd346, %rd157;
	@%p54 bra 	$L__BB5_164;
	setp.gt.f64 	%p55, %fd228, %fd134;
	mov.f64 	%fd230, %fd228;
	mov.u64 	%rd346, %rd344;
	@%p55 bra 	$L__BB5_164;
	setp.lt.s64 	%p56, %rd344, %rd157;
	selp.f64 	%fd230, %fd228, %fd134, %p56;
	min.s64 	%rd346, %rd344, %rd157;
$L__BB5_164:
	mov.b64 	%rd247, %fd230;
	mov.b64 	{%r71, %r76}, %rd247;
	mov.b32 	%r87, 2;
	mov.b32 	%r88, 31;
	mov.b32 	%r89, -1;
	// begin inline asm
	shfl.sync.down.b32 %r70, %r71, %r87, %r88, %r89;
	// end inline asm
	// begin inline asm
	shfl.sync.down.b32 %r75, %r76, %r87, %r88, %r89;
	// end inline asm
	mov.b64 	%rd248, {%r70, %r75};
	mov.b64 	%fd137, %rd248;
	mov.b64 	{%r81, %r86}, %rd346;
	// begin inline asm
	shfl.sync.down.b32 %r80, %r81, %r87, %r88, %r89;
	// end inline asm
	// begin inline asm
	shfl.sync.down.b32 %r85, %r86, %r87, %r88, %r89;
	// end inline asm
	mov.b64 	%rd160, {%r80, %r85};
	setp.gt.s32 	%p57, %r49, 29;
	mov.f64 	%fd231, %fd230;
	mov.u64 	%rd347, %rd346;
	@%p57 bra 	$L__BB5_168;
	setp.lt.f64 	%p58, %fd230, %fd137;
	mov.f64 	%fd231, %fd137;
	mov.u64 	%rd347, %rd160;
	@%p58 bra 	$L__BB5_168;
	setp.gt.f64 	%p59, %fd230, %fd137;
	mov.f64 	%fd231, %fd230;
	mov.u64 	%rd347, %rd346;
	@%p59 bra 	$L__BB5_168;
	setp.lt.s64 	%p60, %rd346, %rd160;
	selp.f64 	%fd231, %fd230, %fd137, %p60;
	min.s64 	%rd347, %rd346, %rd160;
$L__BB5_168:
	mov.b64 	%rd249, %fd231;
	mov.b64 	{%r91, %r96}, %rd249;
	mov.b32 	%r107, 4;
	mov.b32 	%r108, 31;
	mov.b32 	%r109, -1;
	// begin inline asm
	shfl.sync.down.b32 %r90, %r91, %r107, %r108, %r109;
	// end inline asm
	// begin inline asm
	shfl.sync.down.b32 %r95, %r96, %r107, %r108, %r109;
	// end inline asm
	mov.b64 	%rd250, {%r90, %r95};
	mov.b64 	%fd140, %rd250;
	mov.b64 	{%r101, %r106}, %rd347;
	// begin inline asm
	shfl.sync.down.b32 %r100, %r101, %r107, %r108, %r109;
	// end inline asm
	// begin inline asm
	shfl.sync.down.b32 %r105, %r106, %r107, %r108, %r109;
	// end inline asm
	mov.b64 	%rd163, {%r100, %r105};
	setp.gt.s32 	%p61, %r49, 27;
	mov.f64 	%fd232, %fd231;
	mov.u64 	%rd348, %rd347;
	@%p61 bra 	$L__BB5_172;
	setp.lt.f64 	%p62, %fd231, %fd140;
	mov.f64 	%fd232, %fd140;
	mov.u64 	%rd348, %rd163;
	@%p62 bra 	$L__BB5_172;
	setp.gt.f64 	%p63, %fd231, %fd140;
	mov.f64 	%fd232, %fd231;
	mov.u64 	%rd348, %rd347;
	@%p63 bra 	$L__BB5_172;
	setp.lt.s64 	%p64, %rd347, %rd163;
	selp.f64 	%fd232, %fd231, %fd140, %p64;
	min.s64 	%rd348, %rd347, %rd163;
$L__BB5_172:
	mov.b64 	%rd251, %fd232;
	mov.b64 	{%r111, %r116}, %rd251;
	mov.b32 	%r127, 8;
	mov.b32 	%r128, 31;
	mov.b32 	%r129, -1;
	// begin inline asm
	shfl.sync.down.b32 %r110, %r111, %r127, %r128, %r129;
	// end inline asm
	// begin inline asm
	shfl.sync.down.b32 %r115, %r116, %r127, %r128, %r129;
	// end inline asm
	mov.b64 	%rd252, {%r110, %r115};
	mov.b64 	%fd143, %rd252;
	mov.b64 	{%r121, %r126}, %rd348;
	// begin inline asm
	shfl.sync.down.b32 %r120, %r121, %r127, %r128, %r129;
	// end inline asm
	// begin inline asm
	shfl.sync.down.b32 %r125, %r126, %r127, %r128, %r129;
	// end inline asm
	mov.b64 	%rd166, {%r120, %r125};
	setp.gt.s32 	%p65, %r49, 23;
	mov.f64 	%fd233, %fd232;
	mov.u64 	%rd349, %rd348;
	@%p65 bra 	$L__BB5_176;
	setp.lt.f64 	%p66, %fd232, %fd143;
	mov.f64 	%fd233, %fd143;
	mov.u64 	%rd349, %rd166;
	@%p66 bra 	$L__BB5_176;
	setp.gt.f64 	%p67, %fd232, %fd143;
	mov.f64 	%fd233, %fd232;
	mov.u64 	%rd349, %rd348;
	@%p67 bra 	$L__BB5_176;
	setp.lt.s64 	%p68, %rd348, %rd166;
	selp.f64 	%fd233, %fd232, %fd143, %p68;
	min.s64 	%rd349, %rd348, %rd166;
$L__BB5_176:
	mov.b64 	%rd253, %fd233;
	mov.b64 	{%r131, %r136}, %rd253;
	mov.b32 	%r147, 16;
	mov.b32 	%r148, 31;
	mov.b32 	%r149, -1;
	// begin inline asm
	shfl.sync.down.b32 %r130, %r131, %r147, %r148, %r149;
	// end inline asm
	// begin inline asm
	shfl.sync.down.b32 %r135, %r136, %r147, %r148, %r149;
	// end inline asm
	mov.b64 	%rd254, {%r130, %r135};
	mov.b64 	%fd146, %rd254;
	mov.b64 	{%r141, %r146}, %rd349;
	// begin inline asm
	shfl.sync.down.b32 %r140, %r141, %r147, %r148, %r149;
	// end inline asm
	// begin inline asm
	shfl.sync.down.b32 %r145, %r146, %r147, %r148, %r149;
	// end inline asm
	mov.b64 	%rd169, {%r140, %r145};
	setp.gt.s32 	%p69, %r49, 15;
	mov.f64 	%fd241, %fd233;
	mov.u64 	%rd357, %rd349;
	@%p69 bra 	$L__BB5_180;
	setp.lt.f64 	%p70, %fd233, %fd146;
	mov.f64 	%fd241, %fd146;
	mov.u64 	%rd357, %rd169;
	@%p70 bra 	$L__BB5_180;
	setp.gt.f64 	%p71, %fd233, %fd146;
	mov.f64 	%fd241, %fd233;
	mov.u64 	%rd357, %rd349;
	@%p71 bra 	$L__BB5_180;
	setp.lt.s64 	%p72, %rd349, %rd169;
	selp.f64 	%fd241, %fd233, %fd146, %p72;
	min.s64 	%rd357, %rd349, %rd169;
$L__BB5_180:
	setp.ne.s32 	%p73, %r49, 0;
	@%p73 bra 	$L__BB5_182;
	shr.u32 	%r150, %r18, 1;
	and.b32  	%r151, %r150, 496;
	mov.u32 	%r152, _ZN6thrust24THRUST_300001_SM_1000_NS8cuda_cub4core6detail5shmemE;
	add.s32 	%r153, %r152, %r151;
	st.shared.f64 	[%r153+8], %fd241;
	st.shared.u64 	[%r153+16], %rd357;
$L__BB5_182:
	bar.sync 	0;
	setp.ne.s32 	%p74, %r18, 0;
	@%p74 bra 	$L__BB5_204;
	ld.shared.f64 	%fd149, [_ZN6thrust24THRUST_300001_SM_1000_NS8cuda_cub4core6detail5shmemE+24];
	ld.shared.u64 	%rd172, [_ZN6thrust24THRUST_300001_SM_1000_NS8cuda_cub4core6detail5shmemE+32];
	setp.lt.f64 	%p75, %fd241, %fd149;
	mov.f64 	%fd235, %fd149;
	mov.u64 	%rd351, %rd172;
	@%p75 bra 	$L__BB5_186;
	setp.lt.f64 	%p76, %fd149, %fd241;
	mov.f64 	%fd235, %fd241;
	mov.u64 	%rd351, %rd357;
	@%p76 bra 	$L__BB5_186;
	setp.lt.s64 	%p77, %rd357, %rd172;
	selp.f64 	%fd235, %fd241, %fd149, %p77;
	min.s64 	%rd351, %rd357, %rd172;
$L__BB5_186:
	ld.shared.f64 	%fd152, [_ZN6thrust24THRUST_300001_SM_1000_NS8cuda_cub4core6detail5shmemE+40];
	ld.shared.u64 	%rd175, [_ZN6thrust24THRUST_300001_SM_1000_NS8cuda_cub4core6detail5shmemE+48];
	setp.lt.f64 	%p78, %fd235, %fd152;
	mov.f64 	%fd236, %fd152;
	mov.u64 	%rd352, %rd175;
	@%p78 bra 	$L__BB5_189;
	setp.lt.f64 	%p79, %fd152, %fd235;
	mov.f64 	%fd236, %fd235;
	mov.u64 	%rd352, %rd351;
	@%p79 bra 	$L__BB5_189;
	setp.lt.s64 	%p80, %rd351, %rd175;
	selp.f64 	%fd236, %fd235, %fd152, %p80;
	min.s64 	%rd352, %rd351, %rd175;
$L__BB5_189:
	ld.shared.f64 	%fd155, [_ZN6thrust24THRUST_300001_SM_1000_NS8cuda_cub4core6detail5shmemE+56];
	ld.shared.u64 	%rd178, [_ZN6thrust24THRUST_300001_SM_1000_NS8cuda_cub4core6detail5shmemE+64];
	setp.lt.f64 	%p81, %fd236, %fd155;
	mov.f64 	%fd237, %fd155;
	mov.u64 	%rd353, %rd178;
	@%p81 bra 	$L__BB5_192;
	setp.lt.f64 	%p82, %fd155, %fd236;
	mov.f64 	%fd237, %fd236;
	mov.u64 	%rd353, %rd352;
	@%p82 bra 	$L__BB5_192;
	setp.lt.s64 	%p83, %rd352, %rd178;
	selp.f64 	%fd237, %fd236, %fd155, %p83;
	min.s64 	%rd353, %rd352, %rd178;
$L__BB5_192:
	ld.shared.f64 	%fd158, [_ZN6thrust24THRUST_300001_SM_1000_NS8cuda_cub4core6detail5shmemE+72];
	ld.shared.u64 	%rd181, [_ZN6thrust24THRUST_300001_SM_1000_NS8cuda_cub4core6detail5shmemE+80];
	setp.lt.f64 	%p84, %fd237, %fd158;
	mov.f64 	%fd238, %fd158;
	mov.u64 	%rd354, %rd181;
	@%p84 bra 	$L__BB5_195;
	setp.lt.f64 	%p85, %fd158, %fd237;
	mov.f64 	%fd238, %fd237;
	mov.u64 	%rd354, %rd353;
	@%p85 bra 	$L__BB5_195;
	setp.lt.s64 	%p86, %rd353, %rd181;
	selp.f64 	%fd238, %fd237, %fd158, %p86;
	min.s64 	%rd354, %rd353, %rd181;
$L__BB5_195:
	ld.shared.f64 	%fd161, [_ZN6thrust24THRUST_300001_SM_1000_NS8cuda_cub4core6detail5shmemE+88];
	ld.shared.u64 	%rd184, [_ZN6thrust24THRUST_300001_SM_1000_NS8cuda_cub4core6detail5shmemE+96];
	setp.lt.f64 	%p87, %fd238, %fd161;
	mov.f64 	%fd239, %fd161;
	mov.u64 	%rd355, %rd184;
	@%p87 bra 	$L__BB5_198;
	setp.lt.f64 	%p88, %fd161, %fd238;
	mov.f64 	%fd239, %fd238;
	mov.u64 	%rd355, %rd354;
	@%p88 bra 	$L__BB5_198;
	setp.lt.s64 	%p89, %rd354, %rd184;
	selp.f64 	%fd239, %fd238, %fd161, %p89;
	min.s64 	%rd355, %rd354, %rd184;
$L__BB5_198:
	ld.shared.f64 	%fd164, [_ZN6thrust24THRUST_300001_SM_1000_NS8cuda_cub4core6detail5shmemE+104];
	ld.shared.u64 	%rd187, [_ZN6thrust24THRUST_300001_SM_1000_NS8cuda_cub4core6detail5shmemE+112];
	setp.lt.f64 	%p90, %fd239, %fd164;
	mov.f64 	%fd240, %fd164;
	mov.u64 	%rd356, %rd187;
	@%p90 bra 	$L__BB5_201;
	setp.lt.f64 	%p91, %fd164, %fd239;
	mov.f64 	%fd240, %fd239;
	mov.u64 	%rd356, %rd355;
	@%p91 bra 	$L__BB5_201;
	setp.lt.s64 	%p92, %rd355, %rd187;
	selp.f64 	%fd240, %fd239, %fd164, %p92;
	min.s64 	%rd356, %rd355, %rd187;
$L__BB5_201:
	ld.shared.f64 	%fd167, [_ZN6thrust24THRUST_300001_SM_1000_NS8cuda_cub4core6detail5shmemE+120];
	ld.shared.u64 	%rd190, [_ZN6thrust24THRUST_300001_SM_1000_NS8cuda_cub4core6detail5shmemE+128];
	setp.lt.f64 	%p93, %fd240, %fd167;
	mov.u64 	%rd357, %rd190;
	mov.f64 	%fd241, %fd167;
	@%p93 bra 	$L__BB5_204;
	setp.lt.f64 	%p94, %fd167, %fd240;
	mov.u64 	%rd357, %rd356;
	mov.f64 	%fd241, %fd240;
	@%p94 bra 	$L__BB5_204;
	setp.lt.s64 	%p95, %rd356, %rd190;
	selp.f64 	%fd241, %fd240, %fd167, %p95;
	min.s64 	%rd357, %rd356, %rd190;
$L__BB5_204:
	mov.u32 	%r381, %tid.x;
	setp.ne.s32 	%p212, %r381, 0;
	@%p212 bra 	$L__BB5_206;
	ld.param.u64 	%rd288, [_ZN6thrust24THRUST_300001_SM_1000_NS8cuda_cub4core6detail13_kernel_agentINS1_8__reduce11ReduceAgentINS0_12zip_iteratorIN4cuda3std3__45tupleIJNS0_10device_ptrIdEENS0_17counting_iteratorIlNS0_11use_defaultESF_SF_EEEEEEEPNSB_IJdlEEESJ_lNS1_9__extrema9arg_max_fIdlNSA_4lessIdEEEEEEJSI_SK_lSP_EEEvDpT0__param_1];
	cvta.to.global.u64 	%rd287, %rd288;
	st.global.f64 	[%rd287], %fd241;
	st.global.u64 	[%rd287+8], %rd357;
$L__BB5_206:
	ret;

}
	// .globl	_ZN6thrust24THRUST_300001_SM_1000_NS8cuda_cub4core6detail13_kernel_agentINS1_8__reduce11ReduceAgentINS0_12zip_iteratorIN4cuda3std3__45tupleIJNS0_10device_ptrIdEENS0_17counting_iteratorIlNS0_11use_defaultESF_SF_EEEEEEEPNSB_IJdlEEESJ_lNS1_9__extrema9arg_max_fIdlNSA_4lessIdEEEEEEJSI_SK_lN3cub18CUB_300001_SM_100013GridEvenShareIlEENSS_9GridQueueIyEESP_EEEvDpT0_
.visible .entry _ZN6thrust24THRUST_300001_SM_1000_NS8cuda_cub4core6detail13_kernel_agentINS1_8__reduce11ReduceAgentINS0_12zip_iteratorIN4cuda3std3__45tupleIJNS0_10device_ptrIdEENS0_17counting_iteratorIlNS0_11use_defaultESF_SF_EEEEEEEPNSB_IJdlEEESJ_lNS1_9__extrema9arg_max_fIdlNSA_4lessIdEEEEEEJSI_SK_lN3cub18CUB_300001_SM_100013GridEvenShareIlEENSS_9GridQueueIyEESP_EEEvDpT0_(
	.param .align 8 .b8 _ZN6thrust24THRUST_300001_SM_1000_NS8cuda_cub4core6detail13_kernel_agentINS1_8__reduce11ReduceAgentINS0_12zip_iteratorIN4cuda3std3__45tupleIJNS0_10device_ptrIdEENS0_17counting_iteratorIlNS0_11use_defaultESF_SF_EEEEEEEPNSB_IJdlEEESJ_lNS1_9__extrema9arg_max_fIdlNSA_4lessIdEEEEEEJSI_SK_lN3cub18CUB_300001_SM_100013GridEvenShareIlEENSS_9GridQueueIyEESP_EEEvDpT0__param_0[16],
	.param .u64 .ptr .align 1 _ZN6thrust24THRUST_300001_SM_1000_NS8cuda_cub4core6detail13_kernel_agentINS1_8__reduce11ReduceAgentINS0_12zip_iteratorIN4cuda3std3__45tupleIJNS0_10device_ptrIdEENS0_17counting_iteratorIlNS0_11use_defaultESF_SF_EEEEEEEPNSB_IJdlEEESJ_lNS1_9__extrema9arg_max_fIdlNSA_4lessIdEEEEEEJSI_SK_lN3cub18CUB_300001_SM_100013GridEvenShareIlEENSS_9GridQueueIyEESP_EEEvDpT0__param_1,
	.param .u64 _ZN6thrust24THRUST_300001_SM_1000_NS8cuda_cub4core6detail13_kernel_agentINS1_8__reduce11ReduceAgentINS0_12zip_iteratorIN4cuda3std3__45tupleIJNS0_10device_ptrIdEENS0_17counting_iteratorIlNS0_11use_defaultESF_SF_EEEEEEEPNSB_IJdlEEESJ_lNS1_9__extrema9arg_max_fIdlNSA_4lessIdEEEEEEJSI_SK_lN3cub18CUB_300001_SM_100013GridEvenShareIlEENSS_9GridQueueIyEESP_EEEvDpT0__param_2,
	.param .align 8 .b8 _ZN6thrust24THRUST_300001_SM_1000_NS8cuda_cub4core6detail13_kernel_agentINS1_8__reduce11ReduceAgentINS0_12zip_iteratorIN4cuda3std3__45tupleIJNS0_10device_ptrIdEENS0_17counting_iteratorIlNS0_11use_defaultESF_SF_EEEEEEEPNSB_IJdlEEESJ_lNS1_9__extrema9arg_max_fIdlNSA_4lessIdEEEEEEJSI_SK_lN3cub18CUB_300001_SM_100013GridEvenShareIlEENSS_9GridQueueIyEESP_EEEvDpT0__param_3[72],
	.param .align 8 .b8 _ZN6thrust24THRUST_300001_SM_1000_NS8cuda_cub4core6detail13_kernel_agentINS1_8__reduce11ReduceAgentINS0_12zip_iteratorIN4cuda3std3__45tupleIJNS0_10device_ptrIdEENS0_17counting_iteratorIlNS0_11use_defaultESF_SF_EEEEEEEPNSB_IJdlEEESJ_lNS1_9__extrema9arg_max_fIdlNSA_4lessIdEEEEEEJSI_SK_lN3cub18CUB_300001_SM_100013GridEvenShareIlEENSS_9GridQueueIyEESP_EEEvDpT0__param_4[8],
	.param .align 1 .b8 _ZN6thrust24THRUST_300001_SM_1000_NS8cuda_cub4core6detail13_kernel_agentINS1_8__reduce11ReduceAgentINS0_12zip_iteratorIN4cuda3std3__45tupleIJNS0_10device_ptrIdEENS0_17counting_iteratorIlNS0_11use_defaultESF_SF_EEEEEEEPNSB_IJdlEEESJ_lNS1_9__extrema9arg_max_fIdlNSA_4lessIdEEEEEEJSI_SK_lN3cub18CUB_300001_SM_100013GridEvenShareIlEENSS_9GridQueueIyEESP_EEEvDpT0__param_5[1]
)
.maxntid 256
{
	.reg .pred 	%p<215>;
	.reg .b32 	%r<399>;
	.reg .b64 	%rd<350>;
	.reg .b64 	%fd<242>;

	ld.param.u64 	%rd3, [_ZN6thrust24THRUST_300001_SM_1000_NS8cuda_cub4core6detail13_kernel_agentINS1_8__reduce11ReduceAgentINS0_12zip_iteratorIN4cuda3std3__45tupleIJNS0_10device_ptrIdEENS0_17counting_iteratorIlNS0_11use_defaultESF_SF_EEEEEEEPNSB_IJdlEEESJ_lNS1_9__extrema9arg_max_fIdlNSA_4lessIdEEEEEEJSI_SK_lN3cub18CUB_300001_SM_100013GridEvenShareIlEENSS_9GridQueueIyEESP_EEEvDpT0__param_0+8];
	ld.param.u64 	%rd196, [_ZN6thrust24THRUST_300001_SM_1000_NS8cuda_cub4core6detail13_kernel_agentINS1_8__reduce11ReduceAgentINS0_12zip_iteratorIN4cuda3std3__45tupleIJNS0_10device_ptrIdEENS0_17counting_iteratorIlNS0_11use_defaultESF_SF_EEEEEEEPNSB_IJdlEEESJ_lNS1_9__extrema9arg_max_fIdlNSA_4lessIdEEEEEEJSI_SK_lN3cub18CUB_300001_SM_100013GridEvenShareIlEENSS_9GridQueueIyEESP_EEEvDpT0__param_0];
	ld.param.u64 	%rd197, [_ZN6thrust24THRUST_300001_SM_1000_NS8cuda_cub4core6detail13_kernel_agentINS1_8__reduce11ReduceAgentINS0_12zip_iteratorIN4cuda3std3__45tupleIJNS0_10device_ptrIdEENS0_17counting_iteratorIlNS0_11use_defaultESF_SF_EEEEEEEPNSB_IJdlEEESJ_lNS1_9__extrema9arg_max_fIdlNSA_4lessIdEEEEEEJSI_SK_lN3cub18CUB_300001_SM_100013GridEvenShareIlEENSS_9GridQueueIyEESP_EEEvDpT0__param_4];
	ld.param.u64 	%rd195, [_ZN6thrust24THRUST_300001_SM_1000_NS8cuda_cub4core6detail13_kernel_agentINS1_8__reduce11ReduceAgentINS0_12zip_iteratorIN4cuda3std3__45tupleIJNS0_10device_ptrIdEENS0_17counting_iteratorIlNS0_11use_defaultESF_SF_EEEEEEEPNSB_IJdlEEESJ_lNS1_9__extrema9arg_max_fIdlNSA_4lessIdEEEEEEJSI_SK_lN3cub18CUB_300001_SM_100013GridEvenShareIlEENSS_9GridQueueIyEESP_EEEvDpT0__param_2];
	cvta.to.global.u64 	%rd1, %rd197;
	cvta.to.global.u64 	%rd2, %rd196;
	mov.u32 	%r1, %ctaid.x;
	mul.lo.s32 	%r33, %r1, 1280;
	cvt.u64.u32 	%rd4, %r33;
	mov.u32 	%r34, %nctaid.x;
	mul.lo.s32 	%r35, %r34, 1280;
	cvt.u64.u32 	%rd5, %r35;
	add.s64 	%rd198, %rd4, 1280;
	setp.le.s64 	%p1, %rd198, %rd195;
	@%p1 bra 	$L__BB6_121;
	cvt.u32.u64 	%r159, %rd4;
	cvt.u32.u64 	%r2, %rd195;
	sub.s32 	%r3, %r2, %r159;
	mov.u32 	%r4, %tid.x;
	setp.ge.s32 	%p98, %r4, %r3;
	mov.f64 	%fd188, 0d0000000000000000;
	mov.b64 	%rd292, 0;
	mov.u32 	%r393, %r4;
	@%p98 bra 	$L__BB6_3;
	cvt.u64.u32 	%rd240, %r4;
	add.s64 	%rd241, %rd4, %rd240;
	shl.b64 	%rd242, %rd241, 3;
	add.s64 	%rd243, %rd2, %rd242;
	add.s64 	%rd292, %rd3, %rd241;
	ld.global.f64 	%fd188, [%rd243];
	add.s32 	%r393, %r4, 256;
$L__BB6_3:
	setp.ge.s32 	%p99, %r393, %r3;
	@%p99 bra 	$L__BB6_25;
	not.b32 	%r161, %r393;
	add.s32 	%r162, %r161, %r2;
	sub.s32 	%r7, %r162, %r159;
	and.b32  	%r163, %r7, 768;
	setp.eq.s32 	%p100, %r163, 768;
	@%p100 bra 	$L__BB6_10;
	cvt.u64.u32 	%rd245, %r393;
	add.s64 	%rd246, %rd245, %rd4;
	add.s64 	%rd283, %rd246, %rd3;
	shl.b64 	%rd247, %rd246, 3;
	add.s64 	%rd282, %rd2, %rd247;
	shr.u32 	%r164, %r7, 8;
	add.s32 	%r165, %r164, 1;
	and.b32  	%r166, %r165, 3;
	neg.s32 	%r391, %r166;
$L__BB6_6:
	.pragma "nounroll";
	mov.u64 	%rd12, %rd292;
	mov.f64 	%fd3, %fd188;
	ld.global.f64 	%fd4, [%rd282];
	setp.lt.f64 	%p101, %fd3, %fd4;
	mov.u64 	%rd292, %rd283;
	mov.f64 	%fd188, %fd4;
	@%p101 bra 	$L__BB6_9;
	setp.lt.f64 	%p102, %fd4, %fd3;
	mov.u64 	%rd292, %rd12;
	mov.f64 	%fd188, %fd3;
	@%p102 bra 	$L__BB6_9;
	setp.lt.s64 	%p103, %rd12, %rd283;
	min.s64 	%rd292, %rd12, %rd283;
	selp.f64 	%fd188, %fd3, %fd4, %p103;
$L__BB6_9:
	add.s32 	%r393, %r393, 256;
	add.s64 	%rd283, %rd283, 256;
	add.s64 	%rd282, %rd282, 2048;
	add.s32 	%r391, %r391, 1;
	setp.ne.s32 	%p104, %r391, 0;
	@%p104 bra 	$L__BB6_6;
$L__BB6_10:
	setp.lt.u32 	%p105, %r7, 768;
	@%p105 bra 	$L__BB6_25;
	add.s32 	%r394, %r393, 512;
$L__BB6_12:
	mov.u32 	%r15, %r394;
	add.s32 	%r167, %r15, -512;
	cvt.s64.s32 	%rd248, %r167;
	add.s64 	%rd249, %rd248, %rd4;
	shl.b64 	%rd250, %rd249, 3;
	add.s64 	%rd20, %rd2, %rd250;
	add.s64 	%rd21, %rd249, %rd3;
	ld.global.f64 	%fd10, [%rd20];
	setp.lt.f64 	%p106, %fd188, %fd10;
	mov.u64 	%rd289, %rd21;
	mov.f64 	%fd185, %fd10;
	@%p106 bra 	$L__BB6_15;
	setp.lt.f64 	%p107, %fd10, %fd188;
	mov.u64 	%rd289, %rd292;
	mov.f64 	%fd185, %fd188;
	@%p107 bra 	$L__BB6_15;
	setp.lt.s64 	%p108, %rd292, %rd21;
	min.s64 	%rd289, %rd292, %rd21;
	selp.f64 	%fd185, %fd188, %fd10, %p108;
$L__BB6_15:
	add.s32 	%r168, %r15, -256;
	cvt.s64.s32 	%rd251, %r168;
	add.s64 	%rd252, %rd251, %rd4;
	add.s64 	%rd24, %rd252, %rd3;
	ld.global.f64 	%fd13, [%rd20+2048];
	setp.lt.f64 	%p109, %fd185, %fd13;
	mov.u64 	%rd290, %rd24;
	mov.f64 	%fd186, %fd13;
	@%p109 bra 	$L__BB6_18;
	setp.lt.f64 	%p110, %fd13, %fd185;
	mov.u64 	%rd290, %rd289;
	mov.f64 	%fd186, %fd185;
	@%p110 bra 	$L__BB6_18;
	setp.lt.s64 	%p111, %rd289, %rd24;
	min.s64 	%rd290, %rd289, %rd24;
	selp.f64 	%fd186, %fd185, %fd13, %p111;
$L__BB6_18:
	cvt.s64.s32 	%rd253, %r15;
	add.s64 	%rd254, %rd253, %rd4;
	add.s64 	%rd27, %rd254, %rd3;
	ld.global.f64 	%fd16, [%rd20+4096];
	setp.lt.f64 	%p112, %fd186, %fd16;
	mov.u64 	%rd291, %rd27;
	mov.f64 	%fd187, %fd16;
	@%p112 bra 	$L__BB6_21;
	setp.lt.f64 	%p113, %fd16, %fd186;
	mov.u64 	%rd291, %rd290;
	mov.f64 	%fd187, %fd186;
	@%p113 bra 	$L__BB6_21;
	setp.lt.s64 	%p114, %rd290, %rd27;
	min.s64 	%rd291, %rd290, %rd27;
	selp.f64 	%fd187, %fd186, %fd16, %p114;
$L__BB6_21:
	add.s32 	%r169, %r15, 256;
	cvt.s64.s32 	%rd255, %r169;
	add.s64 	%rd256, %rd255, %rd4;
	add.s64 	%rd30, %rd256, %rd3;
	ld.global.f64 	%fd19, [%rd20+6144];
	setp.lt.f64 	%p115, %fd187, %fd19;
	mov.u64 	%rd292, %rd30;
	mov.f64 	%fd188, %fd19;
	@%p115 bra 	$L__BB6_24;
	setp.lt.f64 	%p116, %fd19, %fd187;
	mov.u64 	%rd292, %rd291;
	mov.f64 	%fd188, %fd187;
	@%p116 bra 	$L__BB6_24;
	setp.lt.s64 	%p117, %rd291, %rd30;
	min.s64 	%rd292, %rd291, %rd30;
	selp.f64 	%fd188, %fd187, %fd19, %p117;
$L__BB6_24:
	add.s32 	%r394, %r15, 1024;
	add.s32 	%r170, %r15, 512;
	setp.lt.s32 	%p118, %r170, %r3;
	@%p118 bra 	$L__BB6_12;
$L__BB6_25:
	setp.lt.s32 	%p119, %r3, 256;
	@%p119 bra 	$L__BB6_70;
	// begin inline asm
	mov.u32 %r284, %laneid;
	// end inline asm
	mov.b64 	%rd267, %fd188;
	mov.b64 	{%r286, %r291}, %rd267;
	mov.b32 	%r302, 1;
	mov.b32 	%r303, 31;
	mov.b32 	%r304, -1;
	// begin inline asm
	shfl.sync.down.b32 %r285, %r286, %r302, %r303, %r304;
	// end inline asm
	// begin inline asm
	shfl.sync.down.b32 %r290, %r291, %r302, %r303, %r304;
	// end inline asm
	mov.b64 	%rd268, {%r285, %r290};
	mov.b64 	%fd23, %rd268;
	mov.b64 	{%r296, %r301}, %rd292;
	// begin inline asm
	shfl.sync.down.b32 %r295, %r296, %r302, %r303, %r304;
	// end inline asm
	// begin inline asm
	shfl.sync.down.b32 %r300, %r301, %r302, %r303, %r304;
	// end inline asm
	mov.b64 	%rd34, {%r295, %r300};
	setp.gt.s32 	%p171, %r284, 30;
	mov.u64 	%rd294, %rd292;
	mov.f64 	%fd190, %fd188;
	@%p171 bra 	$L__BB6_30;
	setp.lt.f64 	%p172, %fd188, %fd23;
	mov.u64 	%rd294, %rd34;
	mov.f64 	%fd190, %fd23;
	@%p172 bra 	$L__BB6_30;
	setp.gt.f64 	%p173, %fd188, %fd23;
	mov.u64 	%rd294, %rd292;
	mov.f64 	%fd190, %fd188;
	@%p173 bra 	$L__BB6_30;
	setp.lt.s64 	%p174, %rd292, %rd34;
	min.s64 	%rd294, %rd292, %rd34;
	selp.f64 	%fd190, %fd188, %fd23, %p174;
$L__BB6_30:
	mov.b64 	%rd269, %fd190;
	mov.b64 	{%r306, %r311}, %rd269;
	mov.b32 	%r322, 2;
	mov.b32 	%r323, 31;
	mov.b32 	%r324, -1;
	// begin inline asm
	shfl.sync.down.b32 %r305, %r306, %r322, %r323, %r324;
	// end inline asm
	// begin inline asm
	shfl.sync.down.b32 %r310, %r311, %r322, %r323, %r324;
	// end inline asm
	mov.b64 	%rd270, {%r305, %r310};
	mov.b64 	%fd26, %rd270;
	mov.b64 	{%r316, %r321}, %rd294;
	// begin inline asm
	shfl.sync.down.b32 %r315, %r316, %r322, %r323, %r324;
	// end inline asm
	// begin inline asm
	shfl.sync.down.b32 %r320, %r321, %r322, %r323, %r324;
	// end inline asm
	mov.b64 	%rd37, {%r315, %r320};
	setp.gt.s32 	%p175, %r284, 29;
	mov.u64 	%rd295, %rd294;
	mov.f64 	%fd191, %fd190;
	@%p175 bra 	$L__BB6_34;
	setp.lt.f64 	%p176, %fd190, %fd26;
	mov.u64 	%rd295, %rd37;
	mov.f64 	%fd191, %fd26;
	@%p176 bra 	$L__BB6_34;
	setp.gt.f64 	%p177, %fd190, %fd26;
	mov.u64 	%rd295, %rd294;
	mov.f64 	%fd191, %fd190;
	@%p177 bra 	$L__BB6_34;
	setp.lt.s64 	%p178, %rd294, %rd37;
	min.s64 	%rd295, %rd294, %rd37;
	selp.f64 	%fd191, %fd190, %fd26, %p178;
$L__BB6_34:
	mov.b64 	%rd271, %fd191;
	mov.b64 	{%r326, %r331}, %rd271;
	mov.b32 	%r342, 4;
	mov.b32 	%r343, 31;
	mov.b32 	%r344, -1;
	// begin inline asm
	shfl.sync.down.b32 %r325, %r326, %r342, %r343, %r344;
	// end inline asm
	// begin inline asm
	shfl.sync.down.b32 %r330, %r331, %r342, %r343, %r344;
	// end inline asm
	mov.b64 	%rd272, {%r325, %r330};
	mov.b64 	%fd29, %rd272;
	mov.b64 	{%r336, %r341}, %rd295;
	// begin inline asm
	shfl.sync.down.b32 %r335, %r336, %r342, %r343, %r344;
	// end inline asm
	// begin inline asm
	shfl.sync.down.b32 %r340, %r341, %r342, %r343, %r344;
	// end inline asm
	mov.b64 	%rd40, {%r335, %r340};
	setp.gt.s32 	%p179, %r284, 27;
	mov.u64 	%rd296, %rd295;
	mov.f64 	%fd192, %fd191;
	@%p179 bra 	$L__BB6_38;
	setp.lt.f64 	%p180, %fd191, %fd29;
	mov.u64 	%rd296, %rd40;
	mov.f64 	%fd192, %fd29;
	@%p180 bra 	$L__BB6_38;
	setp.gt.f64 	%p181, %fd191, %fd29;
	mov.u64 	%rd296, %rd295;
	mov.f64 	%fd192, %fd191;
	@%p181 bra 	$L__BB6_38;
	setp.lt.s64 	%p182, %rd295, %rd40;
	min.s64 	%rd296, %rd295, %rd40;
	selp.f64 	%fd192, %fd191, %fd29, %p182;
$L__BB6_38:
	mov.b64 	%rd273, %fd192;
	mov.b64 	{%r346, %r351}, %rd273;
	mov.b32 	%r362, 8;
	mov.b32 	%r363, 31;
	mov.b32 	%r364, -1;
	// begin inline asm
	shfl.sync.down.b32 %r345, %r346, %r362, %r363, %r364;
	// end inline asm
	// begin inline asm
	shfl.sync.down.b32 %r350, %r351, %r362, %r363, %r364;
	// end inline asm
	mov.b64 	%rd274, {%r345, %r350};
	mov.b64 	%fd32, %rd274;
	mov.b64 	{%r356, %r361}, %rd296;
	// begin inline asm
	shfl.sync.down.b32 %r355, %r356, %r362, %r363, %r364;
	// end inline asm
	// begin inline asm
	shfl.sync.down.b32 %r360, %r361, %r362, %r363, %r364;
	// end inline asm
	mov.b64 	%rd43, {%r355, %r360};
	setp.gt.s32 	%p183, %r284, 23;
	mov.u64 	%rd297, %rd296;
	mov.f64 	%fd193, %fd192;
	@%p183 bra 	$L__BB6_42;
	setp.lt.f64 	%p184, %fd192, %fd32;
	mov.u64 	%rd297, %rd43;
	mov.f64 	%fd193, %fd32;
	@%p184 bra 	$L__BB6_42;
	setp.gt.f64 	%p185, %fd192, %fd32;
	mov.u64 	%rd297, %rd296;
	mov.f64 	%fd193, %fd192;
	@%p185 bra 	$L__BB6_42;
	setp.lt.s64 	%p186, %rd296, %rd43;
	min.s64 	%rd297, %rd296, %rd43;
	selp.f64 	%fd193, %fd192, %fd32, %p186;
$L__BB6_42:
	mov.b64 	%rd275, %fd193;
	mov.b64 	{%r366, %r371}, %rd275;
	mov.b32 	%r382, 16;
	mov.b32 	%r383, 31;
	mov.b32 	%r384, -1;
	// begin inline asm
	shfl.sync.down.b32 %r365, %r366, %r382, %r383, %r384;
	// end inline asm
	// begin inline asm
	shfl.sync.down.b32 %r370, %r371, %r382, %r383, %r384;
	// end inline asm
	mov.b64 	%rd276, {%r365, %r370};
	mov.b64 	%fd35, %rd276;
	mov.b64 	{%r376, %r381}, %rd297;
	// begin inline asm
	shfl.sync.down.b32 %r375, %r376, %r382, %r383, %r384;
	// end inline asm
	// begin inline asm
	shfl.sync.down.b32 %r380, %r381, %r382, %r383, %r384;
	// end inline asm
	mov.b64 	%rd46, {%r375, %r380};
	setp.gt.s32 	%p187, %r284, 15;
	mov.u64 	%rd349, %rd297;
	mov.f64 	%fd241, %fd193;
	@%p187 bra 	$L__BB6_46;
	setp.lt.f64 	%p188, %fd193, %fd35;
	mov.u64 	%rd349, %rd46;
	mov.f64 	%fd241, %fd35;
	@%p188 bra 	$L__BB6_46;
	setp.gt.f64 	%p189, %fd193, %fd35;
	mov.u64 	%rd349, %rd297;
	mov.f64 	%fd241, %fd193;
	@%p189 bra 	$L__BB6_46;
	setp.lt.s64 	%p190, %rd297, %rd46;
	min.s64 	%rd349, %rd297, %rd46;
	selp.f64 	%fd241, %fd193, %fd35, %p190;
$L__BB6_46:
	setp.ne.s32 	%p191, %r284, 0;
	@%p191 bra 	$L__BB6_48;
	shr.u32 	%r385, %r4, 1;
	and.b32  	%r386, %r385, 496;
	mov.u32 	%r387, _ZN6thrust24THRUST_300001_SM_1000_NS8cuda_cub4core6detail5shmemE;
	add.s32 	%r388, %r387, %r386;
	st.shared.f64 	[%r388+8], %fd241;
	st.shared.u64 	[%r388+16], %rd349;
$L__BB6_48:
	bar.sync 	0;
	setp.ne.s32 	%p192, %r4, 0;
	@%p192 bra 	$L__BB6_208;
	ld.shared.f64 	%fd38, [_ZN6thrust24THRUST_300001_SM_1000_NS8cuda_cub4core6detail5shmemE+24];
	ld.shared.u64 	%rd49, [_ZN6thrust24THRUST_300001_SM_1000_NS8cuda_cub4core6detail5shmemE+32];
	setp.lt.f64 	%p193, %fd241, %fd38;
	mov.u64 	%rd299, %rd49;
	mov.f64 	%fd195, %fd38;
	@%p193 bra 	$L__BB6_52;
	setp.lt.f64 	%p194, %fd38, %fd241;
	mov.u64 	%rd299, %rd349;
	mov.f64 	%fd195, %fd241;
	@%p194 bra 	$L__BB6_52;
	setp.lt.s64 	%p195, %rd349, %rd49;
	min.s64 	%rd299, %rd349, %rd49;
	selp.f64 	%fd195, %fd241, %fd38, %p195;
$L__BB6_52:
	ld.shared.f64 	%fd41, [_ZN6thrust24THRUST_300001_SM_1000_NS8cuda_cub4core6detail5shmemE+40];
	ld.shared.u64 	%rd52, [_ZN6thrust24THRUST_300001_SM_1000_NS8cuda_cub4core6detail5shmemE+48];
	setp.lt.f64 	%p196, %fd195, %fd41;
	mov.u64 	%rd300, %rd52;
	mov.f64 	%fd196, %fd41;
	@%p196 bra 	$L__BB6_55;
	setp.lt.f64 	%p197, %fd41, %fd195;
	mov.u64 	%rd300, %rd299;
	mov.f64 	%fd196, %fd195;
	@%p197 bra 	$L__BB6_55;
	setp.lt.s64 	%p198, %rd299, %rd52;
	min.s64 	%rd300, %rd299, %rd52;
	selp.f64 	%fd196, %fd195, %fd41, %p198;
$L__BB6_55:
	ld.shared.f64 	%fd44, [_ZN6thrust24THRUST_300001_SM_1000_NS8cuda_cub4core6detail5shmemE+56];
	ld.shared.u64 	%rd55, [_ZN6thrust24THRUST_300001_SM_1000_NS8cuda_cub4core6detail5shmemE+64];
	setp.lt.f64 	%p199, %fd196, %fd44;
	mov.u64 	%rd301, %rd55;
	mov.f64 	%fd197, %fd44;
	@%p199 bra 	$L__BB6_58;
	setp.lt.f64 	%p200, %fd44, %fd196;
	mov.u64 	%rd301, %rd300;
	mov.f64 	%fd197, %fd196;
	@%p200 bra 	$L__BB6_58;
	setp.lt.s64 	%p201, %rd300, %rd55;
	min.s64 	%rd301, %rd300, %rd55;
	selp.f64 	%fd197, %fd196, %fd44, %p201;
$L__BB6_58:
	ld.shared.f64 	%fd47, [_ZN6thrust24THRUST_300001_SM_1000_NS8cuda_cub4core6detail5shmemE+72];
	ld.shared.u64 	%rd58, [_ZN6thrust24THRUST_300001_SM_1000_NS8cuda_cub4core6detail5shmemE+80];
	setp.lt.f64 	%p202, %fd197, %fd47;
	mov.u64 	%rd302, %rd58;
	mov.f64 	%fd198, %fd47;
	@%p202 bra 	$L__BB6_61;
	setp.lt.f64 	%p203, %fd47, %fd197;
	mov.u64 	%rd302, %rd301;
	mov.f64 	%fd198, %fd197;
	@%p203 bra 	$L__BB6_61;
	setp.lt.s64 	%p204, %rd301, %rd58;
	min.s64 	%rd302, %rd301, %rd58;
	selp.f64 	%fd198, %fd197, %fd47, %p204;
$L__BB6_61:
	ld.shared.f64 	%fd50, [_ZN6thrust24THRUST_300001_SM_1000_NS8cuda_cub4core6detail5shmemE+88];
	ld.shared.u64 	%rd61, [_ZN6thrust24THRUST_300001_SM_1000_NS8cuda_cub4core6detail5shmemE+96];
	setp.lt.f64 	%p205, %fd198, %fd50;
	mov.u64 	%rd303, %rd61;
	mov.f64 	%fd199, %fd50;
	@%p205 bra 	$L__BB6_64;
	setp.lt.f64 	%p206, %fd50, %fd198;
	mov.u64 	%rd303, %rd302;
	mov.f64 	%fd199, %fd198;
	@%p206 bra 	$L__BB6_64;
	setp.lt.s64 	%p207, %rd302, %rd61;
	min.s64 	%rd303, %rd302, %rd61;
	selp.f64 	%fd199, %fd198, %fd50, %p207;
$L__BB6_64:
	ld.shared.f64 	%fd53, [_ZN6thrust24THRUST_300001_SM_1000_NS8cuda_cub4core6detail5shmemE+104];
	ld.shared.u64 	%rd64, [_ZN6thrust24THRUST_300001_SM_1000_NS8cuda_cub4core6detail5shmemE+112];
	setp.lt.f64 	%p208, %fd199, %fd53;
	mov.u64 	%rd304, %rd64;
	mov.f64 	%fd200, %fd53;
	@%p208 bra 	$L__BB6_67;
	setp.lt.f64 	%p209, %fd53, %fd199;
	mov.u64 	%rd304, %rd303;
	mov.f64 	%fd200, %fd199;
	@%p209 bra 	$L__BB6_67;
	setp.lt.s64 	%p210, %rd303, %rd64;
	min.s64 	%rd304, %rd303, %rd64;
	selp.f64 	%fd200, %fd199, %fd53, %p210;
$L__BB6_67:
	ld.shared.f64 	%fd56, [_ZN6thrust24THRUST_300001_SM_1000_NS8cuda_cub4core6detail5shmemE+120];
	ld.shared.u64 	%rd67, [_ZN6thrust24THRUST_300001_SM_1000_NS8cuda_cub4core6detail5shmemE+128];
	setp.lt.f64 	%p211, %fd200, %fd56;
	mov.u64 	%rd349, %rd67;
	mov.f64 	%fd241, %fd56;
	@%p211 bra 	$L__BB6_208;
	setp.lt.f64 	%p212, %fd56, %fd200;
	mov.u64 	%rd349, %rd304;
	mov.f64 	%fd241, %fd200;
	@%p212 bra 	$L__BB6_208;
	setp.lt.s64 	%p213, %rd304, %rd67;
	min.s64 	%rd349, %rd304, %rd67;
	selp.f64 	%fd241, %fd200, %fd56, %p213;
	bra.uni 	$L__BB6_208;
$L__BB6_70:
	// begin inline asm
	mov.u32 %r171, %laneid;
	// end inline asm
	and.b32  	%r192, %r4, 992;
	add.s32 	%r193, %r192, 32;
	setp.gt.s32 	%p120, %r193, %r3;
	not.b32 	%r194, %r192;
	add.s32 	%r195, %r3, %r194;
	selp.b32 	%r190, %r195, 31, %p120;
	mov.b64 	%rd257, %fd188;
	mov.b64 	{%r173, %r178}, %rd257;
	mov.b32 	%r189, 1;
	mov.b32 	%r191, -1;
	// begin inline asm
	shfl.sync.down.b32 %r172, %r173, %r189, %r190, %r191;
	// end inline asm
	// begin inline asm
	shfl.sync.down.b32 %r177, %r178, %r189, %r190, %r191;
	// end inline asm
	mov.b64 	%rd258, {%r172, %r177};
	mov.b64 	%fd58, %rd258;
	mov.b64 	{%r183, %r188}, %rd292;
	// begin inline asm
	shfl.sync.down.b32 %r182, %r183, %r189, %r190, %r191;
	// end inline asm
	// begin inline asm
	shfl.sync.down.b32 %r187, %r188, %r189, %r190, %r191;
	// end inline asm
	mov.b64 	%rd69, {%r182, %r187};
	setp.ge.s32 	%p121, %r171, %r190;
	mov.u64 	%rd305, %rd292;
	mov.f64 	%fd201, %fd188;
	@%p121 bra 	$L__BB6_74;
	setp.lt.f64 	%p122, %fd188, %fd58;
	mov.u64 	%rd305, %rd69;
	mov.f64 	%fd201, %fd58;
	@%p122 bra 	$L__BB6_74;
	setp.gt.f64 	%p123, %fd188, %fd58;
	mov.u64 	%rd305, %rd292;
	mov.f64 	%fd201, %fd188;
	@%p123 bra 	$L__BB6_74;
	setp.lt.s64 	%p124, %rd292, %rd69;
	min.s64 	%rd305, %rd292, %rd69;
	selp.f64 	%fd201, %fd188, %fd58, %p124;
$L__BB6_74:
	mov.b64 	%rd259, %fd201;
	mov.b64 	{%r197, %r202}, %rd259;
	mov.b32 	%r213, 2;
	mov.b32 	%r215, -1;
	// begin inline asm
	shfl.sync.down.b32 %r196, %r197, %r213, %r190, %r215;
	// end inline asm
	// begin inline asm
	shfl.sync.down.b32 %r201, %r202, %r213, %r190, %r215;
	// end inline asm
	mov.b64 	%rd260, {%r196, %r201};
	mov.b64 	%fd61, %rd260;
	mov.b64 	{%r207, %r212}, %rd305;
	// begin inline asm
	shfl.sync.down.b32 %r206, %r207, %r213, %r190, %r215;
	// end inline asm
	// begin inline asm
	shfl.sync.down.b32 %r211, %r212, %r213, %r190, %r215;
	// end inline asm
	mov.b64 	%rd72, {%r206, %r211};
	add.s32 	%r216, %r171, 2;
	setp.gt.s32 	%p125, %r216, %r190;
	mov.f64 	%fd202, %fd201;
	mov.u64 	%rd306, %rd305;
	@%p125 bra 	$L__BB6_78;
	setp.lt.f64 	%p126, %fd201, %fd61;
	mov.f64 	%fd202, %fd61;
	mov.u64 	%rd306, %rd72;
	@%p126 bra 	$L__BB6_78;
	setp.gt.f64 	%p127, %fd201, %fd61;
	mov.f64 	%fd202, %fd201;
	mov.u64 	%rd306, %rd305;
	@%p127 bra 	$L__BB6_78;
	setp.lt.s64 	%p128, %rd305, %rd72;
	selp.f64 	%fd202, %fd201, %fd61, %p128;
	min.s64 	%rd306, %rd305, %rd72;
$L__BB6_78:
	mov.b64 	%rd261, %fd202;
	mov.b64 	{%r218, %r223}, %rd261;
	mov.b32 	%r234, 4;
	mov.b32 	%r236, -1;
	// begin inline asm
	shfl.sync.down.b32 %r217, %r218, %r234, %r190, %r236;
	// end inline asm
	// begin inline asm
	shfl.sync.down.b32 %r222, %r223, %r234, %r190, %r236;
	// end inline asm
	mov.b64 	%rd262, {%r217, %r222};
	mov.b64 	%fd64, %rd262;
	mov.b64 	{%r228, %r233}, %rd306;
	// begin inline asm
	shfl.sync.down.b32 %r227, %r228, %r234, %r190, %r236;
	// end inline asm
	// begin inline asm
	shfl.sync.down.b32 %r232, %r233, %r234, %r190, %r236;
	// end inline asm
	mov.b64 	%rd75, {%r227, %r232};
	add.s32 	%r237, %r171, 4;
	setp.gt.s32 	%p129, %r237, %r190;
	mov.f64 	%fd203, %fd202;
	mov.u64 	%rd307, %rd306;
	@%p129 bra 	$L__BB6_82;
	setp.lt.f64 	%p130, %fd202, %fd64;
	mov.f64 	%fd203, %fd64;
	mov.u64 	%rd307, %rd75;
	@%p130 bra 	$L__BB6_82;
	setp.gt.f64 	%p131, %fd202, %fd64;
	mov.f64 	%fd203, %fd202;
	mov.u64 	%rd307, %rd306;
	@%p131 bra 	$L__BB6_82;
	setp.lt.s64 	%p132, %rd306, %rd75;
	selp.f64 	%fd203, %fd202, %fd64, %p132;
	min.s64 	%rd307, %rd306, %rd75;
$L__BB6_82:
	mov.b64 	%rd263, %fd203;
	mov.b64 	{%r239, %r244}, %rd263;
	mov.b32 	%r255, 8;
	mov.b32 	%r257, -1;
	// begin inline asm
	shfl.sync.down.b32 %r238, %r239, %r255, %r190, %r257;
	// end inline asm
	// begin inline asm
	shfl.sync.down.b32 %r243, %r244, %r255, %r190, %r257;
	// end inline asm
	mov.b64 	%rd264, {%r238, %r243};
	mov.b64 	%fd67, %rd264;
	mov.b64 	{%r249, %r254}, %rd307;
	// begin inline asm
	shfl.sync.down.b32 %r248, %r249, %r255, %r190, %r257;
	// end inline asm
	// begin inline asm
	shfl.sync.down.b32 %r253, %r254, %r255, %r190, %r257;
	// end inline asm
	mov.b64 	%rd78, {%r248, %r253};
	add.s32 	%r258, %r171, 8;
	setp.gt.s32 	%p133, %r258, %r190;
	mov.f64 	%fd204, %fd203;
	mov.u64 	%rd308, %rd307;
	@%p133 bra 	$L__BB6_86;
	setp.lt.f64 	%p134, %fd203, %fd67;
	mov.f64 	%fd204, %fd67;
	mov.u64 	%rd308, %rd78;
	@%p134 bra 	$L__BB6_86;
	setp.gt.f64 	%p135, %fd203, %fd67;
	mov.f64 	%fd204, %fd203;
	mov.u64 	%rd308, %rd307;
	@%p135 bra 	$L__BB6_86;
	setp.lt.s64 	%p136, %rd307, %rd78;
	selp.f64 	%fd204, %fd203, %fd67, %p136;
	min.s64 	%rd308, %rd307, %rd78;
$L__BB6_86:
	mov.b64 	%rd265, %fd204;
	mov.b64 	{%r260, %r265}, %rd265;
	mov.b32 	%r276, 16;
	mov.b32 	%r278, -1;
	// begin inline asm
	shfl.sync.down.b32 %r259, %r260, %r276, %r190, %r278;
	// end inline asm
	// begin inline asm
	shfl.sync.down.b32 %r264, %r265, %r276, %r190, %r278;
	// end inline asm
	mov.b64 	%rd266, {%r259, %r264};
	mov.b64 	%fd70, %rd266;
	mov.b64 	{%r270, %r275}, %rd308;
	// begin inline asm
	shfl.sync.down.b32 %r269, %r270, %r276, %r190, %r278;
	// end inline asm
	// begin inline asm
	shfl.sync.down.b32 %r274, %r275, %r276, %r190, %r278;
	// end inline asm
	mov.b64 	%rd81, {%r269, %r274};
	add.s32 	%r279, %r171, 16;
	setp.gt.s32 	%p137, %r279, %r190;
	mov.f64 	%fd241, %fd204;
	mov.u64 	%rd349, %rd308;
	@%p137 bra 	$L__BB6_90;
	setp.lt.f64 	%p138, %fd204, %fd70;
	mov.f64 	%fd241, %fd70;
	mov.u64 	%rd349, %rd81;
	@%p138 bra 	$L__BB6_90;
	setp.gt.f64 	%p139, %fd204, %fd70;
	mov.f64 	%fd241, %fd204;
	mov.u64 	%rd349, %rd308;
	@%p139 bra 	$L__BB6_90;
	setp.lt.s64 	%p140, %rd308, %rd81;
	selp.f64 	%fd241, %fd204, %fd70, %p140;
	min.s64 	%rd349, %rd308, %rd81;
$L__BB6_90:
	setp.ne.s32 	%p141, %r171, 0;
	@%p141 bra 	$L__BB6_92;
	shr.u32 	%r280, %r4, 1;
	and.b32  	%r281, %r280, 496;
	mov.u32 	%r282, _ZN6thrust24THRUST_300001_SM_1000_NS8cuda_cub4core6detail5shmemE;
	add.s32 	%r283, %r282, %r281;
	st.shared.f64 	[%r283+8], %fd241;
	st.shared.u64 	[%r283+16], %rd349;
$L__BB6_92:
	bar.sync 	0;
	setp.ne.s32 	%p142, %r4, 0;
	@%p142 bra 	$L__BB6_208;
	setp.lt.s32 	%p143, %r3, 33;
	mov.f64 	%fd206, %fd241;
	mov.u64 	%rd310, %rd349;
	@%p143 bra 	$L__BB6_97;
	ld.shared.f64 	%fd73, [_ZN6thrust24THRUST_300001_SM_1000_NS8cuda_cub4core6detail5shmemE+24];
	ld.shared.u64 	%rd84, [_ZN6thrust24THRUST_300001_SM_1000_NS8cuda_cub4core6detail5shmemE+32];
	setp.lt.f64 	%p144, %fd241, %fd73;
	mov.f64 	%fd206, %fd73;
	mov.u64 	%rd310, %rd84;
	@%p144 bra 	$L__BB6_97;
	setp.lt.f64 	%p145, %fd73, %fd241;
	mov.f64 	%fd206, %fd241;
	mov.u64 	%rd310, %rd349;
	@%p145 bra 	$L__BB6_97;
	setp.lt.s64 	%p146, %rd349, %rd84;
	selp.f64 	%fd206, %fd241, %fd73, %p146;
	min.s64 	%rd310, %rd349, %rd84;
$L__BB6_97:
	setp.lt.s32 	%p147, %r3, 65;
	mov.f64 	%fd207, %fd206;
	mov.u64 	%rd311, %rd310;
	@%p147 bra 	$L__BB6_101;
	ld.shared.f64 	%fd76, [_ZN6thrust24THRUST_300001_SM_1000_NS8cuda_cub4core6detail5shmemE+40];
	ld.shared.u64 	%rd87, [_ZN6thrust24THRUST_300001_SM_1000_NS8cuda_cub4core6detail5shmemE+48];
	setp.lt.f64 	%p148, %fd206, %fd76;
	mov.f64 	%fd207, %fd76;
	mov.u64 	%rd311, %rd87;
	@%p148 bra 	$L__BB6_101;
	setp.lt.f64 	%p149, %fd76, %fd206;
	mov.f64 	%fd207, %fd206;
	mov.u64 	%rd311, %rd310;
	@%p149 bra 	$L__BB6_101;
	setp.lt.s64 	%p150, %rd310, %rd87;
	selp.f64 	%fd207, %fd206, %fd76, %p150;
	min.s64 	%rd311, %rd310, %rd87;
$L__BB6_101:
	setp.lt.s32 	%p151, %r3, 97;
	mov.f64 	%fd208, %fd207;
	mov.u64 	%rd312, %rd311;
	@%p151 bra 	$L__BB6_105;
	ld.shared.f64 	%fd79, [_ZN6thrust24THRUST_300001_SM_1000_NS8cuda_cub4core6detail5shmemE+56];
	ld.shared.u64 	%rd90, [_ZN6thrust24THRUST_300001_SM_1000_NS8cuda_cub4core6detail5shmemE+64];
	setp.lt.f64 	%p152, %fd207, %fd79;
	mov.f64 	%fd208, %fd79;
	mov.u64 	%rd312, %rd90;
	@%p152 bra 	$L__BB6_105;
	setp.lt.f64 	%p153, %fd79, %fd207;
	mov.f64 	%fd208, %fd207;
	mov.u64 	%rd312, %rd311;
	@%p153 bra 	$L__BB6_105;
	setp.lt.s64 	%p154, %rd311, %rd90;
	selp.f64 	%fd208, %fd207, %fd79, %p154;
	min.s64 	%rd312, %rd311, %rd90;
$L__BB6_105:
	setp.lt.s32 	%p155, %r3, 129;
	mov.f64 	%fd209, %fd208;
	mov.u64 	%rd313, %rd312;
	@%p155 bra 	$L__BB6_109;
	ld.shared.f64 	%fd82, [_ZN6thrust24THRUST_300001_SM_1000_NS8cuda_cub4core6detail5shmemE+72];
	ld.shared.u64 	%rd93, [_ZN6thrust24THRUST_300001_SM_1000_NS8cuda_cub4core6detail5shmemE+80];
	setp.lt.f64 	%p156, %fd208, %fd82;
	mov.f64 	%fd209, %fd82;
	mov.u64 	%rd313, %rd93;
	@%p156 bra 	$L__BB6_109;
	setp.lt.f64 	%p157, %fd82, %fd208;
	mov.f64 	%fd209, %fd208;
	mov.u64 	%rd313, %rd312;
	@%p157 bra 	$L__BB6_109;
	setp.lt.s64 	%p158, %rd312, %rd93;
	selp.f64 	%fd209, %fd208, %fd82, %p158;
	min.s64 	%rd313, %rd312, %rd93;
$L__BB6_109:
	setp.lt.s32 	%p159, %r3, 161;
	mov.f64 	%fd210, %fd209;
	mov.u64 	%rd314, %rd313;
	@%p159 bra 	$L__BB6_113;
	ld.shared.f64 	%fd85, [_ZN6thrust24THRUST_300001_SM_1000_NS8cuda_cub4core6detail5shmemE+88];
	ld.shared.u64 	%rd96, [_ZN6thrust24THRUST_300001_SM_1000_NS8cuda_cub4core6detail5shmemE+96];
	setp.lt.f64 	%p160, %fd209, %fd85;
	mov.f64 	%fd210, %fd85;
	mov.u64 	%rd314, %rd96;
	@%p160 bra 	$L__BB6_113;
	setp.lt.f64 	%p161, %fd85, %fd209;
	mov.f64 	%fd210, %fd209;
	mov.u64 	%rd314, %rd313;
	@%p161 bra 	$L__BB6_113;
	setp.lt.s64 	%p162, %rd313, %rd96;
	selp.f64 	%fd210, %fd209, %fd85, %p162;
	min.s64 	%rd314, %rd313, %rd96;
$L__BB6_113:
	setp.lt.s32 	%p163, %r3, 193;
	mov.f64 	%fd211, %fd210;
	mov.u64 	%rd315, %rd314;
	@%p163 bra 	$L__BB6_117;
	ld.shared.f64 	%fd88, [_ZN6thrust24THRUST_300001_SM_1000_NS8cuda_cub4core6detail5shmemE+104];
	ld.shared.u64 	%rd99, [_ZN6thrust24THRUST_300001_SM_1000_NS8cuda_cub4core6detail5shmemE+112];
	setp.lt.f64 	%p164, %fd210, %fd88;
	mov.f64 	%fd211, %fd88;
	mov.u64 	%rd315, %rd99;
	@%p164 bra 	$L__BB6_117;
	setp.lt.f64 	%p165, %fd88, %fd210;
	mov.f64 	%fd211, %fd210;
	mov.u64 	%rd315, %rd314;
	@%p165 bra 	$L__BB6_117;
	setp.lt.s64 	%p166, %rd314, %rd99;
	selp.f64 	%fd211, %fd210, %fd88, %p166;
	min.s64 	%rd315, %rd314, %rd99;
$L__BB6_117:
	setp.lt.s32 	%p167, %r3, 225;
	mov.u64 	%rd349, %rd315;
	mov.f64 	%fd241, %fd211;
	@%p167 bra 	$L__BB6_208;
	ld.shared.f64 	%fd91, [_ZN6thrust24THRUST_300001_SM_1000_NS8cuda_cub4core6detail5shmemE+120];
	ld.shared.u64 	%rd102, [_ZN6thrust24THRUST_300001_SM_1000_NS8cuda_cub4core6detail5shmemE+128];
	setp.lt.f64 	%p168, %fd211, %fd91;
	mov.u64 	%rd349, %rd102;
	mov.f64 	%fd241, %fd91;
	@%p168 bra 	$L__BB6_208;
	setp.lt.f64 	%p169, %fd91, %fd211;
	mov.u64 	%rd349, %rd315;
	mov.f64 	%fd241, %fd211;
	@%p169 bra 	$L__BB6_208;
	setp.lt.s64 	%p170, %rd315, %rd102;
	selp.f64 	%fd241, %fd211, %fd91, %p170;
	min.s64 	%rd349, %rd315, %rd102;
	bra.uni 	$L__BB6_208;
$L__BB6_121:
	mov.u32 	%r20, %tid.x;
	add.s64 	%rd104, %rd3, %rd4;
	cvt.u64.u32 	%rd105, %r20;
	add.s64 	%rd199, %rd105, %rd4;
	shl.b64 	%rd200, %rd199, 3;
	add.s64 	%rd201, %rd2, %rd200;
	ld.global.f64 	%fd170, [%rd201];
	add.s32 	%r36, %r20, 256;
	cvt.u64.u32 	%rd202, %r36;
	ld.global.f64 	%fd171, [%rd201+2048];
	add.s32 	%r37, %r20, 512;
	cvt.u64.u32 	%rd203, %r37;
	ld.global.f64 	%fd172, [%rd201+4096];
	add.s32 	%r38, %r20, 768;
	cvt.u64.u32 	%rd204, %r38;
	ld.global.f64 	%fd173, [%rd201+6144];
	or.b32  	%r39, %r20, 1024;
	cvt.u64.u32 	%rd106, %r39;
	add.s64 	%rd337, %rd104, %rd106;
	ld.global.f64 	%fd229, [%rd201+8192];
	setp.geu.f64 	%p2, %fd170, %fd171;
	selp.f64 	%fd174, %fd170, %fd171, %p2;
	selp.b64 	%rd205, %rd105, %rd202, %p2;
	setp.geu.f64 	%p3, %fd174, %fd172;
	selp.f64 	%fd175, %fd174, %fd172, %p3;
	selp.b64 	%rd206, %rd205, %rd203, %p3;
	setp.geu.f64 	%p4, %fd175, %fd173;
	selp.f64 	%fd94, %fd175, %fd173, %p4;
	selp.b64 	%rd108, %rd206, %rd204, %p4;
	setp.lt.f64 	%p5, %fd94, %fd229;
	@%p5 bra 	$L__BB6_123;
	setp.lt.f64 	%p6, %fd229, %fd94;
	setp.lt.u64 	%p7, %rd108, %rd106;
	or.pred  	%p8, %p6, %p7;
	selp.f64 	%fd229, %fd94, %fd229, %p8;
	add.s64 	%rd207, %rd104, %rd108;
	selp.b64 	%rd337, %rd207, %rd337, %p8;
$L__BB6_123:
	setp.le.u64 	%p9, %rd195, %rd5;
	@%p9 bra 	$L__BB6_164;
	setp.ne.s32 	%p10, %r20, 0;
	@%p10 bra 	$L__BB6_126;
	atom.global.add.u64 	%rd208, [%rd1+8], 1280;
	add.s64 	%rd209, %rd208, %rd5;
	st.shared.u64 	[_ZN6thrust24THRUST_300001_SM_1000_NS8cuda_cub4core6detail5shmemE+152], %rd209;
$L__BB6_126:
	bar.sync 	0;
	ld.shared.u64 	%rd325, [_ZN6thrust24THRUST_300001_SM_1000_NS8cuda_cub4core6detail5shmemE+152];
	add.s64 	%rd210, %rd325, 1280;
	setp.gt.s64 	%p11, %rd210, %rd195;
	@%p11 bra 	$L__BB6_141;
	mov.f64 	%fd213, %fd229;
	mov.u64 	%rd318, %rd337;
$L__BB6_128:
	add.s64 	%rd211, %rd325, %rd105;
	shl.b64 	%rd212, %rd211, 3;
	add.s64 	%rd213, %rd2, %rd212;
	add.s64 	%rd319, %rd211, %rd3;
	ld.global.f64 	%fd214, [%rd213];
	add.s64 	%rd320, %rd319, 256;
	ld.global.f64 	%fd215, [%rd213+2048];
	add.s64 	%rd321, %rd319, 512;
	ld.global.f64 	%fd216, [%rd213+4096];
	add.s64 	%rd322, %rd319, 768;
	ld.global.f64 	%fd217, [%rd213+6144];
	add.s64 	%rd337, %rd319, 1024;
	ld.global.f64 	%fd229, [%rd213+8192];
	setp.lt.f64 	%p12, %fd213, %fd214;
	@%p12 bra 	$L__BB6_130;
	setp.lt.f64 	%p13, %fd214, %fd213;
	setp.lt.s64 	%p14, %rd318, %rd319;
	or.pred  	%p15, %p13, %p14;
	selp.f64 	%fd214, %fd213, %fd214, %p15;
	selp.b64 	%rd319, %rd318, %rd319, %p15;
$L__BB6_130:
	setp.lt.f64 	%p16, %fd214, %fd215;
	@%p16 bra 	$L__BB6_132;
	setp.lt.f64 	%p17, %fd215, %fd214;
	setp.lt.s64 	%p18, %rd319, %rd320;
	or.pred  	%p19, %p17, %p18;
	selp.f64 	%fd215, %fd214, %fd215, %p19;
	selp.b64 	%rd320, %rd319, %rd320, %p19;
$L__BB6_132:
	setp.lt.f64 	%p20, %fd215, %fd216;
	@%p20 bra 	$L__BB6_134;
	setp.lt.f64 	%p21, %fd216, %fd215;
	setp.lt.s64 	%p22, %rd320, %rd321;
	or.pred  	%p23, %p21, %p22;
	selp.f64 	%fd216, %fd215, %fd216, %p23;
	selp.b64 	%rd321, %rd320, %rd321, %p23;
$L__BB6_134:
	setp.lt.f64 	%p24, %fd216, %fd217;
	@%p24 bra 	$L__BB6_136;
	setp.lt.f64 	%p25, %fd217, %fd216;
	setp.lt.s64 	%p26, %rd321, %rd322;
	or.pred  	%p27, %p25, %p26;
	selp.f64 	%fd217, %fd216, %fd217, %p27;
	selp.b64 	%rd322, %rd321, %rd322, %p27;
$L__BB6_136:
	setp.lt.f64 	%p28, %fd217, %fd229;
	@%p28 bra 	$L__BB6_138;
	setp.lt.f64 	%p29, %fd229, %fd217;
	setp.lt.s64 	%p30, %rd322, %rd337;
	or.pred  	%p31, %p29, %p30;
	selp.f64 	%fd229, %fd217, %fd229, %p31;
	selp.b64 	%rd337, %rd322, %rd337, %p31;
$L__BB6_138:
	setp.ne.s32 	%p32, %r20, 0;
	bar.sync 	0;
	@%p32 bra 	$L__BB6_140;
	atom.global.add.u64 	%rd214, [%rd1+8], 1280;
	add.s64 	%rd215, %rd214, %rd5;
	st.shared.u64 	[_ZN6thrust24THRUST_300001_SM_1000_NS8cuda_cub4core6detail5shmemE+152], %rd215;
$L__BB6_140:
	bar.sync 	0;
	ld.shared.u64 	%rd325, [_ZN6thrust24THRUST_300001_SM_1000_NS8cuda_cub4core6detail5shmemE+152];
	add.s64 	%rd216, %rd325, 1280;
	setp.le.s64 	%p33, %rd216, %rd195;
	mov.f64 	%fd213, %fd229;
	mov.u64 	%rd318, %rd337;
	@%p33 bra 	$L__BB6_128;
$L__BB6_141:
	setp.le.s64 	%p34, %rd195, %rd325;
	@%p34 bra 	$L__BB6_164;
	cvt.u32.u64 	%r40, %rd325;
	cvt.u32.u64 	%r41, %rd195;
	sub.s32 	%r21, %r41, %r40;
	setp.ge.s32 	%p35, %r20, %r21;
	@%p35 bra 	$L__BB6_164;
	not.b32 	%r43, %r20;
	add.s32 	%r44, %r43, %r41;
	sub.s32 	%r22, %r44, %r40;
	and.b32  	%r46, %r22, 768;
	setp.eq.s32 	%p36, %r46, 768;
	mov.u32 	%r397, %r20;
	@%p36 bra 	$L__BB6_149;
	add.s64 	%rd218, %rd325, %rd105;
	add.s64 	%rd327, %rd218, %rd3;
	shl.b64 	%rd219, %rd218, 3;
	add.s64 	%rd326, %rd2, %rd219;
	shr.u32 	%r47, %r22, 8;
	add.s32 	%r48, %r47, 1;
	and.b32  	%r49, %r48, 3;
	neg.s32 	%r395, %r49;
	mov.u32 	%r397, %r20;
$L__BB6_145:
	.pragma "nounroll";
	mov.u64 	%rd136, %rd337;
	mov.f64 	%fd114, %fd229;
	ld.global.f64 	%fd115, [%rd326];
	setp.lt.f64 	%p37, %fd114, %fd115;
	mov.f64 	%fd229, %fd115;
	mov.u64 	%rd337, %rd327;
	@%p37 bra 	$L__BB6_148;
	setp.lt.f64 	%p38, %fd115, %fd114;
	mov.f64 	%fd229, %fd114;
	mov.u64 	%rd337, %rd136;
	@%p38 bra 	$L__BB6_148;
	setp.lt.s64 	%p39, %rd136, %rd327;
	selp.f64 	%fd229, %fd114, %fd115, %p39;
	min.s64 	%rd337, %rd136, %rd327;
$L__BB6_148:
	add.s32 	%r397, %r397, 256;
	add.s64 	%rd327, %rd327, 256;
	add.s64 	%rd326, %rd326, 2048;
	add.s32 	%r395, %r395, 1;
	setp.ne.s32 	%p40, %r395, 0;
	@%p40 bra 	$L__BB6_145;
$L__BB6_149:
	setp.lt.u32 	%p41, %r22, 768;
	@%p41 bra 	$L__BB6_164;
	add.s32 	%r398, %r397, 512;
$L__BB6_151:
	mov.u32 	%r30, %r398;
	add.s32 	%r50, %r30, -512;
	cvt.u64.u32 	%rd220, %r50;
	add.s64 	%rd221, %rd325, %rd220;
	shl.b64 	%rd222, %rd221, 3;
	add.s64 	%rd144, %rd2, %rd222;
	add.s64 	%rd145, %rd221, %rd3;
	ld.global.f64 	%fd121, [%rd144];
	setp.lt.f64 	%p42, %fd229, %fd121;
	mov.f64 	%fd225, %fd121;
	mov.u64 	%rd333, %rd145;
	@%p42 bra 	$L__BB6_154;
	setp.lt.f64 	%p43, %fd121, %fd229;
	mov.f64 	%fd225, %fd229;
	mov.u64 	%rd333, %rd337;
	@%p43 bra 	$L__BB6_154;
	setp.lt.s64 	%p44, %rd337, %rd145;
	selp.f64 	%fd225, %fd229, %fd121, %p44;
	min.s64 	%rd333, %rd337, %rd145;
$L__BB6_154:
	add.s32 	%r51, %r30, -256;
	cvt.u64.u32 	%rd223, %r51;
	add.s64 	%rd224, %rd325, %rd223;
	add.s64 	%rd148, %rd224, %rd3;
	ld.global.f64 	%fd124, [%rd144+2048];
	setp.lt.f64 	%p45, %fd225, %fd124;
	mov.f64 	%fd226, %fd124;
	mov.u64 	%rd334, %rd148;
	@%p45 bra 	$L__BB6_157;
	setp.lt.f64 	%p46, %fd124, %fd225;
	mov.f64 	%fd226, %fd225;
	mov.u64 	%rd334, %rd333;
	@%p46 bra 	$L__BB6_157;
	setp.lt.s64 	%p47, %rd333, %rd148;
	selp.f64 	%fd226, %fd225, %fd124, %p47;
	min.s64 	%rd334, %rd333, %rd148;
$L__BB6_157:
	cvt.u64.u32 	%rd225, %r30;
	add.s64 	%rd226, %rd325, %rd225;
	add.s64 	%rd151, %rd226, %rd3;
	ld.global.f64 	%fd127, [%rd144+4096];
	setp.lt.f64 	%p48, %fd226, %fd127;
	mov.f64 	%fd227, %fd127;
	mov.u64 	%rd335, %rd151;
	@%p48 bra 	$L__BB6_160;
	setp.lt.f64 	%p49, %fd127, %fd226;
	mov.f64 	%fd227, %fd226;
	mov.u64 	%rd335, %rd334;
	@%p49 bra 	$L__BB6_160;
	setp.lt.s64 	%p50, %rd334, %rd151;
	selp.f64 	%fd227, %fd226, %fd127, %p50;
	min.s64 	%rd335, %rd334, %rd151;
$L__BB6_160:
	add.s32 	%r52, %r30, 256;
	cvt.u64.u32 	%rd227, %r52;
	add.s64 	%rd228, %rd325, %rd227;
	add.s64 	%rd154, %rd228, %rd3;
	ld.global.f64 	%fd130, [%rd144+6144];
	setp.lt.f64 	%p51, %fd227, %fd130;
	mov.f64 	%fd229, %fd130;
	mov.u64 	%rd337, %rd154;
	@%p51 bra 	$L__BB6_163;
	setp.lt.f64 	%p52, %fd130, %fd227;
	mov.f64 	%fd229, %fd227;
	mov.u64 	%rd337, %rd335;
	@%p52 bra 	$L__BB6_163;
	setp.lt.s64 	%p53, %rd335, %rd154;
	selp.f64 	%fd229, %fd227, %fd130, %p53;
	min.s64 	%rd337, %rd335, %rd154;
$L__BB6_163:
	add.s32 	%r398, %r30, 1024;
	add.s32 	%r53, %r30, 512;
	setp.lt.s32 	%p54, %r53, %r21;
	@%p54 bra 	$L__BB6_151;
$L__BB6_164:
	// begin inline asm
	mov.u32 %r54, %laneid;
	// end inline asm
	mov.b64 	%rd229, %fd229;
	mov.b64 	{%r56, %r61}, %rd229;
	mov.b32 	%r72, 1;
	mov.b32 	%r73, 31;
	mov.b32 	%r74, -1;
	// begin inline asm
	shfl.sync.down.b32 %r55, %r56, %r72, %r73, %r74;
	// end inline asm
	// begin inline asm
	shfl.sync.down.b32 %r60, %r61, %r72, %r73, %r74;
	// end inline asm
	mov.b64 	%rd230, {%r55, %r60};
	mov.b64 	%fd134, %rd230;
	mov.b64 	{%r66, %r71}, %rd337;
	// begin inline asm
	shfl.sync.down.b32 %r65, %r66, %r72, %r73, %r74;
	// end inline asm
	// begin inline asm
	shfl.sync.down.b32 %r70, %r71, %r72, %r73, %r74;
	// end inline asm
	mov.b64 	%rd158, {%r65, %r70};
	setp.gt.s32 	%p55, %r54, 30;
	mov.f64 	%fd230, %fd229;
	mov.u64 	%rd338, %rd337;
	@%p55 bra 	$L__BB6_168;
	setp.lt.f64 	%p56, %fd229, %fd134;
	mov.f64 	%fd230, %fd134;
	mov.u64 	%rd338, %rd158;
	@%p56 bra 	$L__BB6_168;
	setp.gt.f64 	%p57, %fd229, %fd134;
	mov.f64 	%fd230, %fd229;
	mov.u64 	%rd338, %rd337;
	@%p57 bra 	$L__BB6_168;
	setp.lt.s64 	%p58, %rd337, %rd158;
	selp.f64 	%fd230, %fd229, %fd134, %p58;
	min.s64 	%rd338, %rd337, %rd158;
$L__BB6_168:
	mov.b64 	%rd231, %fd230;
	mov.b64 	{%r76, %r81}, %rd231;
	mov.b32 	%r92, 2;
	mov.b32 	%r93, 31;
	mov.b32 	%r94, -1;
	// begin inline asm
	shfl.sync.down.b32 %r75, %r76, %r92, %r93, %r94;
	// end inline asm
	// begin inline asm
	shfl.sync.down.b32 %r80, %r81, %r92, %r93, %r94;
	// end inline asm
	mov.b64 	%rd232, {%r75, %r80};
	mov.b64 	%fd137, %rd232;
	mov.b64 	{%r86, %r91}, %rd338;
	// begin inline asm
	shfl.sync.down.b32 %r85, %r86, %r92, %r93, %r94;
	// end inline asm
	// begin inline asm
	shfl.sync.down.b32 %r90, %r91, %r92, %r93, %r94;
	// end inline asm
	mov.b64 	%rd161, {%r85, %r90};
	setp.gt.s32 	%p59, %r54, 29;
	mov.f64 	%fd231, %fd230;
	mov.u64 	%rd339, %rd338;
	@%p59 bra 	$L__BB6_172;
	setp.lt.f64 	%p60, %fd230, %fd137;
	mov.f64 	%fd231, %fd137;
	mov.u64 	%rd339, %rd161;
	@%p60 bra 	$L__BB6_172;
	setp.gt.f64 	%p61, %fd230, %fd137;
	mov.f64 	%fd231, %fd230;
	mov.u64 	%rd339, %rd338;
	@%p61 bra 	$L__BB6_172;
	setp.lt.s64 	%p62, %rd338, %rd161;
	selp.f64 	%fd231, %fd230, %fd137, %p62;
	min.s64 	%rd339, %rd338, %rd161;
$L__BB6_172:
	mov.b64 	%rd233, %fd231;
	mov.b64 	{%r96, %r101}, %rd233;
	mov.b32 	%r112, 4;
	mov.b32 	%r113, 31;
	mov.b32 	%r114, -1;
	// begin inline asm
	shfl.sync.down.b32 %r95, %r96, %r112, %r113, %r114;
	// end inline asm
	// begin inline asm
	shfl.sync.down.b32 %r100, %r101, %r112, %r113, %r114;
	// end inline asm
	mov.b64 	%rd234, {%r95, %r100};
	mov.b64 	%fd140, %rd234;
	mov.b64 	{%r106, %r111}, %rd339;
	// begin inline asm
	shfl.sync.down.b32 %r105, %r106, %r112, %r113, %r114;
	// end inline asm
	// begin inline asm
	shfl.sync.down.b32 %r110, %r111, %r112, %r113, %r114;
	// end inline asm
	mov.b64 	%rd164, {%r105, %r110};
	setp.gt.s32 	%p63, %r54, 27;
	mov.f64 	%fd232, %fd231;
	mov.u64 	%rd340, %rd339;
	@%p63 bra 	$L__BB6_176;
	setp.lt.f64 	%p64, %fd231, %fd140;
	mov.f64 	%fd232, %fd140;
	mov.u64 	%rd340, %rd164;
	@%p64 bra 	$L__BB6_176;
	setp.gt.f64 	%p65, %fd231, %fd140;
	mov.f64 	%fd232, %fd231;
	mov.u64 	%rd340, %rd339;
	@%p65 bra 	$L__BB6_176;
	setp.lt.s64 	%p66, %rd339, %rd164;
	selp.f64 	%fd232, %fd231, %fd140, %p66;
	min.s64 	%rd340, %rd339, %rd164;
$L__BB6_176:
	mov.b64 	%rd235, %fd232;
	mov.b64 	{%r116, %r121}, %rd235;
	mov.b32 	%r132, 8;
	mov.b32 	%r133, 31;
	mov.b32 	%r134, -1;
	// begin inline asm
	shfl.sync.down.b32 %r115, %r116, %r132, %r133, %r134;
	// end inline asm
	// begin inline asm
	shfl.sync.down.b32 %r120, %r121, %r132, %r133, %r134;
	// end inline asm
	mov.b64 	%rd236, {%r115, %r120};
	mov.b64 	%fd143, %rd236;
	mov.b64 	{%r126, %r131}, %rd340;
	// begin inline asm
	shfl.sync.down.b32 %r125, %r126, %r132, %r133, %r134;
	// end inline asm
	// begin inline asm
	shfl.sync.down.b32 %r130, %r131, %r132, %r133, %r134;
	// end inline asm
	mov.b64 	%rd167, {%r125, %r130};
	setp.gt.s32 	%p67, %r54, 23;
	mov.f64 	%fd233, %fd232;
	mov.u64 	%rd341, %rd340;
	@%p67 bra 	$L__BB6_180;
	setp.lt.f64 	%p68, %fd232, %fd143;
	mov.f64 	%fd233, %fd143;
	mov.u64 	%rd341, %rd167;
	@%p68 bra 	$L__BB6_180;
	setp.gt.f64 	%p69, %fd232, %fd143;
	mov.f64 	%fd233, %fd232;
	mov.u64 	%rd341, %rd340;
	@%p69 bra 	$L__BB6_180;
	setp.lt.s64 	%p70, %rd340, %rd167;
	selp.f64 	%fd233, %fd232, %fd143, %p70;
	min.s64 	%rd341, %rd340, %rd167;
$L__BB6_180:
	mov.b64 	%rd237, %fd233;
	mov.b64 	{%r136, %r141}, %rd237;
	mov.b32 	%r152, 16;
	mov.b32 	%r153, 31;
	mov.b32 	%r154, -1;
	// begin inline asm
	shfl.sync.down.b32 %r135, %r136, %r152, %r153, %r154;
	// end inline asm
	// begin inline asm
	shfl.sync.down.b32 %r140, %r141, %r152, %r153, %r154;
	// end inline asm
	mov.b64 	%rd238, {%r135, %r140};
	mov.b64 	%fd146, %rd238;
	mov.b64 	{%r146, %r151}, %rd341;
	// begin inline asm
	shfl.sync.down.b32 %r145, %r146, %r152, %r153, %r154;
	// end inline asm
	// begin inline asm
	shfl.sync.down.b32 %r150, %r151, %r152, %r153, %r154;
	// end inline asm
	mov.b64 	%rd170, {%r145, %r150};
	setp.gt.s32 	%p71, %r54, 15;
	mov.f64 	%fd241, %fd233;
	mov.u64 	%rd349, %rd341;
	@%p71 bra 	$L__BB6_184;
	setp.lt.f64 	%p72, %fd233, %fd146;
	mov.f64 	%fd241, %fd146;
	mov.u64 	%rd349, %rd170;
	@%p72 bra 	$L__BB6_184;
	setp.gt.f64 	%p73, %fd233, %fd146;
	mov.f64 	%fd241, %fd233;
	mov.u64 	%rd349, %rd341;
	@%p73 bra 	$L__BB6_184;
	setp.lt.s64 	%p74, %rd341, %rd170;
	selp.f64 	%fd241, %fd233, %fd146, %p74;
	min.s64 	%rd349, %rd341, %rd170;
$L__BB6_184:
	setp.ne.s32 	%p75, %r54, 0;
	@%p75 bra 	$L__BB6_186;
	shr.u32 	%r155, %r20, 1;
	and.b32  	%r156, %r155, 496;
	mov.u32 	%r157, _ZN6thrust24THRUST_300001_SM_1000_NS8cuda_cub4core6detail5shmemE;
	add.s32 	%r158, %r157, %r156;
	st.shared.f64 	[%r158+8], %fd241;
	st.shared.u64 	[%r158+16], %rd349;
$L__BB6_186:
	bar.sync 	0;
	setp.ne.s32 	%p76, %r20, 0;
	@%p76 bra 	$L__BB6_208;
	ld.shared.f64 	%fd149, [_ZN6thrust24THRUST_300001_SM_1000_NS8cuda_cub4core6detail5shmemE+24];
	ld.shared.u64 	%rd173, [_ZN6thrust24THRUST_300001_SM_1000_NS8cuda_cub4core6detail5shmemE+32];
	setp.lt.f64 	%p77, %fd241, %fd149;
	mov.f64 	%fd235, %fd149;
	mov.u64 	%rd343, %rd173;
	@%p77 bra 	$L__BB6_190;
	setp.lt.f64 	%p78, %fd149, %fd241;
	mov.f64 	%fd235, %fd241;
	mov.u64 	%rd343, %rd349;
	@%p78 bra 	$L__BB6_190;
	setp.lt.s64 	%p79, %rd349, %rd173;
	selp.f64 	%fd235, %fd241, %fd149, %p79;
	min.s64 	%rd343, %rd349, %rd173;
$L__BB6_190:
	ld.shared.f64 	%fd152, [_ZN6thrust24THRUST_300001_SM_1000_NS8cuda_cub4core6detail5shmemE+40];
	ld.shared.u64 	%rd176, [_ZN6thrust24THRUST_300001_SM_1000_NS8cuda_cub4core6detail5shmemE+48];
	setp.lt.f64 	%p80, %fd235, %fd152;
	mov.f64 	%fd236, %fd152;
	mov.u64 	%rd344, %rd176;
	@%p80 bra 	$L__BB6_193;
	setp.lt.f64 	%p81, %fd152, %fd235;
	mov.f64 	%fd236, %fd235;
	mov.u64 	%rd344, %rd343;
	@%p81 bra 	$L__BB6_193;
	setp.lt.s64 	%p82, %rd343, %rd176;
	selp.f64 	%fd236, %fd235, %fd152, %p82;
	min.s64 	%rd344, %rd343, %rd176;
$L__BB6_193:
	ld.shared.f64 	%fd155, [_ZN6thrust24THRUST_300001_SM_1000_NS8cuda_cub4core6detail5shmemE+56];
	ld.shared.u64 	%rd179, [_ZN6thrust24THRUST_300001_SM_1000_NS8cuda_cub4core6detail5shmemE+64];
	setp.lt.f64 	%p83, %fd236, %fd155;
	mov.f64 	%fd237, %fd155;
	mov.u64 	%rd345, %rd179;
	@%p83 bra 	$L__BB6_196;
	setp.lt.f64 	%p84, %fd155, %fd236;
	mov.f64 	%fd237, %fd236;
	mov.u64 	%rd345, %rd344;
	@%p84 bra 	$L__BB6_196;
	setp.lt.s64 	%p85, %rd344, %rd179;
	selp.f64 	%fd237, %fd236, %fd155, %p85;
	min.s64 	%rd345, %rd344, %rd179;
$L__BB6_196:
	ld.shared.f64 	%fd158, [_ZN6thrust24THRUST_300001_SM_1000_NS8cuda_cub4core6detail5shmemE+72];
	ld.shared.u64 	%rd182, [_ZN6thrust24THRUST_300001_SM_1000_NS8cuda_cub4core6detail5shmemE+80];
	setp.lt.f64 	%p86, %fd237, %fd158;
	mov.f64 	%fd238, %fd158;
	mov.u64 	%rd346, %rd182;
	@%p86 bra 	$L__BB6_199;
	setp.lt.f64 	%p87, %fd158, %fd237;
	mov.f64 	%fd238, %fd237;
	mov.u64 	%rd346, %rd345;
	@%p87 bra 	$L__BB6_199;
	setp.lt.s64 	%p88, %rd345, %rd182;
	selp.f64 	%fd238, %fd237, %fd158, %p88;
	min.s64 	%rd346, %rd345, %rd182;
$L__BB6_199:
	ld.shared.f64 	%fd161, [_ZN6thrust24THRUST_300001_SM_1000_NS8cuda_cub4core6detail5shmemE+88];
	ld.shared.u64 	%rd185, [_ZN6thrust24THRUST_300001_SM_1000_NS8cuda_cub4core6detail5shmemE+96];
	setp.lt.f64 	%p89, %fd238, %fd161;
	mov.f64 	%fd239, %fd161;
	mov.u64 	%rd347, %rd185;
	@%p89 bra 	$L__BB6_202;
	setp.lt.f64 	%p90, %fd161, %fd238;
	mov.f64 	%fd239, %fd238;
	mov.u64 	%rd347, %rd346;
	@%p90 bra 	$L__BB6_202;
	setp.lt.s64 	%p91, %rd346, %rd185;
	selp.f64 	%fd239, %fd238, %fd161, %p91;
	min.s64 	%rd347, %rd346, %rd185;
$L__BB6_202:
	ld.shared.f64 	%fd164, [_ZN6thrust24THRUST_300001_SM_1000_NS8cuda_cub4core6detail5shmemE+104];
	ld.shared.u64 	%rd188, [_ZN6thrust24THRUST_300001_SM_1000_NS8cuda_cub4core6detail5shmemE+112];
	setp.lt.f64 	%p92, %fd239, %fd164;
	mov.f64 	%fd240, %fd164;
	mov.u64 	%rd348, %rd188;
	@%p92 bra 	$L__BB6_205;
	setp.lt.f64 	%p93, %fd164, %fd239;
	mov.f64 	%fd240, %fd239;
	mov.u64 	%rd348, %rd347;
	@%p93 bra 	$L__BB6_205;
	setp.lt.s64 	%p94, %rd347, %rd188;
	selp.f64 	%fd240, %fd239, %fd164, %p94;
	min.s64 	%rd348, %rd347, %rd188;
$L__BB6_205:
	ld.shared.f64 	%fd167, [_ZN6thrust24THRUST_300001_SM_1000_NS8cuda_cub4core6detail5shmemE+120];
	ld.shared.u64 	%rd191, [_ZN6thrust24THRUST_300001_SM_1000_NS8cuda_cub4core6detail5shmemE+128];
	setp.lt.f64 	%p95, %fd240, %fd167;
	mov.u64 	%rd349, %rd191;
	mov.f64 	%fd241, %fd167;
	@%p95 bra 	$L__BB6_208;
	setp.lt.f64 	%p96, %fd167, %fd240;
	mov.u64 	%rd349, %rd348;
	mov.f64 	%fd241, %fd240;
	@%p96 bra 	$L__BB6_208;
	setp.lt.s64 	%p97, %rd348, %rd191;
	selp.f64 	%fd241, %fd240, %fd167, %p97;
	min.s64 	%rd349, %rd348, %rd191;
$L__BB6_208:
	mov.u32 	%r389, %tid.x;
	setp.ne.s32 	%p214, %r389, 0;
	@%p214 bra 	$L__BB6_210;
	ld.param.u64 	%rd280, [_ZN6thrust24THRUST_300001_SM_1000_NS8cuda_cub4core6detail13_kernel_agentINS1_8__reduce11ReduceAgentINS0_12zip_iteratorIN4cuda3std3__45tupleIJNS0_10device_ptrIdEENS0_17counting_iteratorIlNS0_11use_defaultESF_SF_EEEEEEEPNSB_IJdlEEESJ_lNS1_9__extrema9arg_max_fIdlNSA_4lessIdEEEEEEJSI_SK_lN3cub18CUB_300001_SM_100013GridEvenShareIlEENSS_9GridQueueIyEESP_EEEvDpT0__param_1];
	cvta.to.global.u64 	%rd277, %rd280;
	mul.wide.u32 	%rd278, %r1, 16;
	add.s64 	%rd279, %rd277, %rd278;
	st.global.f64 	[%rd279], %fd241;
	st.global.u64 	[%rd279+8], %rd349;
$L__BB6_210:
	ret;

}
	// .globl	_ZN6thrust24THRUST_300001_SM_1000_NS8cuda_cub4core6detail13_kernel_agentINS1_8__reduce10DrainAgentIlEEJN3cub18CUB_300001_SM_10009GridQueueIyEElEEEvDpT0_
.visible .entry _ZN6thrust24THRUST_300001_SM_1000_NS8cuda_cub4core6detail13_kernel_agentINS1_8__reduce10DrainAgentIlEEJN3cub18CUB_300001_SM_10009GridQueueIyEElEEEvDpT0_(
	.param .align 8 .b8 _ZN6thrust24THRUST_300001_SM_1000_NS8cuda_cub4core6detail13_kernel_agentINS1_8__reduce10DrainAgentIlEEJN3cub18CUB_300001_SM_10009GridQueueIyEElEEEvDpT0__param_0[8],
	.param .u64 _ZN6thrust24THRUST_300001_SM_1000_NS8cuda_cub4core6detail13_kernel_agentINS1_8__reduce10DrainAgentIlEEJN3cub18CUB_300001_SM_10009GridQueueIyEElEEEvDpT0__param_1
)
.maxntid 1
{
	.reg .b64 	%rd<5>;

	ld.param.u64 	%rd1, [_ZN6thrust24THRUST_300001_SM_1000_NS8cuda_cub4core6detail13_kernel_agentINS1_8__reduce10DrainAgentIlEEJN3cub18CUB_300001_SM_10009GridQueueIyEElEEEvDpT0__param_0];
	ld.param.u64 	%rd2, [_ZN6thrust24THRUST_300001_SM_1000_NS8cuda_cub4core6detail13_kernel_agentINS1_8__reduce10DrainAgentIlEEJN3cub18CUB_300001_SM_10009GridQueueIyEElEEEvDpT0__param_1];
	cvta.to.global.u64 	%rd3, %rd1;
	st.global.u64 	[%rd3], %rd2;
	mov.b64 	%rd4, 0;
	st.global.u64 	[%rd3+8], %rd4;
	ret;

}
	// .globl	_ZN6thrust24THRUST_300001_SM_1000_NS8cuda_cub4core6detail13_kernel_agentINS1_8__reduce11ReduceAgentIPN4cuda3std3__45tupleIJdlEEESC_SB_lNS1_9__extrema9arg_max_fIdlNS9_4lessIdEEEEEEJSC_SC_iSH_EEEvDpT0_
.visible .entry _ZN6thrust24THRUST_300001_SM_1000_NS8cuda_cub4core6detail13_kernel_agentINS1_8__reduce11ReduceAgentIPN4cuda3std3__45tupleIJdlEEESC_SB_lNS1_9__extrema9arg_max_fIdlNS9_4lessIdEEEEEEJSC_SC_iSH_EEEvDpT0_(
	.param .u64 .ptr .align 1 _ZN6thrust24THRUST_300001_SM_1000_NS8cuda_cub4core6detail13_kernel_agentINS1_8__reduce11ReduceAgentIPN4cuda3std3__45tupleIJdlEEESC_SB_lNS1_9__extrema9arg_max_fIdlNS9_4lessIdEEEEEEJSC_SC_iSH_EEEvDpT0__param_0,
	.param .u64 .ptr .align 1 _ZN6thrust24THRUST_300001_SM_1000_NS8cuda_cub4core6detail13_kernel_agentINS1_8__reduce11ReduceAgentIPN4cuda3std3__45tupleIJdlEEESC_SB_lNS1_9__extrema9arg_max_fIdlNS9_4lessIdEEEEEEJSC_SC_iSH_EEEvDpT0__param_1,
	.param .u32 _ZN6thrust24THRUST_300001_SM_1000_NS8cuda_cub4core6detail13_kernel_agentINS1_8__reduce11ReduceAgentIPN4cuda3std3__45tupleIJdlEEESC_SB_lNS1_9__extrema9arg_max_fIdlNS9_4lessIdEEEEEEJSC_SC_iSH_EEEvDpT0__param_2,
	.param .align 1 .b8 _ZN6thrust24THRUST_300001_SM_1000_NS8cuda_cub4core6detail13_kernel_agentINS1_8__reduce11ReduceAgentIPN4cuda3std3__45tupleIJdlEEESC_SB_lNS1_9__extrema9arg_max_fIdlNS9_4lessIdEEEEEEJSC_SC_iSH_EEEvDpT0__param_3[1]
)
.maxntid 256
{
	.reg .pred 	%p<264>;
	.reg .b32 	%r<374>;
	.reg .b64 	%rd<508>;
	.reg .b64 	%fd<293>;

	ld.param.u64 	%rd237, [_ZN6thrust24THRUST_300001_SM_1000_NS8cuda_cub4core6detail13_kernel_agentINS1_8__reduce11ReduceAgentIPN4cuda3std3__45tupleIJdlEEESC_SB_lNS1_9__extrema9arg_max_fIdlNS9_4lessIdEEEEEEJSC_SC_iSH_EEEvDpT0__param_0];
	ld.param.u32 	%r29, [_ZN6thrust24THRUST_300001_SM_1000_NS8cuda_cub4core6detail13_kernel_agentINS1_8__reduce11ReduceAgentIPN4cuda3std3__45tupleIJdlEEESC_SB_lNS1_9__extrema9arg_max_fIdlNS9_4lessIdEEEEEEJSC_SC_iSH_EEEvDpT0__param_2];
	cvt.s64.s32 	%rd1, %r29;
	setp.eq.s32 	%p1, %r29, 0;
	@%p1 bra 	$L__BB8_234;
	setp.gt.s32 	%p2, %r29, 1279;
	@%p2 bra 	$L__BB8_121;
	mov.u32 	%r1, %tid.x;
	setp.ge.s32 	%p147, %r1, %r29;
	mov.f64 	%fd224, 0d0000000000000000;
	mov.b64 	%rd431, 0;
	mov.u32 	%r368, %r1;
	@%p147 bra 	$L__BB8_4;
	mul.wide.u32 	%rd375, %r1, 16;
	add.s64 	%rd372, %rd237, %rd375;
	// begin inline asm
	ld.global.nc.u64 %rd371, [%rd372];
	// end inline asm
	add.s64 	%rd374, %rd372, 8;
	// begin inline asm
	ld.global.nc.u64 %rd431, [%rd374];
	// end inline asm
	mov.b64 	%fd224, %rd371;
	add.s32 	%r368, %r1, 256;
$L__BB8_4:
	setp.ge.s32 	%p148, %r368, %r29;
	@%p148 bra 	$L__BB8_25;
	not.b32 	%r141, %r368;
	add.s32 	%r4, %r29, %r141;
	and.b32  	%r142, %r4, 768;
	setp.eq.s32 	%p149, %r142, 768;
	@%p149 bra 	$L__BB8_11;
	mul.wide.u32 	%rd377, %r368, 16;
	add.s64 	%rd422, %rd237, %rd377;
	shr.u32 	%r143, %r4, 8;
	add.s32 	%r144, %r143, 1;
	and.b32  	%r145, %r144, 3;
	neg.s32 	%r366, %r145;
$L__BB8_7:
	.pragma "nounroll";
	mov.u64 	%rd6, %rd431;
	mov.f64 	%fd3, %fd224;
	// begin inline asm
	ld.global.nc.u64 %rd378, [%rd422];
	// end inline asm
	add.s64 	%rd381, %rd422, 8;
	// begin inline asm
	ld.global.nc.u64 %rd380, [%rd381];
	// end inline asm
	mov.b64 	%fd4, %rd378;
	setp.lt.f64 	%p150, %fd3, %fd4;
	mov.u64 	%rd431, %rd380;
	mov.f64 	%fd224, %fd4;
	@%p150 bra 	$L__BB8_10;
	setp.gt.f64 	%p151, %fd3, %fd4;
	mov.u64 	%rd431, %rd6;
	mov.f64 	%fd224, %fd3;
	@%p151 bra 	$L__BB8_10;
	setp.lt.s64 	%p152, %rd6, %rd380;
	min.s64 	%rd431, %rd6, %rd380;
	selp.f64 	%fd224, %fd3, %fd4, %p152;
$L__BB8_10:
	add.s32 	%r368, %r368, 256;
	add.s64 	%rd422, %rd422, 4096;
	add.s32 	%r366, %r366, 1;
	setp.ne.s32 	%p153, %r366, 0;
	@%p153 bra 	$L__BB8_7;
$L__BB8_11:
	setp.lt.u32 	%p154, %r4, 768;
	@%p154 bra 	$L__BB8_25;
$L__BB8_12:
	mul.wide.s32 	%rd386, %r368, 16;
	add.s64 	%rd383, %rd237, %rd386;
	// begin inline asm
	ld.global.nc.u64 %rd382, [%rd383];
	// end inline asm
	add.s64 	%rd385, %rd383, 8;
	// begin inline asm
	ld.global.nc.u64 %rd384, [%rd385];
	// end inline asm
	mov.b64 	%fd10, %rd382;
	setp.lt.f64 	%p155, %fd224, %fd10;
	mov.u64 	%rd428, %rd384;
	mov.f64 	%fd221, %fd10;
	@%p155 bra 	$L__BB8_15;
	setp.gt.f64 	%p156, %fd224, %fd10;
	mov.u64 	%rd428, %rd431;
	mov.f64 	%fd221, %fd224;
	@%p156 bra 	$L__BB8_15;
	setp.lt.s64 	%p157, %rd431, %rd384;
	min.s64 	%rd428, %rd431, %rd384;
	selp.f64 	%fd221, %fd224, %fd10, %p157;
$L__BB8_15:
	add.s64 	%rd388, %rd383, 4096;
	// begin inline asm
	ld.global.nc.u64 %rd387, [%rd388];
	// end inline asm
	add.s64 	%rd390, %rd383, 4104;
	// begin inline asm
	ld.global.nc.u64 %rd389, [%rd390];
	// end inline asm
	mov.b64 	%fd13, %rd387;
	setp.lt.f64 	%p158, %fd221, %fd13;
	mov.u64 	%rd429, %rd389;
	mov.f64 	%fd222, %fd13;
	@%p158 bra 	$L__BB8_18;
	setp.gt.f64 	%p159, %fd221, %fd13;
	mov.u64 	%rd429, %rd428;
	mov.f64 	%fd222, %fd221;
	@%p159 bra 	$L__BB8_18;
	setp.lt.s64 	%p160, %rd428, %rd389;
	min.s64 	%rd429, %rd428, %rd389;
	selp.f64 	%fd222, %fd221, %fd13, %p160;
$L__BB8_18:
	add.s64 	%rd392, %rd383, 8192;
	// begin inline asm
	ld.global.nc.u64 %rd391, [%rd392];
	// end inline asm
	add.s64 	%rd394, %rd383, 8200;
	// begin inline asm
	ld.global.nc.u64 %rd393, [%rd394];
	// end inline asm
	mov.b64 	%fd16, %rd391;
	setp.lt.f64 	%p161, %fd222, %fd16;
	mov.u64 	%rd430, %rd393;
	mov.f64 	%fd223, %fd16;
	@%p161 bra 	$L__BB8_21;
	setp.gt.f64 	%p162, %fd222, %fd16;
	mov.u64 	%rd430, %rd429;
	mov.f64 	%fd223, %fd222;
	@%p162 bra 	$L__BB8_21;
	setp.lt.s64 	%p163, %rd429, %rd393;
	min.s64 	%rd430, %rd429, %rd393;
	selp.f64 	%fd223, %fd222, %fd16, %p163;
$L__BB8_21:
	add.s64 	%rd396, %rd383, 12288;
	// begin inline asm
	ld.global.nc.u64 %rd395, [%rd396];
	// end inline asm
	add.s64 	%rd398, %rd383, 12296;
	// begin inline asm
	ld.global.nc.u64 %rd397, [%rd398];
	// end inline asm
	mov.b64 	%fd19, %rd395;
	setp.lt.f64 	%p164, %fd223, %fd19;
	mov.u64 	%rd431, %rd397;
	mov.f64 	%fd224, %fd19;
	@%p164 bra 	$L__BB8_24;
	setp.gt.f64 	%p165, %fd223, %fd19;
	mov.u64 	%rd431, %rd430;
	mov.f64 	%fd224, %fd223;
	@%p165 bra 	$L__BB8_24;
	setp.lt.s64 	%p166, %rd430, %rd397;
	min.s64 	%rd431, %rd430, %rd397;
	selp.f64 	%fd224, %fd223, %fd19, %p166;
$L__BB8_24:
	add.s32 	%r368, %r368, 1024;
	setp.lt.s32 	%p167, %r368, %r29;
	@%p167 bra 	$L__BB8_12;
$L__BB8_25:
	setp.lt.s32 	%p168, %r29, 256;
	@%p168 bra 	$L__BB8_70;
	// begin inline asm
	mov.u32 %r259, %laneid;
	// end inline asm
	mov.b64 	%rd409, %fd224;
	mov.b64 	{%r261, %r266}, %rd409;
	mov.b32 	%r277, 1;
	mov.b32 	%r278, 31;
	mov.b32 	%r279, -1;
	// begin inline asm
	shfl.sync.down.b32 %r260, %r261, %r277, %r278, %r279;
	// end inline asm
	// begin inline asm
	shfl.sync.down.b32 %r265, %r266, %r277, %r278, %r279;
	// end inline asm
	mov.b64 	%rd410, {%r260, %r265};
	mov.b64 	%fd23, %rd410;
	mov.b64 	{%r271, %r276}, %rd431;
	// begin inline asm
	shfl.sync.down.b32 %r270, %r271, %r277, %r278, %r279;
	// end inline asm
	// begin inline asm
	shfl.sync.down.b32 %r275, %r276, %r277, %r278, %r279;
	// end inline asm
	mov.b64 	%rd28, {%r270, %r275};
	setp.gt.s32 	%p220, %r259, 30;
	mov.u64 	%rd433, %rd431;
	mov.f64 	%fd226, %fd224;
	@%p220 bra 	$L__BB8_30;
	setp.lt.f64 	%p221, %fd224, %fd23;
	mov.u64 	%rd433, %rd28;
	mov.f64 	%fd226, %fd23;
	@%p221 bra 	$L__BB8_30;
	setp.gt.f64 	%p222, %fd224, %fd23;
	mov.u64 	%rd433, %rd431;
	mov.f64 	%fd226, %fd224;
	@%p222 bra 	$L__BB8_30;
	setp.lt.s64 	%p223, %rd431, %rd28;
	min.s64 	%rd433, %rd431, %rd28;
	selp.f64 	%fd226, %fd224, %fd23, %p223;
$L__BB8_30:
	mov.b64 	%rd411, %fd226;
	mov.b64 	{%r281, %r286}, %rd411;
	mov.b32 	%r297, 2;
	mov.b32 	%r298, 31;
	mov.b32 	%r299, -1;
	// begin inline asm
	shfl.sync.down.b32 %r280, %r281, %r297, %r298, %r299;
	// end inline asm
	// begin inline asm
	shfl.sync.down.b32 %r285, %r286, %r297, %r298, %r299;
	// end inline asm
	mov.b64 	%rd412, {%r280, %r285};
	mov.b64 	%fd26, %rd412;
	mov.b64 	{%r291, %r296}, %rd433;
	// begin inline asm
	shfl.sync.down.b32 %r290, %r291, %r297, %r298, %r299;
	// end inline asm
	// begin inline asm
	shfl.sync.down.b32 %r295, %r296, %r297, %r298, %r299;
	// end inline asm
	mov.b64 	%rd31, {%r290, %r295};
	setp.gt.s32 	%p224, %r259, 29;
	mov.u64 	%rd434, %rd433;
	mov.f64 	%fd227, %fd226;
	@%p224 bra 	$L__BB8_34;
	setp.lt.f64 	%p225, %fd226, %fd26;
	mov.u64 	%rd434, %rd31;
	mov.f64 	%fd227, %fd26;
	@%p225 bra 	$L__BB8_34;
	setp.gt.f64 	%p226, %fd226, %fd26;
	mov.u64 	%rd434, %rd433;
	mov.f64 	%fd227, %fd226;
	@%p226 bra 	$L__BB8_34;
	setp.lt.s64 	%p227, %rd433, %rd31;
	min.s64 	%rd434, %rd433, %rd31;
	selp.f64 	%fd227, %fd226, %fd26, %p227;
$L__BB8_34:
	mov.b64 	%rd413, %fd227;
	mov.b64 	{%r301, %r306}, %rd413;
	mov.b32 	%r317, 4;
	mov.b32 	%r318, 31;
	mov.b32 	%r319, -1;
	// begin inline asm
	shfl.sync.down.b32 %r300, %r301, %r317, %r318, %r319;
	// end inline asm
	// begin inline asm
	shfl.sync.down.b32 %r305, %r306, %r317, %r318, %r319;
	// end inline asm
	mov.b64 	%rd414, {%r300, %r305};
	mov.b64 	%fd29, %rd414;
	mov.b64 	{%r311, %r316}, %rd434;
	// begin inline asm
	shfl.sync.down.b32 %r310, %r311, %r317, %r318, %r319;
	// end inline asm
	// begin inline asm
	shfl.sync.down.b32 %r315, %r316, %r317, %r318, %r319;
	// end inline asm
	mov.b64 	%rd34, {%r310, %r315};
	setp.gt.s32 	%p228, %r259, 27;
	mov.u64 	%rd435, %rd434;
	mov.f64 	%fd228, %fd227;
	@%p228 bra 	$L__BB8_38;
	setp.lt.f64 	%p229, %fd227, %fd29;
	mov.u64 	%rd435, %rd34;
	mov.f64 	%fd228, %fd29;
	@%p229 bra 	$L__BB8_38;
	setp.gt.f64 	%p230, %fd227, %fd29;
	mov.u64 	%rd435, %rd434;
	mov.f64 	%fd228, %fd227;
	@%p230 bra 	$L__BB8_38;
	setp.lt.s64 	%p231, %rd434, %rd34;
	min.s64 	%rd435, %rd434, %rd34;
	selp.f64 	%fd228, %fd227, %fd29, %p231;
$L__BB8_38:
	mov.b64 	%rd415, %fd228;
	mov.b64 	{%r321, %r326}, %rd415;
	mov.b32 	%r337, 8;
	mov.b32 	%r338, 31;
	mov.b32 	%r339, -1;
	// begin inline asm
	shfl.sync.down.b32 %r320, %r321, %r337, %r338, %r339;
	// end inline asm
	// begin inline asm
	shfl.sync.down.b32 %r325, %r326, %r337, %r338, %r339;
	// end inline asm
	mov.b64 	%rd416, {%r320, %r325};
	mov.b64 	%fd32, %rd416;
	mov.b64 	{%r331, %r336}, %rd435;
	// begin inline asm
	shfl.sync.down.b32 %r330, %r331, %r337, %r338, %r339;
	// end inline asm
	// begin inline asm
	shfl.sync.down.b32 %r335, %r336, %r337, %r338, %r339;
	// end inline asm
	mov.b64 	%rd37, {%r330, %r335};
	setp.gt.s32 	%p232, %r259, 23;
	mov.u64 	%rd436, %rd435;
	mov.f64 	%fd229, %fd228;
	@%p232 bra 	$L__BB8_42;
	setp.lt.f64 	%p233, %fd228, %fd32;
	mov.u64 	%rd436, %rd37;
	mov.f64 	%fd229, %fd32;
	@%p233 bra 	$L__BB8_42;
	setp.gt.f64 	%p234, %fd228, %fd32;
	mov.u64 	%rd436, %rd435;
	mov.f64 	%fd229, %fd228;
	@%p234 bra 	$L__BB8_42;
	setp.lt.s64 	%p235, %rd435, %rd37;
	min.s64 	%rd436, %rd435, %rd37;
	selp.f64 	%fd229, %fd228, %fd32, %p235;
$L__BB8_42:
	mov.b64 	%rd417, %fd229;
	mov.b64 	{%r341, %r346}, %rd417;
	mov.b32 	%r357, 16;
	mov.b32 	%r358, 31;
	mov.b32 	%r359, -1;
	// begin inline asm
	shfl.sync.down.b32 %r340, %r341, %r357, %r358, %r359;
	// end inline asm
	// begin inline asm
	shfl.sync.down.b32 %r345, %r346, %r357, %r358, %r359;
	// end inline asm
	mov.b64 	%rd418, {%r340, %r345};
	mov.b64 	%fd35, %rd418;
	mov.b64 	{%r351, %r356}, %rd436;
	// begin inline asm
	shfl.sync.down.b32 %r350, %r351, %r357, %r358, %r359;
	// end inline asm
	// begin inline asm
	shfl.sync.down.b32 %r355, %r356, %r357, %r358, %r359;
	// end inline asm
	mov.b64 	%rd40, {%r350, %r355};
	setp.gt.s32 	%p236, %r259, 15;
	mov.u64 	%rd507, %rd436;
	mov.f64 	%fd292, %fd229;
	@%p236 bra 	$L__BB8_46;
	setp.lt.f64 	%p237, %fd229, %fd35;
	mov.u64 	%rd507, %rd40;
	mov.f64 	%fd292, %fd35;
	@%p237 bra 	$L__BB8_46;
	setp.gt.f64 	%p238, %fd229, %fd35;
	mov.u64 	%rd507, %rd436;
	mov.f64 	%fd292, %fd229;
	@%p238 bra 	$L__BB8_46;
	setp.lt.s64 	%p239, %rd436, %rd40;
	min.s64 	%rd507, %rd436, %rd40;
	selp.f64 	%fd292, %fd229, %fd35, %p239;
$L__BB8_46:
	setp.ne.s32 	%p240, %r259, 0;
	@%p240 bra 	$L__BB8_48;
	shr.u32 	%r360, %r1, 1;
	and.b32  	%r361, %r360, 496;
	mov.u32 	%r362, _ZN6thrust24THRUST_300001_SM_1000_NS8cuda_cub4core6detail5shmemE;
	add.s32 	%r363, %r362, %r361;
	st.shared.f64 	[%r363+8], %fd292;
	st.shared.u64 	[%r363+16], %rd507;
$L__BB8_48:
	bar.sync 	0;
	setp.ne.s32 	%p241, %r1, 0;
	@%p241 bra 	$L__BB8_232;
	ld.shared.f64 	%fd38, [_ZN6thrust24THRUST_300001_SM_1000_NS8cuda_cub4core6detail5shmemE+24];
	ld.shared.u64 	%rd43, [_ZN6thrust24THRUST_300001_SM_1000_NS8cuda_cub4core6detail5shmemE+32];
	setp.lt.f64 	%p242, %fd292, %fd38;
	mov.u64 	%rd438, %rd43;
	mov.f64 	%fd231, %fd38;
	@%p242 bra 	$L__BB8_52;
	setp.lt.f64 	%p243, %fd38, %fd292;
	mov.u64 	%rd438, %rd507;
	mov.f64 	%fd231, %fd292;
	@%p243 bra 	$L__BB8_52;
	setp.lt.s64 	%p244, %rd507, %rd43;
	min.s64 	%rd438, %rd507, %rd43;
	selp.f64 	%fd231, %fd292, %fd38, %p244;
$L__BB8_52:
	ld.shared.f64 	%fd41, [_ZN6thrust24THRUST_300001_SM_1000_NS8cuda_cub4core6detail5shmemE+40];
	ld.shared.u64 	%rd46, [_ZN6thrust24THRUST_300001_SM_1000_NS8cuda_cub4core6detail5shmemE+48];
	setp.lt.f64 	%p245, %fd231, %fd41;
	mov.u64 	%rd439, %rd46;
	mov.f64 	%fd232, %fd41;
	@%p245 bra 	$L__BB8_55;
	setp.lt.f64 	%p246, %fd41, %fd231;
	mov.u64 	%rd439, %rd438;
	mov.f64 	%fd232, %fd231;
	@%p246 bra 	$L__BB8_55;
	setp.lt.s64 	%p247, %rd438, %rd46;
	min.s64 	%rd439, %rd438, %rd46;
	selp.f64 	%fd232, %fd231, %fd41, %p247;
$L__BB8_55:
	ld.shared.f64 	%fd44, [_ZN6thrust24THRUST_300001_SM_1000_NS8cuda_cub4core6detail5shmemE+56];
	ld.shared.u64 	%rd49, [_ZN6thrust24THRUST_300001_SM_1000_NS8cuda_cub4core6detail5shmemE+64];
	setp.lt.f64 	%p248, %fd232, %fd44;
	mov.u64 	%rd440, %rd49;
	mov.f64 	%fd233, %fd44;
	@%p248 bra 	$L__BB8_58;
	setp.lt.f64 	%p249, %fd44, %fd232;
	mov.u64 	%rd440, %rd439;
	mov.f64 	%fd233, %fd232;
	@%p249 bra 	$L__BB8_58;
	setp.lt.s64 	%p250, %rd439, %rd49;
	min.s64 	%rd440, %rd439, %rd49;
	selp.f64 	%fd233, %fd232, %fd44, %p250;
$L__BB8_58:
	ld.shared.f64 	%fd47, [_ZN6thrust24THRUST_300001_SM_1000_NS8cuda_cub4core6detail5shmemE+72];
	ld.shared.u64 	%rd52, [_ZN6thrust24THRUST_300001_SM_1000_NS8cuda_cub4core6detail5shmemE+80];
	setp.lt.f64 	%p251, %fd233, %fd47;
	mov.u64 	%rd441, %rd52;
	mov.f64 	%fd234, %fd47;
	@%p251 bra 	$L__BB8_61;
	setp.lt.f64 	%p252, %fd47, %fd233;
	mov.u64 	%rd441, %rd440;
	mov.f64 	%fd234, %fd233;
	@%p252 bra 	$L__BB8_61;
	setp.lt.s64 	%p253, %rd440, %rd52;
	min.s64 	%rd441, %rd440, %rd52;
	selp.f64 	%fd234, %fd233, %fd47, %p253;
$L__BB8_61:
	ld.shared.f64 	%fd50, [_ZN6thrust24THRUST_300001_SM_1000_NS8cuda_cub4core6detail5shmemE+88];
	ld.shared.u64 	%rd55, [_ZN6thrust24THRUST_300001_SM_1000_NS8cuda_cub4core6detail5shmemE+96];
	setp.lt.f64 	%p254, %fd234, %fd50;
	mov.u64 	%rd442, %rd55;
	mov.f64 	%fd235, %fd50;
	@%p254 bra 	$L__BB8_64;
	setp.lt.f64 	%p255, %fd50, %fd234;
	mov.u64 	%rd442, %rd441;
	mov.f64 	%fd235, %fd234;
	@%p255 bra 	$L__BB8_64;
	setp.lt.s64 	%p256, %rd441, %rd55;
	min.s64 	%rd442, %rd441, %rd55;
	selp.f64 	%fd235, %fd234, %fd50, %p256;
$L__BB8_64:
	ld.shared.f64 	%fd53, [_ZN6thrust24THRUST_300001_SM_1000_NS8cuda_cub4core6detail5shmemE+104];
	ld.shared.u64 	%rd58, [_ZN6thrust24THRUST_300001_SM_1000_NS8cuda_cub4core6detail5shmemE+112];
	setp.lt.f64 	%p257, %fd235, %fd53;
	mov.u64 	%rd443, %rd58;
	mov.f64 	%fd236, %fd53;
	@%p257 bra 	$L__BB8_67;
	setp.lt.f64 	%p258, %fd53, %fd235;
	mov.u64 	%rd443, %rd442;
	mov.f64 	%fd236, %fd235;
	@%p258 bra 	$L__BB8_67;
	setp.lt.s64 	%p259, %rd442, %rd58;
	min.s64 	%rd443, %rd442, %rd58;
	selp.f64 	%fd236, %fd235, %fd53, %p259;
$L__BB8_67:
	ld.shared.f64 	%fd56, [_ZN6thrust24THRUST_300001_SM_1000_NS8cuda_cub4core6detail5shmemE+120];
	ld.shared.u64 	%rd61, [_ZN6thrust24THRUST_300001_SM_1000_NS8cuda_cub4core6detail5shmemE+128];
	setp.lt.f64 	%p260, %fd236, %fd56;
	mov.u64 	%rd507, %rd61;
	mov.f64 	%fd292, %fd56;
	@%p260 bra 	$L__BB8_232;
	setp.lt.f64 	%p261, %fd56, %fd236;
	mov.u64 	%rd507, %rd443;
	mov.f64 	%fd292, %fd236;
	@%p261 bra 	$L__BB8_232;
	setp.lt.s64 	%p262, %rd443, %rd61;
	min.s64 	%rd507, %rd443, %rd61;
	selp.f64 	%fd292, %fd236, %fd56, %p262;
	bra.uni 	$L__BB8_232;
$L__BB8_70:
	// begin inline asm
	mov.u32 %r146, %laneid;
	// end inline asm
	and.b32  	%r167, %r1, 992;
	add.s32 	%r168, %r167, 32;
	setp.gt.s32 	%p169, %r168, %r29;
	not.b32 	%r169, %r167;
	add.s32 	%r170, %r29, %r169;
	selp.b32 	%r165, %r170, 31, %p169;
	mov.b64 	%rd399, %fd224;
	mov.b64 	{%r148, %r153}, %rd399;
	mov.b32 	%r164, 1;
	mov.b32 	%r166, -1;
	// begin inline asm
	shfl.sync.down.b32 %r147, %r148, %r164, %r165, %r166;
	// end inline asm
	// begin inline asm
	shfl.sync.down.b32 %r152, %r153, %r164, %r165, %r166;
	// end inline asm
	mov.b64 	%rd400, {%r147, %r152};
	mov.b64 	%fd58, %rd400;
	mov.b64 	{%r158, %r163}, %rd431;
	// begin inline asm
	shfl.sync.down.b32 %r157, %r158, %r164, %r165, %r166;
	// end inline asm
	// begin inline asm
	shfl.sync.down.b32 %r162, %r163, %r164, %r165, %r166;
	// end inline asm
	mov.b64 	%rd63, {%r157, %r162};
	setp.ge.s32 	%p170, %r146, %r165;
	mov.u64 	%rd444, %rd431;
	mov.f64 	%fd237, %fd224;
	@%p170 bra 	$L__BB8_74;
	setp.lt.f64 	%p171, %fd224, %fd58;
	mov.u64 	%rd444, %rd63;
	mov.f64 	%fd237, %fd58;
	@%p171 bra 	$L__BB8_74;
	setp.gt.f64 	%p172, %fd224, %fd58;
	mov.u64 	%rd444, %rd431;
	mov.f64 	%fd237, %fd224;
	@%p172 bra 	$L__BB8_74;
	setp.lt.s64 	%p173, %rd431, %rd63;
	min.s64 	%rd444, %rd431, %rd63;
	selp.f64 	%fd237, %fd224, %fd58, %p173;
$L__BB8_74:
	mov.b64 	%rd401, %fd237;
	mov.b64 	{%r172, %r177}, %rd401;
	mov.b32 	%r188, 2;
	mov.b32 	%r190, -1;
	// begin inline asm
	shfl.sync.down.b32 %r171, %r172, %r188, %r165, %r190;
	// end inline asm
	// begin inline asm
	shfl.sync.down.b32 %r176, %r177, %r188, %r165, %r190;
	// end inline asm
	mov.b64 	%rd402, {%r171, %r176};
	mov.b64 	%fd61, %rd402;
	mov.b64 	{%r182, %r187}, %rd444;
	// begin inline asm
	shfl.sync.down.b32 %r181, %r182, %r188, %r165, %r190;
	// end inline asm
	// begin inline asm
	shfl.sync.down.b32 %r186, %r187, %r188, %r165, %r190;
	// end inline asm
	mov.b64 	%rd66, {%r181, %r186};
	add.s32 	%r191, %r146, 2;
	setp.gt.s32 	%p174, %r191, %r165;
	mov.u64 	%rd445, %rd444;
	mov.f64 	%fd238, %fd237;
	@%p174 bra 	$L__BB8_78;
	setp.lt.f64 	%p175, %fd237, %fd61;
	mov.u64 	%rd445, %rd66;
	mov.f64 	%fd238, %fd61;
	@%p175 bra 	$L__BB8_78;
	setp.gt.f64 	%p176, %fd237, %fd61;
	mov.u64 	%rd445, %rd444;
	mov.f64 	%fd238, %fd237;
	@%p176 bra 	$L__BB8_78;
	setp.lt.s64 	%p177, %rd444, %rd66;
	min.s64 	%rd445, %rd444, %rd66;
	selp.f64 	%fd238, %fd237, %fd61, %p177;
$L__BB8_78:
	mov.b64 	%rd403, %fd238;
	mov.b64 	{%r193, %r198}, %rd403;
	mov.b32 	%r209, 4;
	mov.b32 	%r211, -1;
	// begin inline asm
	shfl.sync.down.b32 %r192, %r193, %r209, %r165, %r211;
	// end inline asm
	// begin inline asm
	shfl.sync.down.b32 %r197, %r198, %r209, %r165, %r211;
	// end inline asm
	mov.b64 	%rd404, {%r192, %r197};
	mov.b64 	%fd64, %rd404;
	mov.b64 	{%r203, %r208}, %rd445;
	// begin inline asm
	shfl.sync.down.b32 %r202, %r203, %r209, %r165, %r211;
	// end inline asm
	// begin inline asm
	shfl.sync.down.b32 %r207, %r208, %r209, %r165, %r211;
	// end inline asm
	mov.b64 	%rd69, {%r202, %r207};
	add.s32 	%r212, %r146, 4;
	setp.gt.s32 	%p178, %r212, %r165;
	mov.u64 	%rd446, %rd445;
	mov.f64 	%fd239, %fd238;
	@%p178 bra 	$L__BB8_82;
	setp.lt.f64 	%p179, %fd238, %fd64;
	mov.u64 	%rd446, %rd69;
	mov.f64 	%fd239, %fd64;
	@%p179 bra 	$L__BB8_82;
	setp.gt.f64 	%p180, %fd238, %fd64;
	mov.u64 	%rd446, %rd445;
	mov.f64 	%fd239, %fd238;
	@%p180 bra 	$L__BB8_82;
	setp.lt.s64 	%p181, %rd445, %rd69;
	min.s64 	%rd446, %rd445, %rd69;
	selp.f64 	%fd239, %fd238, %fd64, %p181;
$L__BB8_82:
	mov.b64 	%rd405, %fd239;
	mov.b64 	{%r214, %r219}, %rd405;
	mov.b32 	%r230, 8;
	mov.b32 	%r232, -1;
	// begin inline asm
	shfl.sync.down.b32 %r213, %r214, %r230, %r165, %r232;
	// end inline asm
	// begin inline asm
	shfl.sync.down.b32 %r218, %r219, %r230, %r165, %r232;
	// end inline asm
	mov.b64 	%rd406, {%r213, %r218};
	mov.b64 	%fd67, %rd406;
	mov.b64 	{%r224, %r229}, %rd446;
	// begin inline asm
	shfl.sync.down.b32 %r223, %r224, %r230, %r165, %r232;
	// end inline asm
	// begin inline asm
	shfl.sync.down.b32 %r228, %r229, %r230, %r165, %r232;
	// end inline asm
	mov.b64 	%rd72, {%r223, %r228};
	add.s32 	%r233, %r146, 8;
	setp.gt.s32 	%p182, %r233, %r165;
	mov.u64 	%rd447, %rd446;
	mov.f64 	%fd240, %fd239;
	@%p182 bra 	$L__BB8_86;
	setp.lt.f64 	%p183, %fd239, %fd67;
	mov.u64 	%rd447, %rd72;
	mov.f64 	%fd240, %fd67;
	@%p183 bra 	$L__BB8_86;
	setp.gt.f64 	%p184, %fd239, %fd67;
	mov.u64 	%rd447, %rd446;
	mov.f64 	%fd240, %fd239;
	@%p184 bra 	$L__BB8_86;
	setp.lt.s64 	%p185, %rd446, %rd72;
	min.s64 	%rd447, %rd446, %rd72;
	selp.f64 	%fd240, %fd239, %fd67, %p185;
$L__BB8_86:
	mov.b64 	%rd407, %fd240;
	mov.b64 	{%r235, %r240}, %rd407;
	mov.b32 	%r251, 16;
	mov.b32 	%r253, -1;
	// begin inline asm
	shfl.sync.down.b32 %r234, %r235, %r251, %r165, %r253;
	// end inline asm
	// begin inline asm
	shfl.sync.down.b32 %r239, %r240, %r251, %r165, %r253;
	// end inline asm
	mov.b64 	%rd408, {%r234, %r239};
	mov.b64 	%fd70, %rd408;
	mov.b64 	{%r245, %r250}, %rd447;
	// begin inline asm
	shfl.sync.down.b32 %r244, %r245, %r251, %r165, %r253;
	// end inline asm
	// begin inline asm
	shfl.sync.down.b32 %r249, %r250, %r251, %r165, %r253;
	// end inline asm
	mov.b64 	%rd75, {%r244, %r249};
	add.s32 	%r254, %r146, 16;
	setp.gt.s32 	%p186, %r254, %r165;
	mov.u64 	%rd507, %rd447;
	mov.f64 	%fd292, %fd240;
	@%p186 bra 	$L__BB8_90;
	setp.lt.f64 	%p187, %fd240, %fd70;
	mov.u64 	%rd507, %rd75;
	mov.f64 	%fd292, %fd70;
	@%p187 bra 	$L__BB8_90;
	setp.gt.f64 	%p188, %fd240, %fd70;
	mov.u64 	%rd507, %rd447;
	mov.f64 	%fd292, %fd240;
	@%p188 bra 	$L__BB8_90;
	setp.lt.s64 	%p189, %rd447, %rd75;
	min.s64 	%rd507, %rd447, %rd75;
	selp.f64 	%fd292, %fd240, %fd70, %p189;
$L__BB8_90:
	setp.ne.s32 	%p190, %r146, 0;
	@%p190 bra 	$L__BB8_92;
	shr.u32 	%r255, %r1, 1;
	and.b32  	%r256, %r255, 496;
	mov.u32 	%r257, _ZN6thrust24THRUST_300001_SM_1000_NS8cuda_cub4core6detail5shmemE;
	add.s32 	%r258, %r257, %r256;
	st.shared.f64 	[%r258+8], %fd292;
	st.shared.u64 	[%r258+16], %rd507;
$L__BB8_92:
	bar.sync 	0;
	setp.ne.s32 	%p191, %r1, 0;
	@%p191 bra 	$L__BB8_232;
	setp.lt.s32 	%p192, %r29, 33;
	mov.f64 	%fd242, %fd292;
	mov.u64 	%rd449, %rd507;
	@%p192 bra 	$L__BB8_97;
	ld.shared.f64 	%fd73, [_ZN6thrust24THRUST_300001_SM_1000_NS8cuda_cub4core6detail5shmemE+24];
	ld.shared.u64 	%rd78, [_ZN6thrust24THRUST_300001_SM_1000_NS8cuda_cub4core6detail5shmemE+32];
	setp.lt.f64 	%p193, %fd292, %fd73;
	mov.f64 	%fd242, %fd73;
	mov.u64 	%rd449, %rd78;
	@%p193 bra 	$L__BB8_97;
	setp.lt.f64 	%p194, %fd73, %fd292;
	mov.f64 	%fd242, %fd292;
	mov.u64 	%rd449, %rd507;
	@%p194 bra 	$L__BB8_97;
	setp.lt.s64 	%p195, %rd507, %rd78;
	min.s64 	%rd449, %rd507, %rd78;
	selp.f64 	%fd242, %fd292, %fd73, %p195;
$L__BB8_97:
	setp.lt.s32 	%p196, %r29, 65;
	mov.f64 	%fd243, %fd242;
	mov.u64 	%rd450, %rd449;
	@%p196 bra 	$L__BB8_101;
	ld.shared.f64 	%fd76, [_ZN6thrust24THRUST_300001_SM_1000_NS8cuda_cub4core6detail5shmemE+40];
	ld.shared.u64 	%rd81, [_ZN6thrust24THRUST_300001_SM_1000_NS8cuda_cub4core6detail5shmemE+48];
	setp.lt.f64 	%p197, %fd242, %fd76;
	mov.f64 	%fd243, %fd76;
	mov.u64 	%rd450, %rd81;
	@%p197 bra 	$L__BB8_101;
	setp.lt.f64 	%p198, %fd76, %fd242;
	mov.f64 	%fd243, %fd242;
	mov.u64 	%rd450, %rd449;
	@%p198 bra 	$L__BB8_101;
	setp.lt.s64 	%p199, %rd449, %rd81;
	selp.f64 	%fd243, %fd242, %fd76, %p199;
	min.s64 	%rd450, %rd449, %rd81;
$L__BB8_101:
	setp.lt.s32 	%p200, %r29, 97;
	mov.f64 	%fd244, %fd243;
	mov.u64 	%rd451, %rd450;
	@%p200 bra 	$L__BB8_105;
	ld.shared.f64 	%fd79, [_ZN6thrust24THRUST_300001_SM_1000_NS8cuda_cub4core6detail5shmemE+56];
	ld.shared.u64 	%rd84, [_ZN6thrust24THRUST_300001_SM_1000_NS8cuda_cub4core6detail5shmemE+64];
	setp.lt.f64 	%p201, %fd243, %fd79;
	mov.f64 	%fd244, %fd79;
	mov.u64 	%rd451, %rd84;
	@%p201 bra 	$L__BB8_105;
	setp.lt.f64 	%p202, %fd79, %fd243;
	mov.f64 	%fd244, %fd243;
	mov.u64 	%rd451, %rd450;
	@%p202 bra 	$L__BB8_105;
	setp.lt.s64 	%p203, %rd450, %rd84;
	selp.f64 	%fd244, %fd243, %fd79, %p203;
	min.s64 	%rd451, %rd450, %rd84;
$L__BB8_105:
	setp.lt.s32 	%p204, %r29, 129;
	mov.f64 	%fd245, %fd244;
	mov.u64 	%rd452, %rd451;
	@%p204 bra 	$L__BB8_109;
	ld.shared.f64 	%fd82, [_ZN6thrust24THRUST_300001_SM_1000_NS8cuda_cub4core6detail5shmemE+72];
	ld.shared.u64 	%rd87, [_ZN6thrust24THRUST_300001_SM_1000_NS8cuda_cub4core6detail5shmemE+80];
	setp.lt.f64 	%p205, %fd244, %fd82;
	mov.f64 	%fd245, %fd82;
	mov.u64 	%rd452, %rd87;
	@%p205 bra 	$L__BB8_109;
	setp.lt.f64 	%p206, %fd82, %fd244;
	mov.f64 	%fd245, %fd244;
	mov.u64 	%rd452, %rd451;
	@%p206 bra 	$L__BB8_109;
	setp.lt.s64 	%p207, %rd451, %rd87;
	selp.f64 	%fd245, %fd244, %fd82, %p207;
	min.s64 	%rd452, %rd451, %rd87;
$L__BB8_109:
	setp.lt.s32 	%p208, %r29, 161;
	mov.f64 	%fd246, %fd245;
	mov.u64 	%rd453, %rd452;
	@%p208 bra 	$L__BB8_113;
	ld.shared.f64 	%fd85, [_ZN6thrust24THRUST_300001_SM_1000_NS8cuda_cub4core6detail5shmemE+88];
	ld.shared.u64 	%rd90, [_ZN6thrust24THRUST_300001_SM_1000_NS8cuda_cub4core6detail5shmemE+96];
	setp.lt.f64 	%p209, %fd245, %fd85;
	mov.f64 	%fd246, %fd85;
	mov.u64 	%rd453, %rd90;
	@%p209 bra 	$L__BB8_113;
	setp.lt.f64 	%p210, %fd85, %fd245;
	mov.f64 	%fd246, %fd245;
	mov.u64 	%rd453, %rd452;
	@%p210 bra 	$L__BB8_113;
	setp.lt.s64 	%p211, %rd452, %rd90;
	selp.f64 	%fd246, %fd245, %fd85, %p211;
	min.s64 	%rd453, %rd452, %rd90;
$L__BB8_113:
	setp.lt.s32 	%p212, %r29, 193;
	mov.f64 	%fd247, %fd246;
	mov.u64 	%rd454, %rd453;
	@%p212 bra 	$L__BB8_117;
	ld.shared.f64 	%fd88, [_ZN6thrust24THRUST_300001_SM_1000_NS8cuda_cub4core6detail5shmemE+104];
	ld.shared.u64 	%rd93, [_ZN6thrust24THRUST_300001_SM_1000_NS8cuda_cub4core6detail5shmemE+112];
	setp.lt.f64 	%p213, %fd246, %fd88;
	mov.f64 	%fd247, %fd88;
	mov.u64 	%rd454, %rd93;
	@%p213 bra 	$L__BB8_117;
	setp.lt.f64 	%p214, %fd88, %fd246;
	mov.f64 	%fd247, %fd246;
	mov.u64 	%rd454, %rd453;
	@%p214 bra 	$L__BB8_117;
	setp.lt.s64 	%p215, %rd453, %rd93;
	selp.f64 	%fd247, %fd246, %fd88, %p215;
	min.s64 	%rd454, %rd453, %rd93;
$L__BB8_117:
	setp.lt.s32 	%p216, %r29, 225;
	mov.u64 	%rd507, %rd454;
	mov.f64 	%fd292, %fd247;
	@%p216 bra 	$L__BB8_232;
	ld.shared.f64 	%fd91, [_ZN6thrust24THRUST_300001_SM_1000_NS8cuda_cub4core6detail5shmemE+120];
	ld.shared.u64 	%rd96, [_ZN6thrust24THRUST_300001_SM_1000_NS8cuda_cub4core6detail5shmemE+128];
	setp.lt.f64 	%p217, %fd247, %fd91;
	mov.u64 	%rd507, %rd96;
	mov.f64 	%fd292, %fd91;
	@%p217 bra 	$L__BB8_232;
	setp.lt.f64 	%p218, %fd91, %fd247;
	mov.u64 	%rd507, %rd454;
	mov.f64 	%fd292, %fd247;
	@%p218 bra 	$L__BB8_232;
	setp.lt.s64 	%p219, %rd454, %rd96;
	selp.f64 	%fd292, %fd247, %fd91, %p219;
	min.s64 	%rd507, %rd454, %rd96;
	bra.uni 	$L__BB8_232;
$L__BB8_121:
	mov.u32 	%r16, %tid.x;
	cvt.u64.u32 	%rd98, %r16;
	mul.wide.u32 	%rd259, %r16, 16;
	add.s64 	%rd240, %rd237, %rd259;
	// begin inline asm
	ld.global.nc.u64 %rd239, [%rd240];
	// end inline asm
	add.s64 	%rd242, %rd240, 8;
	// begin inline asm
	ld.global.nc.u64 %rd241, [%rd242];
	// end inline asm
	mov.b64 	%fd93, %rd239;
	add.s64 	%rd244, %rd240, 4096;
	// begin inline asm
	ld.global.nc.u64 %rd243, [%rd244];
	// end inline asm
	add.s64 	%rd246, %rd240, 4104;
	// begin inline asm
	ld.global.nc.u64 %rd455, [%rd246];
	// end inline asm
	mov.b64 	%fd248, %rd243;
	add.s64 	%rd248, %rd240, 8192;
	// begin inline asm
	ld.global.nc.u64 %rd247, [%rd248];
	// end inline asm
	add.s64 	%rd250, %rd240, 8200;
	// begin inline asm
	ld.global.nc.u64 %rd456, [%rd250];
	// end inline asm
	mov.b64 	%fd249, %rd247;
	add.s64 	%rd252, %rd240, 12288;
	// begin inline asm
	ld.global.nc.u64 %rd251, [%rd252];
	// end inline asm
	add.s64 	%rd254, %rd240, 12296;
	// begin inline asm
	ld.global.nc.u64 %rd457, [%rd254];
	// end inline asm
	mov.b64 	%fd250, %rd251;
	add.s64 	%rd256, %rd240, 16384;
	// begin inline asm
	ld.global.nc.u64 %rd255, [%rd256];
	// end inline asm
	add.s64 	%rd258, %rd240, 16392;
	// begin inline asm
	ld.global.nc.u64 %rd494, [%rd258];
	// end inline asm
	mov.b64 	%fd279, %rd255;
	setp.lt.f64 	%p3, %fd93, %fd248;
	@%p3 bra 	$L__BB8_123;
	setp.lt.f64 	%p4, %fd248, %fd93;
	setp.lt.s64 	%p5, %rd241, %rd455;
	or.pred  	%p6, %p4, %p5;
	selp.f64 	%fd248, %fd93, %fd248, %p6;
	selp.b64 	%rd455, %rd241, %rd455, %p6;
$L__BB8_123:
	setp.lt.f64 	%p7, %fd248, %fd249;
	@%p7 bra 	$L__BB8_125;
	setp.gt.f64 	%p8, %fd248, %fd249;
	setp.lt.s64 	%p9, %rd455, %rd456;
	or.pred  	%p10, %p8, %p9;
	selp.f64 	%fd249, %fd248, %fd249, %p10;
	selp.b64 	%rd456, %rd455, %rd456, %p10;
$L__BB8_125:
	setp.lt.f64 	%p11, %fd249, %fd250;
	@%p11 bra 	$L__BB8_127;
	setp.gt.f64 	%p12, %fd249, %fd250;
	setp.lt.s64 	%p13, %rd456, %rd457;
	or.pred  	%p14, %p12, %p13;
	selp.f64 	%fd250, %fd249, %fd250, %p14;
	selp.b64 	%rd457, %rd456, %rd457, %p14;
$L__BB8_127:
	setp.lt.f64 	%p15, %fd250, %fd279;
	@%p15 bra 	$L__BB8_129;
	setp.gt.f64 	%p16, %fd250, %fd279;
	setp.lt.s64 	%p17, %rd457, %rd494;
	or.pred  	%p18, %p16, %p17;
	selp.f64 	%fd279, %fd250, %fd279, %p18;
	selp.b64 	%rd494, %rd457, %rd494, %p18;
$L__BB8_129:
	setp.lt.u32 	%p19, %r29, 2560;
	mov.b64 	%rd473, 1280;
	@%p19 bra 	$L__BB8_165;
	add.s64 	%rd263, %rd1, -2560;
	mul.hi.u64 	%rd264, %rd263, -3689348814741910323;
	shr.u64 	%rd113, %rd264, 10;
	setp.lt.u64 	%p20, %rd263, 1280;
	mov.b64 	%rd473, 1280;
	@%p20 bra 	$L__BB8_153;
	add.s64 	%rd266, %rd113, 1;
	and.b64  	%rd459, %rd266, 36028797018963966;
	shl.b64 	%rd267, %rd98, 4;
	add.s64 	%rd268, %rd267, %rd237;
	add.s64 	%rd460, %rd268, 57352;
	mov.b64 	%rd473, 1280;
$L__BB8_132:
	add.s64 	%rd270, %rd460, -36872;
	// begin inline asm
	ld.global.nc.u64 %rd269, [%rd270];
	// end inline asm
	add.s64 	%rd272, %rd460, -36864;
	// begin inline asm
	ld.global.nc.u64 %rd463, [%rd272];
	// end inline asm
	mov.b64 	%fd253, %rd269;
	add.s64 	%rd274, %rd460, -32776;
	// begin inline asm
	ld.global.nc.u64 %rd273, [%rd274];
	// end inline asm
	add.s64 	%rd276, %rd460, -32768;
	// begin inline asm
	ld.global.nc.u64 %rd464, [%rd276];
	// end inline asm
	mov.b64 	%fd254, %rd273;
	add.s64 	%rd278, %rd460, -28680;
	// begin inline asm
	ld.global.nc.u64 %rd277, [%rd278];
	// end inline asm
	add.s64 	%rd280, %rd460, -28672;
	// begin inline asm
	ld.global.nc.u64 %rd465, [%rd280];
	// end inline asm
	mov.b64 	%fd255, %rd277;
	add.s64 	%rd282, %rd460, -24584;
	// begin inline asm
	ld.global.nc.u64 %rd281, [%rd282];
	// end inline asm
	add.s64 	%rd284, %rd460, -24576;
	// begin inline asm
	ld.global.nc.u64 %rd466, [%rd284];
	// end inline asm
	mov.b64 	%fd256, %rd281;
	add.s64 	%rd286, %rd460, -20488;
	// begin inline asm
	ld.global.nc.u64 %rd285, [%rd286];
	// end inline asm
	add.s64 	%rd288, %rd460, -20480;
	// begin inline asm
	ld.global.nc.u64 %rd467, [%rd288];
	// end inline asm
	mov.b64 	%fd257, %rd285;
	setp.lt.f64 	%p21, %fd279, %fd253;
	@%p21 bra 	$L__BB8_134;
	setp.gt.f64 	%p22, %fd279, %fd253;
	setp.lt.s64 	%p23, %rd494, %rd463;
	or.pred  	%p24, %p22, %p23;
	selp.f64 	%fd253, %fd279, %fd253, %p24;
	selp.b64 	%rd463, %rd494, %rd463, %p24;
$L__BB8_134:
	setp.lt.f64 	%p25, %fd253, %fd254;
	@%p25 bra 	$L__BB8_136;
	setp.gt.f64 	%p26, %fd253, %fd254;
	setp.lt.s64 	%p27, %rd463, %rd464;
	or.pred  	%p28, %p26, %p27;
	selp.f64 	%fd254, %fd253, %fd254, %p28;
	selp.b64 	%rd464, %rd463, %rd464, %p28;
$L__BB8_136:
	setp.lt.f64 	%p29, %fd254, %fd255;
	@%p29 bra 	$L__BB8_138;
	setp.gt.f64 	%p30, %fd254, %fd255;
	setp.lt.s64 	%p31, %rd464, %rd465;
	or.pred  	%p32, %p30, %p31;
	selp.f64 	%fd255, %fd254, %fd255, %p32;
	selp.b64 	%rd465, %rd464, %rd465, %p32;
$L__BB8_138:
	setp.lt.f64 	%p33, %fd255, %fd256;
	@%p33 bra 	$L__BB8_140;
	setp.gt.f64 	%p34, %fd255, %fd256;
	setp.lt.s64 	%p35, %rd465, %rd466;
	or.pred  	%p36, %p34, %p35;
	selp.f64 	%fd256, %fd255, %fd256, %p36;
	selp.b64 	%rd466, %rd465, %rd466, %p36;
$L__BB8_140:
	setp.lt.f64 	%p37, %fd256, %fd257;
	@%p37 bra 	$L__BB8_142;
	setp.gt.f64 	%p38, %fd256, %fd257;
	setp.lt.s64 	%p39, %rd466, %rd467;
	or.pred  	%p40, %p38, %p39;
	selp.f64 	%fd257, %fd256, %fd257, %p40;
	selp.b64 	%rd467, %rd466, %rd467, %p40;
$L__BB8_142:
	add.s64 	%rd290, %rd460, -16392;
	// begin inline asm
	ld.global.nc.u64 %rd289, [%rd290];
	// end inline asm
	add.s64 	%rd292, %rd460, -16384;
	// begin inline asm
	ld.global.nc.u64 %rd468, [%rd292];
	// end inline asm
	mov.b64 	%fd258, %rd289;
	add.s64 	%rd294, %rd460, -12296;
	// begin inline asm
	ld.global.nc.u64 %rd293, [%rd294];
	// end inline asm
	add.s64 	%rd296, %rd460, -12288;
	// begin inline asm
	ld.global.nc.u64 %rd469, [%rd296];
	// end inline asm
	mov.b64 	%fd259, %rd293;
	add.s64 	%rd298, %rd460, -8200;
	// begin inline asm
	ld.global.nc.u64 %rd297, [%rd298];
	// end inline asm
	add.s64 	%rd300, %rd460, -8192;
	// begin inline asm
	ld.global.nc.u64 %rd470, [%rd300];
	// end inline asm
	mov.b64 	%fd260, %rd297;
	add.s64 	%rd302, %rd460, -4104;
	// begin inline asm
	ld.global.nc.u64 %rd301, [%rd302];
	// end inline asm
	add.s64 	%rd304, %rd460, -4096;
	// begin inline asm
	ld.global.nc.u64 %rd471, [%rd304];
	// end inline asm
	mov.b64 	%fd261, %rd301;
	add.s64 	%rd306, %rd460, -8;
	// begin inline asm
	ld.global.nc.u64 %rd305, [%rd306];
	// end inline asm
	// begin inline asm
	ld.global.nc.u64 %rd494, [%rd460];
	// end inline asm
	mov.b64 	%fd279, %rd305;
	setp.lt.f64 	%p41, %fd257, %fd258;
	@%p41 bra 	$L__BB8_144;
	setp.gt.f64 	%p42, %fd257, %fd258;
	setp.lt.s64 	%p43, %rd467, %rd468;
	or.pred  	%p44, %p42, %p43;
	selp.f64 	%fd258, %fd257, %fd258, %p44;
	selp.b64 	%rd468, %rd467, %rd468, %p44;
$L__BB8_144:
	setp.lt.f64 	%p45, %fd258, %fd259;
	@%p45 bra 	$L__BB8_146;
	setp.gt.f64 	%p46, %fd258, %fd259;
	setp.lt.s64 	%p47, %rd468, %rd469;
	or.pred  	%p48, %p46, %p47;
	selp.f64 	%fd259, %fd258, %fd259, %p48;
	selp.b64 	%rd469, %rd468, %rd469, %p48;
$L__BB8_146:
	setp.lt.f64 	%p49, %fd259, %fd260;
	@%p49 bra 	$L__BB8_148;
	setp.gt.f64 	%p50, %fd259, %fd260;
	setp.lt.s64 	%p51, %rd469, %rd470;
	or.pred  	%p52, %p50, %p51;
	selp.f64 	%fd260, %fd259, %fd260, %p52;
	selp.b64 	%rd470, %rd469, %rd470, %p52;
$L__BB8_148:
	setp.lt.f64 	%p53, %fd260, %fd261;
	@%p53 bra 	$L__BB8_150;
	setp.gt.f64 	%p54, %fd260, %fd261;
	setp.lt.s64 	%p55, %rd470, %rd471;
	or.pred  	%p56, %p54, %p55;
	selp.f64 	%fd261, %fd260, %fd261, %p56;
	selp.b64 	%rd471, %rd470, %rd471, %p56;
$L__BB8_150:
	setp.lt.f64 	%p57, %fd261, %fd279;
	@%p57 bra 	$L__BB8_152;
	setp.gt.f64 	%p58, %fd261, %fd279;
	setp.lt.s64 	%p59, %rd471, %rd494;
	or.pred  	%p60, %p58, %p59;
	selp.f64 	%fd279, %fd261, %fd279, %p60;
	selp.b64 	%rd494, %rd471, %rd494, %p60;
$L__BB8_152:
	add.s64 	%rd473, %rd473, 2560;
	add.s64 	%rd460, %rd460, 40960;
	add.s64 	%rd459, %rd459, -2;
	setp.ne.s64 	%p61, %rd459, 0;
	@%p61 bra 	$L__BB8_132;
$L__BB8_153:
	and.b64  	%rd309, %rd113, 1;
	setp.eq.b64 	%p62, %rd309, 1;
	@%p62 bra 	$L__BB8_165;
	shl.b64 	%rd330, %rd473, 4;
	add.s64 	%rd311, %rd240, %rd330;
	// begin inline asm
	ld.global.nc.u64 %rd310, [%rd311];
	// end inline asm
	add.s64 	%rd313, %rd311, 8;
	// begin inline asm
	ld.global.nc.u64 %rd477, [%rd313];
	// end inline asm
	mov.b64 	%fd265, %rd310;
	add.s64 	%rd315, %rd311, 4096;
	// begin inline asm
	ld.global.nc.u64 %rd314, [%rd315];
	// end inline asm
	add.s64 	%rd317, %rd311, 4104;
	// begin inline asm
	ld.global.nc.u64 %rd478, [%rd317];
	// end inline asm
	mov.b64 	%fd266, %rd314;
	add.s64 	%rd319, %rd311, 8192;
	// begin inline asm
	ld.global.nc.u64 %rd318, [%rd319];
	// end inline asm
	add.s64 	%rd321, %rd311, 8200;
	// begin inline asm
	ld.global.nc.u64 %rd479, [%rd321];
	// end inline asm
	mov.b64 	%fd267, %rd318;
	add.s64 	%rd323, %rd311, 12288;
	// begin inline asm
	ld.global.nc.u64 %rd322, [%rd323];
	// end inline asm
	add.s64 	%rd325, %rd311, 12296;
	// begin inline asm
	ld.global.nc.u64 %rd480, [%rd325];
	// end inline asm
	mov.b64 	%fd268, %rd322;
	add.s64 	%rd327, %rd311, 16384;
	// begin inline asm
	ld.global.nc.u64 %rd326, [%rd327];
	// end inline asm
	add.s64 	%rd329, %rd311, 16392;
	// begin inline asm
	ld.global.nc.u64 %rd481, [%rd329];
	// end inline asm
	mov.b64 	%fd269, %rd326;
	setp.lt.f64 	%p63, %fd279, %fd265;
	@%p63 bra 	$L__BB8_156;
	setp.gt.f64 	%p64, %fd279, %fd265;
	setp.lt.s64 	%p65, %rd494, %rd477;
	or.pred  	%p66, %p64, %p65;
	selp.f64 	%fd265, %fd279, %fd265, %p66;
	selp.b64 	%rd477, %rd494, %rd477, %p66;
$L__BB8_156:
	setp.lt.f64 	%p67, %fd265, %fd266;
	@%p67 bra 	$L__BB8_158;
	setp.gt.f64 	%p68, %fd265, %fd266;
	setp.lt.s64 	%p69, %rd477, %rd478;
	or.pred  	%p70, %p68, %p69;
	selp.f64 	%fd266, %fd265, %fd266, %p70;
	selp.b64 	%rd478, %rd477, %rd478, %p70;
$L__BB8_158:
	setp.lt.f64 	%p71, %fd266, %fd267;
	@%p71 bra 	$L__BB8_160;
	setp.gt.f64 	%p72, %fd266, %fd267;
	setp.lt.s64 	%p73, %rd478, %rd479;
	or.pred  	%p74, %p72, %p73;
	selp.f64 	%fd267, %fd266, %fd267, %p74;
	selp.b64 	%rd479, %rd478, %rd479, %p74;
$L__BB8_160:
	setp.lt.f64 	%p75, %fd267, %fd268;
	@%p75 bra 	$L__BB8_162;
	setp.gt.f64 	%p76, %fd267, %fd268;
	setp.lt.s64 	%p77, %rd479, %rd480;
	or.pred  	%p78, %p76, %p77;
	selp.f64 	%fd268, %fd267, %fd268, %p78;
	selp.b64 	%rd480, %rd479, %rd480, %p78;
$L__BB8_162:
	setp.lt.f64 	%p79, %fd268, %fd269;
	@%p79 bra 	$L__BB8_164;
	setp.gt.f64 	%p80, %fd268, %fd269;
	setp.lt.s64 	%p81, %rd480, %rd481;
	or.pred  	%p82, %p80, %p81;
	selp.f64 	%fd269, %fd268, %fd269, %p82;
	selp.b64 	%rd481, %rd480, %rd481, %p82;
$L__BB8_164:
	add.s64 	%rd473, %rd473, 1280;
	mov.u64 	%rd494, %rd481;
	mov.f64 	%fd279, %fd269;
$L__BB8_165:
	cvt.s64.s32 	%rd331, %r29;
	setp.ge.s64 	%p83, %rd473, %rd331;
	@%p83 bra 	$L__BB8_188;
	cvt.u32.u64 	%r17, %rd473;
	sub.s32 	%r18, %r29, %r17;
	setp.ge.s32 	%p84, %r16, %r18;
	@%p84 bra 	$L__BB8_188;
	not.b32 	%r30, %r16;
	add.s32 	%r31, %r29, %r30;
	sub.s32 	%r19, %r31, %r17;
	and.b32  	%r32, %r19, 768;
	setp.eq.s32 	%p85, %r32, 768;
	mov.u32 	%r372, %r16;
	@%p85 bra 	$L__BB8_173;
	cvt.u64.u32 	%rd333, %r16;
	add.s64 	%rd334, %rd473, %rd333;
	shl.b64 	%rd335, %rd334, 4;
	add.s64 	%rd484, %rd237, %rd335;
	shr.u32 	%r33, %r19, 8;
	add.s32 	%r34, %r33, 1;
	and.b32  	%r35, %r34, 3;
	neg.s32 	%r370, %r35;
	mov.u32 	%r372, %r16;
$L__BB8_169:
	.pragma "nounroll";
	mov.u64 	%rd177, %rd494;
	mov.f64 	%fd155, %fd279;
	// begin inline asm
	ld.global.nc.u64 %rd336, [%rd484];
	// end inline asm
	add.s64 	%rd339, %rd484, 8;
	// begin inline asm
	ld.global.nc.u64 %rd338, [%rd339];
	// end inline asm
	mov.b64 	%fd156, %rd336;
	setp.lt.f64 	%p86, %fd155, %fd156;
	mov.f64 	%fd279, %fd156;
	mov.u64 	%rd494, %rd338;
	@%p86 bra 	$L__BB8_172;
	setp.gt.f64 	%p87, %fd155, %fd156;
	mov.f64 	%fd279, %fd155;
	mov.u64 	%rd494, %rd177;
	@%p87 bra 	$L__BB8_172;
	setp.lt.s64 	%p88, %rd177, %rd338;
	selp.f64 	%fd279, %fd155, %fd156, %p88;
	min.s64 	%rd494, %rd177, %rd338;
$L__BB8_172:
	add.s32 	%r372, %r372, 256;
	add.s64 	%rd484, %rd484, 4096;
	add.s32 	%r370, %r370, 1;
	setp.ne.s32 	%p89, %r370, 0;
	@%p89 bra 	$L__BB8_169;
$L__BB8_173:
	setp.lt.u32 	%p90, %r19, 768;
	@%p90 bra 	$L__BB8_188;
	cvt.u64.u32 	%rd340, %r372;
	add.s64 	%rd341, %rd473, %rd340;
	shl.b64 	%rd342, %rd341, 4;
	add.s64 	%rd343, %rd342, %rd237;
	add.s64 	%rd489, %rd343, 12296;
$L__BB8_175:
	add.s64 	%rd345, %rd489, -12296;
	// begin inline asm
	ld.global.nc.u64 %rd344, [%rd345];
	// end inline asm
	add.s64 	%rd347, %rd489, -12288;
	// begin inline asm
	ld.global.nc.u64 %rd346, [%rd347];
	// end inline asm
	mov.b64 	%fd162, %rd344;
	setp.lt.f64 	%p91, %fd279, %fd162;
	mov.f64 	%fd276, %fd162;
	mov.u64 	%rd491, %rd346;
	@%p91 bra 	$L__BB8_178;
	setp.gt.f64 	%p92, %fd279, %fd162;
	mov.f64 	%fd276, %fd279;
	mov.u64 	%rd491, %rd494;
	@%p92 bra 	$L__BB8_178;
	setp.lt.s64 	%p93, %rd494, %rd346;
	selp.f64 	%fd276, %fd279, %fd162, %p93;
	min.s64 	%rd491, %rd494, %rd346;
$L__BB8_178:
	add.s64 	%rd349, %rd489, -8200;
	// begin inline asm
	ld.global.nc.u64 %rd348, [%rd349];
	// end inline asm
	add.s64 	%rd351, %rd489, -8192;
	// begin inline asm
	ld.global.nc.u64 %rd350, [%rd351];
	// end inline asm
	mov.b64 	%fd165, %rd348;
	setp.lt.f64 	%p94, %fd276, %fd165;
	mov.f64 	%fd277, %fd165;
	mov.u64 	%rd492, %rd350;
	@%p94 bra 	$L__BB8_181;
	setp.gt.f64 	%p95, %fd276, %fd165;
	mov.f64 	%fd277, %fd276;
	mov.u64 	%rd492, %rd491;
	@%p95 bra 	$L__BB8_181;
	setp.lt.s64 	%p96, %rd491, %rd350;
	selp.f64 	%fd277, %fd276, %fd165, %p96;
	min.s64 	%rd492, %rd491, %rd350;
$L__BB8_181:
	add.s64 	%rd353, %rd489, -4104;
	// begin inline asm
	ld.global.nc.u64 %rd352, [%rd353];
	// end inline asm
	add.s64 	%rd355, %rd489, -4096;
	// begin inline asm
	ld.global.nc.u64 %rd354, [%rd355];
	// end inline asm
	mov.b64 	%fd168, %rd352;
	setp.lt.f64 	%p97, %fd277, %fd168;
	mov.f64 	%fd278, %fd168;
	mov.u64 	%rd493, %rd354;
	@%p97 bra 	$L__BB8_184;
	setp.gt.f64 	%p98, %fd277, %fd168;
	mov.f64 	%fd278, %fd277;
	mov.u64 	%rd493, %rd492;
	@%p98 bra 	$L__BB8_184;
	setp.lt.s64 	%p99, %rd492, %rd354;
	selp.f64 	%fd278, %fd277, %fd168, %p99;
	min.s64 	%rd493, %rd492, %rd354;
$L__BB8_184:
	add.s64 	%rd357, %rd489, -8;
	// begin inline asm
	ld.global.nc.u64 %rd356, [%rd357];
	// end inline asm
	// begin inline asm
	ld.global.nc.u64 %rd358, [%rd489];
	// end inline asm
	mov.b64 	%fd171, %rd356;
	setp.lt.f64 	%p100, %fd278, %fd171;
	mov.f64 	%fd279, %fd171;
	mov.u64 	%rd494, %rd358;
	@%p100 bra 	$L__BB8_187;
	setp.gt.f64 	%p101, %fd278, %fd171;
	mov.f64 	%fd279, %fd278;
	mov.u64 	%rd494, %rd493;
	@%p101 bra 	$L__BB8_187;
	setp.lt.s64 	%p102, %rd493, %rd358;
	selp.f64 	%fd279, %fd278, %fd171, %p102;
	min.s64 	%rd494, %rd493, %rd358;
$L__BB8_187:
	add.s32 	%r372, %r372, 1024;
	add.s64 	%rd489, %rd489, 16384;
	setp.lt.s32 	%p103, %r372, %r18;
	@%p103 bra 	$L__BB8_175;
$L__BB8_188:
	// begin inline asm
	mov.u32 %r36, %laneid;
	// end inline asm
	mov.b64 	%rd360, %fd279;
	mov.b64 	{%r38, %r43}, %rd360;
	mov.b32 	%r54, 1;
	mov.b32 	%r55, 31;
	mov.b32 	%r56, -1;
	// begin inline asm
	shfl.sync.down.b32 %r37, %r38, %r54, %r55, %r56;
	// end inline asm
	// begin inline asm
	shfl.sync.down.b32 %r42, %r43, %r54, %r55, %r56;
	// end inline asm
	mov.b64 	%rd361, {%r37, %r42};
	mov.b64 	%fd175, %rd361;
	mov.b64 	{%r48, %r53}, %rd494;
	// begin inline asm
	shfl.sync.down.b32 %r47, %r48, %r54, %r55, %r56;
	// end inline asm
	// begin inline asm
	shfl.sync.down.b32 %r52, %r53, %r54, %r55, %r56;
	// end inline asm
	mov.b64 	%rd201, {%r47, %r52};
	setp.gt.s32 	%p104, %r36, 30;
	mov.f64 	%fd281, %fd279;
	mov.u64 	%rd496, %rd494;
	@%p104 bra 	$L__BB8_192;
	setp.lt.f64 	%p105, %fd279, %fd175;
	mov.f64 	%fd281, %fd175;
	mov.u64 	%rd496, %rd201;
	@%p105 bra 	$L__BB8_192;
	setp.gt.f64 	%p106, %fd279, %fd175;
	mov.f64 	%fd281, %fd279;
	mov.u64 	%rd496, %rd494;
	@%p106 bra 	$L__BB8_192;
	setp.lt.s64 	%p107, %rd494, %rd201;
	selp.f64 	%fd281, %fd279, %fd175, %p107;
	min.s64 	%rd496, %rd494, %rd201;
$L__BB8_192:
	mov.b64 	%rd362, %fd281;
	mov.b64 	{%r58, %r63}, %rd362;
	mov.b32 	%r74, 2;
	mov.b32 	%r75, 31;
	mov.b32 	%r76, -1;
	// begin inline asm
	shfl.sync.down.b32 %r57, %r58, %r74, %r75, %r76;
	// end inline asm
	// begin inline asm
	shfl.sync.down.b32 %r62, %r63, %r74, %r75, %r76;
	// end inline asm
	mov.b64 	%rd363, {%r57, %r62};
	mov.b64 	%fd178, %rd363;
	mov.b64 	{%r68, %r73}, %rd496;
	// begin inline asm
	shfl.sync.down.b32 %r67, %r68, %r74, %r75, %r76;
	// end inline asm
	// begin inline asm
	shfl.sync.down.b32 %r72, %r73, %r74, %r75, %r76;
	// end inline asm
	mov.b64 	%rd204, {%r67, %r72};
	setp.gt.s32 	%p108, %r36, 29;
	mov.f64 	%fd282, %fd281;
	mov.u64 	%rd497, %rd496;
	@%p108 bra 	$L__BB8_196;
	setp.lt.f64 	%p109, %fd281, %fd178;
	mov.f64 	%fd282, %fd178;
	mov.u64 	%rd497, %rd204;
	@%p109 bra 	$L__BB8_196;
	setp.gt.f64 	%p110, %fd281, %fd178;
	mov.f64 	%fd282, %fd281;
	mov.u64 	%rd497, %rd496;
	@%p110 bra 	$L__BB8_196;
	setp.lt.s64 	%p111, %rd496, %rd204;
	selp.f64 	%fd282, %fd281, %fd178, %p111;
	min.s64 	%rd497, %rd496, %rd204;
$L__BB8_196:
	mov.b64 	%rd364, %fd282;
	mov.b64 	{%r78, %r83}, %rd364;
	mov.b32 	%r94, 4;
	mov.b32 	%r95, 31;
	mov.b32 	%r96, -1;
	// begin inline asm
	shfl.sync.down.b32 %r77, %r78, %r94, %r95, %r96;
	// end inline asm
	// begin inline asm
	shfl.sync.down.b32 %r82, %r83, %r94, %r95, %r96;
	// end inline asm
	mov.b64 	%rd365, {%r77, %r82};
	mov.b64 	%fd181, %rd365;
	mov.b64 	{%r88, %r93}, %rd497;
	// begin inline asm
	shfl.sync.down.b32 %r87, %r88, %r94, %r95, %r96;
	// end inline asm
	// begin inline asm
	shfl.sync.down.b32 %r92, %r93, %r94, %r95, %r96;
	// end inline asm
	mov.b64 	%rd207, {%r87, %r92};
	setp.gt.s32 	%p112, %r36, 27;
	mov.f64 	%fd283, %fd282;
	mov.u64 	%rd498, %rd497;
	@%p112 bra 	$L__BB8_200;
	setp.lt.f64 	%p113, %fd282, %fd181;
	mov.f64 	%fd283, %fd181;
	mov.u64 	%rd498, %rd207;
	@%p113 bra 	$L__BB8_200;
	setp.gt.f64 	%p114, %fd282, %fd181;
	mov.f64 	%fd283, %fd282;
	mov.u64 	%rd498, %rd497;
	@%p114 bra 	$L__BB8_200;
	setp.lt.s64 	%p115, %rd497, %rd207;
	selp.f64 	%fd283, %fd282, %fd181, %p115;
	min.s64 	%rd498, %rd497, %rd207;
$L__BB8_200:
	mov.b64 	%rd366, %fd283;
	mov.b64 	{%r98, %r103}, %rd366;
	mov.b32 	%r114, 8;
	mov.b32 	%r115, 31;
	mov.b32 	%r116, -1;
	// begin inline asm
	shfl.sync.down.b32 %r97, %r98, %r114, %r115, %r116;
	// end inline asm
	// begin inline asm
	shfl.sync.down.b32 %r102, %r103, %r114, %r115, %r116;
	// end inline asm
	mov.b64 	%rd367, {%r97, %r102};
	mov.b64 	%fd184, %rd367;
	mov.b64 	{%r108, %r113}, %rd498;
	// begin inline asm
	shfl.sync.down.b32 %r107, %r108, %r114, %r115, %r116;
	// end inline asm
	// begin inline asm
	shfl.sync.down.b32 %r112, %r113, %r114, %r115, %r116;
	// end inline asm
	mov.b64 	%rd210, {%r107, %r112};
	setp.gt.s32 	%p116, %r36, 23;
	mov.f64 	%fd284, %fd283;
	mov.u64 	%rd499, %rd498;
	@%p116 bra 	$L__BB8_204;
	setp.lt.f64 	%p117, %fd283, %fd184;
	mov.f64 	%fd284, %fd184;
	mov.u64 	%rd499, %rd210;
	@%p117 bra 	$L__BB8_204;
	setp.gt.f64 	%p118, %fd283, %fd184;
	mov.f64 	%fd284, %fd283;
	mov.u64 	%rd499, %rd498;
	@%p118 bra 	$L__BB8_204;
	setp.lt.s64 	%p119, %rd498, %rd210;
	selp.f64 	%fd284, %fd283, %fd184, %p119;
	min.s64 	%rd499, %rd498, %rd210;
$L__BB8_204:
	mov.b64 	%rd368, %fd284;
	mov.b64 	{%r118, %r123}, %rd368;
	mov.b32 	%r134, 16;
	mov.b32 	%r135, 31;
	mov.b32 	%r136, -1;
	// begin inline asm
	shfl.sync.down.b32 %r117, %r118, %r134, %r135, %r136;
	// end inline asm
	// begin inline asm
	shfl.sync.down.b32 %r122, %r123, %r134, %r135, %r136;
	// end inline asm
	mov.b64 	%rd369, {%r117, %r122};
	mov.b64 	%fd187, %rd369;
	mov.b64 	{%r128, %r133}, %rd499;
	// begin inline asm
	shfl.sync.down.b32 %r127, %r128, %r134, %r135, %r136;
	// end inline asm
	// begin inline asm
	shfl.sync.down.b32 %r132, %r133, %r134, %r135, %r136;
	// end inline asm
	mov.b64 	%rd213, {%r127, %r132};
	setp.gt.s32 	%p120, %r36, 15;
	mov.f64 	%fd292, %fd284;
	mov.u64 	%rd507, %rd499;
	@%p120 bra 	$L__BB8_208;
	setp.lt.f64 	%p121, %fd284, %fd187;
	mov.f64 	%fd292, %fd187;
	mov.u64 	%rd507, %rd213;
	@%p121 bra 	$L__BB8_208;
	setp.gt.f64 	%p122, %fd284, %fd187;
	mov.f64 	%fd292, %fd284;
	mov.u64 	%rd507, %rd499;
	@%p122 bra 	$L__BB8_208;
	setp.lt.s64 	%p123, %rd499, %rd213;
	selp.f64 	%fd292, %fd284, %fd187, %p123;
	min.s64 	%rd507, %rd499, %rd213;
$L__BB8_208:
	setp.ne.s32 	%p124, %r36, 0;
	@%p124 bra 	$L__BB8_210;
	shr.u32 	%r137, %r16, 1;
	and.b32  	%r138, %r137, 496;
	mov.u32 	%r139, _ZN6thrust24THRUST_300001_SM_1000_NS8cuda_cub4core6detail5shmemE;
	add.s32 	%r140, %r139, %r138;
	st.shared.f64 	[%r140+8], %fd292;
	st.shared.u64 	[%r140+16], %rd507;
$L__BB8_210:
	bar.sync 	0;
	setp.ne.s32 	%p125, %r16, 0;
	@%p125 bra 	$L__BB8_232;
	ld.shared.f64 	%fd190, [_ZN6thrust24THRUST_300001_SM_1000_NS8cuda_cub4core6detail5shmemE+24];
	ld.shared.u64 	%rd216, [_ZN6thrust24THRUST_300001_SM_1000_NS8cuda_cub4core6detail5shmemE+32];
	setp.lt.f64 	%p126, %fd292, %fd190;
	mov.f64 	%fd286, %fd190;
	mov.u64 	%rd501, %rd216;
	@%p126 bra 	$L__BB8_214;
	setp.lt.f64 	%p127, %fd190, %fd292;
	mov.f64 	%fd286, %fd292;
	mov.u64 	%rd501, %rd507;
	@%p127 bra 	$L__BB8_214;
	setp.lt.s64 	%p128, %rd507, %rd216;
	selp.f64 	%fd286, %fd292, %fd190, %p128;
	min.s64 	%rd501, %rd507, %rd216;
$L__BB8_214:
	ld.shared.f64 	%fd193, [_ZN6thrust24THRUST_300001_SM_1000_NS8cuda_cub4core6detail5shmemE+40];
	ld.shared.u64 	%rd219, [_ZN6thrust24THRUST_300001_SM_1000_NS8cuda_cub4core6detail5shmemE+48];
	setp.lt.f64 	%p129, %fd286, %fd193;
	mov.f64 	%fd287, %fd193;
	mov.u64 	%rd502, %rd219;
	@%p129 bra 	$L__BB8_217;
	setp.lt.f64 	%p130, %fd193, %fd286;
	mov.f64 	%fd287, %fd286;
	mov.u64 	%rd502, %rd501;
	@%p130 bra 	$L__BB8_217;
	setp.lt.s64 	%p131, %rd501, %rd219;
	selp.f64 	%fd287, %fd286, %fd193, %p131;
	min.s64 	%rd502, %rd501, %rd219;
$L__BB8_217:
	ld.shared.f64 	%fd196, [_ZN6thrust24THRUST_300001_SM_1000_NS8cuda_cub4core6detail5shmemE+56];
	ld.shared.u64 	%rd222, [_ZN6thrust24THRUST_300001_SM_1000_NS8cuda_cub4core6detail5shmemE+64];
	setp.lt.f64 	%p132, %fd287, %fd196;
	mov.f64 	%fd288, %fd196;
	mov.u64 	%rd503, %rd222;
	@%p132 bra 	$L__BB8_220;
	setp.lt.f64 	%p133, %fd196, %fd287;
	mov.f64 	%fd288, %fd287;
	mov.u64 	%rd503, %rd502;
	@%p133 bra 	$L__BB8_220;
	setp.lt.s64 	%p134, %rd502, %rd222;
	selp.f64 	%fd288, %fd287, %fd196, %p134;
	min.s64 	%rd503, %rd502, %rd222;
$L__BB8_220:
	ld.shared.f64 	%fd199, [_ZN6thrust24THRUST_300001_SM_1000_NS8cuda_cub4core6detail5shmemE+72];
	ld.shared.u64 	%rd225, [_ZN6thrust24THRUST_300001_SM_1000_NS8cuda_cub4core6detail5shmemE+80];
	setp.lt.f64 	%p135, %fd288, %fd199;
	mov.f64 	%fd289, %fd199;
	mov.u64 	%rd504, %rd225;
	@%p135 bra 	$L__BB8_223;
	setp.lt.f64 	%p136, %fd199, %fd288;
	mov.f64 	%fd289, %fd288;
	mov.u64 	%rd504, %rd503;
	@%p136 bra 	$L__BB8_223;
	setp.lt.s64 	%p137, %rd503, %rd225;
	selp.f64 	%fd289, %fd288, %fd199, %p137;
	min.s64 	%rd504, %rd503, %rd225;
$L__BB8_223:
	ld.shared.f64 	%fd202, [_ZN6thrust24THRUST_300001_SM_1000_NS8cuda_cub4core6detail5shmemE+88];
	ld.shared.u64 	%rd228, [_ZN6thrust24THRUST_300001_SM_1000_NS8cuda_cub4core6detail5shmemE+96];
	setp.lt.f64 	%p138, %fd289, %fd202;
	mov.f64 	%fd290, %fd202;
	mov.u64 	%rd505, %rd228;
	@%p138 bra 	$L__BB8_226;
	setp.lt.f64 	%p139, %fd202, %fd289;
	mov.f64 	%fd290, %fd289;
	mov.u64 	%rd505, %rd504;
	@%p139 bra 	$L__BB8_226;
	setp.lt.s64 	%p140, %rd504, %rd228;
	selp.f64 	%fd290, %fd289, %fd202, %p140;
	min.s64 	%rd505, %rd504, %rd228;
$L__BB8_226:
	ld.shared.f64 	%fd205, [_ZN6thrust24THRUST_300001_SM_1000_NS8cuda_cub4core6detail5shmemE+104];
	ld.shared.u64 	%rd231, [_ZN6thrust24THRUST_300001_SM_1000_NS8cuda_cub4core6detail5shmemE+112];
	setp.lt.f64 	%p141, %fd290, %fd205;
	mov.f64 	%fd291, %fd205;
	mov.u64 	%rd506, %rd231;
	@%p141 bra 	$L__BB8_229;
	setp.lt.f64 	%p142, %fd205, %fd290;
	mov.f64 	%fd291, %fd290;
	mov.u64 	%rd506, %rd505;
	@%p142 bra 	$L__BB8_229;
	setp.lt.s64 	%p143, %rd505, %rd231;
	selp.f64 	%fd291, %fd290, %fd205, %p143;
	min.s64 	%rd506, %rd505, %rd231;
$L__BB8_229:
	ld.shared.f64 	%fd208, [_ZN6thrust24THRUST_300001_SM_1000_NS8cuda_cub4core6detail5shmemE+120];
	ld.shared.u64 	%rd234, [_ZN6thrust24THRUST_300001_SM_1000_NS8cuda_cub4core6detail5shmemE+128];
	setp.lt.f64 	%p144, %fd291, %fd208;
	mov.u64 	%rd507, %rd234;
	mov.f64 	%fd292, %fd208;
	@%p144 bra 	$L__BB8_232;
	setp.lt.f64 	%p145, %fd208, %fd291;
	mov.u64 	%rd507, %rd506;
	mov.f64 	%fd292, %fd291;
	@%p145 bra 	$L__BB8_232;
	setp.lt.s64 	%p146, %rd506, %rd234;
	selp.f64 	%fd292, %fd291, %fd208, %p146;
	min.s64 	%rd507, %rd506, %rd234;
$L__BB8_232:
	mov.u32 	%r364, %tid.x;
	setp.ne.s32 	%p263, %r364, 0;
	@%p263 bra 	$L__BB8_234;
	ld.param.u64 	%rd420, [_ZN6thrust24THRUST_300001_SM_1000_NS8cuda_cub4core6detail13_kernel_agentINS1_8__reduce11ReduceAgentIPN4cuda3std3__45tupleIJdlEEESC_SB_lNS1_9__extrema9arg_max_fIdlNS9_4lessIdEEEEEEJSC_SC_iSH_EEEvDpT0__param_1];
	cvta.to.global.u64 	%rd419, %rd420;
	st.global.f64 	[%rd419], %fd292;
	st.global.u64 	[%rd419+8], %rd507;
$L__BB8_234:
	ret;

}
	// .globl	_ZN3cub18CUB_300001_SM_10006detail11EmptyKernelIvEEvv
.visible .entry _ZN3cub18CUB_300001_SM_10006detail11EmptyKernelIvEEvv()
{


	ret;

}


// ===== COMPILED SASS (sm_100) =====

	.target	sm_100

	.elftype	@"ET_EXEC"


//--------------------- .note.nv.tkinfo           --------------------------
	.section	.note.nv.tkinfo,"",@"SHT_NOTE"
	.sectionflags	@"SHF_NOTE_NV_TKINFO"
	.tkinfo
        /*0018*/ 	.word	0x00000002
        /*0030*/ 	.string	""
        /*0030*/ 	.string	"ptxas"
        /*0030*/ 	.string	"Cuda compilation tools, release 13.0, V13.0.88"
        /*0030*/ 	.string	"Build cuda_13.0.r13.0/compiler.36424714_0"
        /*0030*/ 	.string	"-arch sm_100 -m 64 "



//--------------------- .note.nv.cuinfo           --------------------------
	.section	.note.nv.cuinfo,"",@"SHT_NOTE"
	.sectionflags	@"SHF_NOTE_NV_CUINFO"
        /*0018*/ 	.short	0x0002
        /*001a*/ 	.short	0x0064
        /*001c*/ 	.short	0x0082
	.zero		2


//--------------------- .nv.info                  --------------------------
	.section	.nv.info,"",@"SHT_CUDA_INFO"
	.align	4


	//----- nvinfo : EIATTR_REGCOUNT
	.align		4
        /*0000*/ 	.byte	0x04, 0x2f
        /*0002*/ 	.short	(.L_46 - .L_45)
	.align		4
.L_45:
        /*0004*/ 	.word	index@(_Z6jacobiILj512EEvPdS0_mmmS0_)
        /*0008*/ 	.word	0x0000001e


	//----- nvinfo : EIATTR_FRAME_SIZE
	.align		4
.L_46:
        /*000c*/ 	.byte	0x04, 0x11
        /*000e*/ 	.short	(.L_48 - .L_47)
	.align		4
.L_47:
        /*0010*/ 	.word	index@($__internal_0_$__cuda_sm20_div_rn_f64_full)
        /*0014*/ 	.word	0x00000000


	//----- nvinfo : EIATTR_FRAME_SIZE
	.align		4
.L_48:
        /*0018*/ 	.byte	0x04, 0x11
        /*001a*/ 	.short	(.L_50 - .L_49)
	.align		4
.L_49:
        /*001c*/ 	.word	index@(_Z6jacobiILj512EEvPdS0_mmmS0_)
        /*0020*/ 	.word	0x00000000


	//----- nvinfo : EIATTR_REGCOUNT
	.align		4
.L_50:
        /*0024*/ 	.byte	0x04, 0x2f
        /*0026*/ 	.short	(.L_52 - .L_51)
	.align		4
.L_51:
        /*0028*/ 	.word	index@(_ZN6thrust24THRUST_300001_SM_1000_NS8cuda_cub4core6detail13_kernel_agentINS1_8__reduce11ReduceAgentINS0_12zip_iteratorIN4cuda3std3__45tupleIJNS0_10device_ptrIdEENS0_17counting_iteratorIlNS0_11use_defaultESF_SF_EEEEEEEPNSB_IJdlEEESJ_iNS1_9__extrema9arg_max_fIdlNSA_4lessIdEEEEEEJSI_SK_iSP_EEEvDpT0_)
        /*002c*/ 	.word	0x00000020


	//----- nvinfo : EIATTR_FRAME_SIZE
	.align		4
.L_52:
        /*0030*/ 	.byte	0x04, 0x11
        /*0032*/ 	.short	(.L_54 - .L_53)
	.align		4
.L_53:
        /*0034*/ 	.word	index@(_ZN6thrust24THRUST_300001_SM_1000_NS8cuda_cub4core6detail13_kernel_agentINS1_8__reduce11ReduceAgentINS0_12zip_iteratorIN4cuda3std3__45tupleIJNS0_10device_ptrIdEENS0_17counting_iteratorIlNS0_11use_defaultESF_SF_EEEEEEEPNSB_IJdlEEESJ_iNS1_9__extrema9arg_max_fIdlNSA_4lessIdEEEEEEJSI_SK_iSP_EEEvDpT0_)
        /*0038*/ 	.word	0x00000000


	//----- nvinfo : EIATTR_REGCOUNT
	.align		4
.L_54:
        /*003c*/ 	.byte	0x04, 0x2f
        /*003e*/ 	.short	(.L_56 - .L_55)
	.align		4
.L_55:
        /*0040*/ 	.word	index@(_ZN6thrust24THRUST_300001_SM_1000_NS8cuda_cub4core6detail13_kernel_agentINS1_8__reduce11ReduceAgentINS0_12zip_iteratorIN4cuda3std3__45tupleIJNS0_10device_ptrIdEENS0_17counting_iteratorIlNS0_11use_defaultESF_SF_EEEEEEEPNSB_IJdlEEESJ_iNS1_9__extrema9arg_max_fIdlNSA_4lessIdEEEEEEJSI_SK_iN3cub18CUB_300001_SM_100013GridEvenShareIiEENSS_9GridQueueIjEESP_EEEvDpT0_)
        /*0044*/ 	.word	0x00000028


	//----- nvinfo : EIATTR_FRAME_SIZE
	.align		4
.L_56:
        /*0048*/ 	.byte	0x04, 0x11
        /*004a*/ 	.short	(.L_58 - .L_57)
	.align		4
.L_57:
        /*004c*/ 	.word	index@(_ZN6thrust24THRUST_300001_SM_1000_NS8cuda_cub4core6detail13_kernel_agentINS1_8__reduce11ReduceAgentINS0_12zip_iteratorIN4cuda3std3__45tupleIJNS0_10device_ptrIdEENS0_17counting_iteratorIlNS0_11use_defaultESF_SF_EEEEEEEPNSB_IJdlEEESJ_iNS1_9__extrema9arg_max_fIdlNSA_4lessIdEEEEEEJSI_SK_iN3cub18CUB_300001_SM_100013GridEvenShareIiEENSS_9GridQueueIjEESP_EEEvDpT0_)
        /*0050*/ 	.word	0x00000000


	//----- nvinfo : EIATTR_REGCOUNT
	.align		4
.L_58:
        /*0054*/ 	.byte	0x04, 0x2f
        /*0056*/ 	.short	(.L_60 - .L_59)
	.align		4
.L_59:
        /*0058*/ 	.word	index@(_ZN6thrust24THRUST_300001_SM_1000_NS8cuda_cub4core6detail13_kernel_agentINS1_8__reduce10DrainAgentIiEEJN3cub18CUB_300001_SM_10009GridQueueIjEEiEEEvDpT0_)
        /*005c*/ 	.word	0x00000008


	//----- nvinfo : EIATTR_FRAME_SIZE
	.align		4
.L_60:
        /*0060*/ 	.byte	0x04, 0x11
        /*0062*/ 	.short	(.L_62 - .L_61)
	.align		4
.L_61:
        /*0064*/ 	.word	index@(_ZN6thrust24THRUST_300001_SM_1000_NS8cuda_cub4core6detail13_kernel_agentINS1_8__reduce10DrainAgentIiEEJN3cub18CUB_300001_SM_10009GridQueueIjEEiEEEvDpT0_)
        /*0068*/ 	.word	0x00000000


	//----- nvinfo : EIATTR_REGCOUNT
	.align		4
.L_62:
        /*006c*/ 	.byte	0x04, 0x2f
        /*006e*/ 	.short	(.L_64 - .L_63)
	.align		4
.L_63:
        /*0070*/ 	.word	index@(_ZN6thrust24THRUST_300001_SM_1000_NS8cuda_cub4core6detail13_kernel_agentINS1_8__reduce11ReduceAgentIPN4cuda3std3__45tupleIJdlEEESC_SB_iNS1_9__extrema9arg_max_fIdlNS9_4lessIdEEEEEEJSC_SC_iSH_EEEvDpT0_)
        /*0074*/ 	.word	0x00000020


	//----- nvinfo : EIATTR_FRAME_SIZE
	.align		4
.L_64:
        /*0078*/ 	.byte	0x04, 0x11
        /*007a*/ 	.short	(.L_66 - .L_65)
	.align		4
.L_65:
        /*007c*/ 	.word	index@(_ZN6thrust24THRUST_300001_SM_1000_NS8cuda_cub4core6detail13_kernel_agentINS1_8__reduce11ReduceAgentIPN4cuda3std3__45tupleIJdlEEESC_SB_iNS1_9__extrema9arg_max_fIdlNS9_4lessIdEEEEEEJSC_SC_iSH_EEEvDpT0_)
        /*0080*/ 	.word	0x00000000


	//----- nvinfo : EIATTR_REGCOUNT
	.align		4
.L_66:
        /*0084*/ 	.byte	0x04, 0x2f
        /*0086*/ 	.short	(.L_68 - .L_67)
	.align		4
.L_67:
        /*0088*/ 	.word	index@(_ZN6thrust24THRUST_300001_SM_1000_NS8cuda_cub4core6detail13_kernel_agentINS1_8__reduce11ReduceAgentINS0_12zip_iteratorIN4cuda3std3__45tupleIJNS0_10device_ptrIdEENS0_17counting_iteratorIlNS0_11use_defaultESF_SF_EEEEEEEPNSB_IJdlEEESJ_lNS1_9__extrema9arg_max_fIdlNSA_4lessIdEEEEEEJSI_SK_lSP_EEEvDpT0_)
        /*008c*/ 	.word	0x00000020


	//----- nvinfo : EIATTR_FRAME_SIZE
	.align		4
.L_68:
        /*0090*/ 	.byte	0x04, 0x11
        /*0092*/ 	.short	(.L_70 - .L_69)
	.align		4
.L_69:
        /*0094*/ 	.word	index@(_ZN6thrust24THRUST_300001_SM_1000_NS8cuda_cub4core6detail13_kernel_agentINS1_8__reduce11ReduceAgentINS0_12zip_iteratorIN4cuda3std3__45tupleIJNS0_10device_ptrIdEENS0_17counting_iteratorIlNS0_11use_defaultESF_SF_EEEEEEEPNSB_IJdlEEESJ_lNS1_9__extrema9arg_max_fIdlNSA_4lessIdEEEEEEJSI_SK_lSP_EEEvDpT0_)
        /*0098*/ 	.word	0x00000000


	//----- nvinfo : EIATTR_REGCOUNT
	.align		4
.L_70:
        /*009c*/ 	.byte	0x04, 0x2f
        /*009e*/ 	.short	(.L_72 - .L_71)
	.align		4
.L_71:
        /*00a0*/ 	.word	index@(_ZN6thrust24THRUST_300001_SM_1000_NS8cuda_cub4core6detail13_kernel_agentINS1_8__reduce11ReduceAgentINS0_12zip_iteratorIN4cuda3std3__45tupleIJNS0_10device_ptrIdEENS0_17counting_iteratorIlNS0_11use_defaultESF_SF_EEEEEEEPNSB_IJdlEEESJ_lNS1_9__extrema9arg_max_fIdlNSA_4lessIdEEEEEEJSI_SK_lN3cub18CUB_300001_SM_100013GridEvenShareIlEENSS_9GridQueueIyEESP_EEEvDpT0_)
        /*00a4*/ 	.word	0x00000020


	//----- nvinfo : EIATTR_FRAME_SIZE
	.align		4
.L_72:
        /*00a8*/ 	.byte	0x04, 0x11
        /*00aa*/ 	.short	(.L_74 - .L_73)
	.align		4
.L_73:
        /*00ac*/ 	.word	index@(_ZN6thrust24THRUST_300001_SM_1000_NS8cuda_cub4core6detail13_kernel_agentINS1_8__reduce11ReduceAgentINS0_12zip_iteratorIN4cuda3std3__45tupleIJNS0_10device_ptrIdEENS0_17counting_iteratorIlNS0_11use_defaultESF_SF_EEEEEEEPNSB_IJdlEEESJ_lNS1_9__extrema9arg_max_fIdlNSA_4lessIdEEEEEEJSI_SK_lN3cub18CUB_300001_SM_100013GridEvenShareIlEENSS_9GridQueueIyEESP_EEEvDpT0_)
        /*00b0*/ 	.word	0x00000000


	//----- nvinfo : EIATTR_REGCOUNT
	.align		4
.L_74:
        /*00b4*/ 	.byte	0x04, 0x2f
        /*00b6*/ 	.short	(.L_76 - .L_75)
	.align		4
.L_75:
        /*00b8*/ 	.word	index@(_ZN6thrust24THRUST_300001_SM_1000_NS8cuda_cub4core6detail13_kernel_agentINS1_8__reduce10DrainAgentIlEEJN3cub18CUB_300001_SM_10009GridQueueIyEElEEEvDpT0_)
        /*00bc*/ 	.word	0x00000008


	//----- nvinfo : EIATTR_FRAME_SIZE
	.align		4
.L_76:
        /*00c0*/ 	.byte	0x04, 0x11
        /*00c2*/ 	.short	(.L_78 - .L_77)
	.align		4
.L_77:
        /*00c4*/ 	.word	index@(_ZN6thrust24THRUST_300001_SM_1000_NS8cuda_cub4core6detail13_kernel_agentINS1_8__reduce10DrainAgentIlEEJN3cub18CUB_300001_SM_10009GridQueueIyEElEEEvDpT0_)
        /*00c8*/ 	.word	0x00000000


	//----- nvinfo : EIATTR_REGCOUNT
	.align		4
.L_78:
        /*00cc*/ 	.byte	0x04, 0x2f
        /*00ce*/ 	.short	(.L_80 - .L_79)
	.align		4
.L_79:
        /*00d0*/ 	.word	index@(_ZN6thrust24THRUST_300001_SM_1000_NS8cuda_cub4core6detail13_kernel_agentINS1_8__reduce11ReduceAgentIPN4cuda3std3__45tupleIJdlEEESC_SB_lNS1_9__extrema9arg_max_fIdlNS9_4lessIdEEEEEEJSC_SC_iSH_EEEvDpT0_)
        /*00d4*/ 	.word	0x00000020


	//----- nvinfo : EIATTR_FRAME_SIZE
	.align		4
.L_80:
        /*00d8*/ 	.byte	0x04, 0x11
        /*00da*/ 	.short	(.L_82 - .L_81)
	.align		4
.L_81:
        /*00dc*/ 	.word	index@(_ZN6thrust24THRUST_300001_SM_1000_NS8cuda_cub4core6detail13_kernel_agentINS1_8__reduce11ReduceAgentIPN4cuda3std3__45tupleIJdlEEESC_SB_lNS1_9__extrema9arg_max_fIdlNS9_4lessIdEEEEEEJSC_SC_iSH_EEEvDpT0_)
        /*00e0*/ 	.word	0x00000000


	//----- nvinfo : EIATTR_REGCOUNT
	.align		4
.L_82:
        /*00e4*/ 	.byte	0x04, 0x2f
        /*00e6*/ 	.short	(.L_84 - .L_83)
	.align		4
.L_83:
        /*00e8*/ 	.word	index@(_ZN3cub18CUB_300001_SM_10006detail11EmptyKernelIvEEvv)
        /*00ec*/ 	.word	0x00000004


	//----- nvinfo : EIATTR_FRAME_SIZE
	.align		4
.L_84:
        /*00f0*/ 	.byte	0x04, 0x11
        /*00f2*/ 	.short	(.L_86 - .L_85)
	.align		4
.L_85:
        /*00f4*/ 	.word	index@(_ZN3cub18CUB_300001_SM_10006detail11EmptyKernelIvEEvv)
        /*00f8*/ 	.word	0x00000000


	//----- nvinfo : EIATTR_MIN_STACK_SIZE
	.align		4
.L_86:
        /*00fc*/ 	.byte	0x04, 0x12
        /*00fe*/ 	.short	(.L_88 - .L_87)
	.align		4
.L_87:
        /*0100*/ 	.word	index@(_ZN3cub18CUB_300001_SM_10006detail11EmptyKernelIvEEvv)
        /*0104*/ 	.word	0x00000000


	//----- nvinfo : EIATTR_MIN_STACK_SIZE
	.align		4
.L_88:
        /*0108*/ 	.byte	0x04, 0x12
        /*010a*/ 	.short	(.L_90 - .L_89)
	.align		4
.L_89:
        /*010c*/ 	.word	index@(_ZN6thrust24THRUST_300001_SM_1000_NS8cuda_cub4core6detail13_kernel_agentINS1_8__reduce11ReduceAgentIPN4cuda3std3__45tupleIJdlEEESC_SB_lNS1_9__extrema9arg_max_fIdlNS9_4lessIdEEEEEEJSC_SC_iSH_EEEvDpT0_)
        /*0110*/ 	.word	0x00000000


	//----- nvinfo : EIATTR_MIN_STACK_SIZE
	.align		4
.L_90:
        /*0114*/ 	.byte	0x04, 0x12
        /*0116*/ 	.short	(.L_92 - .L_91)
	.align		4
.L_91:
        /*0118*/ 	.word	index@(_ZN6thrust24THRUST_300001_SM_1000_NS8cuda_cub4core6detail13_kernel_agentINS1_8__reduce10DrainAgentIlEEJN3cub18CUB_300001_SM_10009GridQueueIyEElEEEvDpT0_)
        /*011c*/ 	.word	0x00000000


	//----- nvinfo : EIATTR_MIN_STACK_SIZE
	.align		4
.L_92:
        /*0120*/ 	.byte	0x04, 0x12
        /*0122*/ 	.short	(.L_94 - .L_93)
	.align		4
.L_93:
        /*0124*/ 	.word	index@(_ZN6thrust24THRUST_300001_SM_1000_NS8cuda_cub4core6detail13_kernel_agentINS1_8__reduce11ReduceAgentINS0_12zip_iteratorIN4cuda3std3__45tupleIJNS0_10device_ptrIdEENS0_17counting_iteratorIlNS0_11use_defaultESF_SF_EEEEEEEPNSB_IJdlEEESJ_lNS1_9__extrema9arg_max_fIdlNSA_4lessIdEEEEEEJSI_SK_lN3cub18CUB_300001_SM_100013GridEvenShareIlEENSS_9GridQueueIyEESP_EEEvDpT0_)
        /*0128*/ 	.word	0x00000000


	//----- nvinfo : EIATTR_MIN_STACK_SIZE
	.align		4
.L_94:
        /*012c*/ 	.byte	0x04, 0x12
        /*012e*/ 	.short	(.L_96 - .L_95)
	.align		4
.L_95:
        /*0130*/ 	.word	index@(_ZN6thrust24THRUST_300001_SM_1000_NS8cuda_cub4core6detail13_kernel_agentINS1_8__reduce11ReduceAgentINS0_12zip_iteratorIN4cuda3std3__45tupleIJNS0_10device_ptrIdEENS0_17counting_iteratorIlNS0_11use_defaultESF_SF_EEEEEEEPNSB_IJdlEEESJ_lNS1_9__extrema9arg_max_fIdlNSA_4lessIdEEEEEEJSI_SK_lSP_EEEvDpT0_)
        /*0134*/ 	.word	0x00000000


	//----- nvinfo : EIATTR_MIN_STACK_SIZE
	.align		4
.L_96:
        /*0138*/ 	.byte	0x04, 0x12
        /*013a*/ 	.short	(.L_98 - .L_97)
	.align		4
.L_97:
        /*013c*/ 	.word	index@(_ZN6thrust24THRUST_300001_SM_1000_NS8cuda_cub4core6detail13_kernel_agentINS1_8__reduce11ReduceAgentIPN4cuda3std3__45tupleIJdlEEESC_SB_iNS1_9__extrema9arg_max_fIdlNS9_4lessIdEEEEEEJSC_SC_iSH_EEEvDpT0_)
        /*0140*/ 	.word	0x00000000


	//----- nvinfo : EIATTR_MIN_STACK_SIZE
	.align		4
.L_98:
        /*0144*/ 	.byte	0x04, 0x12
        /*0146*/ 	.short	(.L_100 - .L_99)
	.align		4
.L_99:
        /*0148*/ 	.word	index@(_ZN6thrust24THRUST_300001_SM_1000_NS8cuda_cub4core6detail13_kernel_agentINS1_8__reduce10DrainAgentIiEEJN3cub18CUB_300001_SM_10009GridQueueIjEEiEEEvDpT0_)
        /*014c*/ 	.word	0x00000000


	//----- nvinfo : EIATTR_MIN_STACK_SIZE
	.align		4
.L_100:
        /*0150*/ 	.byte	0x04, 0x12
        /*0152*/ 	.short	(.L_102 - .L_101)
	.align		4
.L_101:
        /*0154*/ 	.word	index@(_ZN6thrust24THRUST_300001_SM_1000_NS8cuda_cub4core6detail13_kernel_agentINS1_8__reduce11ReduceAgentINS0_12zip_iteratorIN4cuda3std3__45tupleIJNS0_10device_ptrIdEENS0_17counting_iteratorIlNS0_11use_defaultESF_SF_EEEEEEEPNSB_IJdlEEESJ_iNS1_9__extrema9arg_max_fIdlNSA_4lessIdEEEEEEJSI_SK_iN3cub18CUB_300001_SM_100013GridEvenShareIiEENSS_9GridQueueIjEESP_EEEvDpT0_)
        /*0158*/ 	.word	0x00000000


	//----- nvinfo : EIATTR_MIN_STACK_SIZE
	.align		4
.L_102:
        /*015c*/ 	.byte	0x04, 0x12
        /*015e*/ 	.short	(.L_104 - .L_103)
	.align		4
.L_103:
        /*0160*/ 	.word	index@(_ZN6thrust24THRUST_300001_SM_1000_NS8cuda_cub4core6detail13_kernel_agentINS1_8__reduce11ReduceAgentINS0_12zip_iteratorIN4cuda3std3__45tupleIJNS0_10device_ptrIdEENS0_17counting_iteratorIlNS0_11use_defaultESF_SF_EEEEEEEPNSB_IJdlEEESJ_iNS1_9__extrema9arg_max_fIdlNSA_4lessIdEEEEEEJSI_SK_iSP_EEEvDpT0_)
        /*0164*/ 	.word	0x00000000


	//----- nvinfo : EIATTR_MIN_STACK_SIZE
	.align		4
.L_104:
        /*0168*/ 	.byte	0x04, 0x12
        /*016a*/ 	.short	(.L_106 - .L_105)
	.align		4
.L_105:
        /*016c*/ 	.word	index@(_Z6jacobiILj512EEvPdS0_mmmS0_)
        /*0170*/ 	.word	0x00000000
.L_106:


//--------------------- .nv.compat                --------------------------
	.section	.nv.compat,"",@"SHT_CUDA_COMPAT_INFO"
	.align	4
        /*0000*/ 	.byte	0x02, 0x09, 0x00, 0x00, 0x02, 0x02, 0x01, 0x00, 0x02, 0x05, 0x05, 0x00, 0x03, 0x07, 0x01, 0x01
        /*0010*/ 	.byte	0x02, 0x03, 0x00, 0x00, 0x02, 0x06, 0x01, 0x00, 0x04, 0x0b, 0x08, 0x00, 0x01, 0x00, 0x00, 0x00
        /*0020*/ 	.byte	0x00, 0x00, 0x00, 0x00


//--------------------- .nv.info._ZN3cub18CUB_300001_SM_10006detail11EmptyKernelIvEEvv --------------------------
	.section	.nv.info._ZN3cub18CUB_300001_SM_10006detail11EmptyKernelIvEEvv,"",@"SHT_CUDA_INFO"
	.sectionflags	@""
	.align	4


	//----- nvinfo : EIATTR_CUDA_API_VERSION
	.align		4
        /*0000*/ 	.byte	0x04, 0x37
        /*0002*/ 	.short	(.L_108 - .L_107)
.L_107:
        /*0004*/ 	.word	0x00000082


	//----- nvinfo : EIATTR_SPARSE_MMA_MASK
	.align		4
.L_108:
        /*0008*/ 	.byte	0x03, 0x50
        /*000a*/ 	.short	0x0000


	//----- nvinfo : EIATTR_MAXREG_COUNT
	.align		4
        /*000c*/ 	.byte	0x03, 0x1b
        /*000e*/ 	.short	0x00ff


	//----- nvinfo : EIATTR_MERCURY_ISA_VERSION
	.align		4
        /*0010*/ 	.byte	0x03, 0x5f
        /*0012*/ 	.short	0x0101


	//----- nvinfo : EIATTR_VRC_CTA_INIT_COUNT
	.align		4
        /*0014*/ 	.byte	0x02, 0x4a
	.zero		1
	.zero		1


	//----- nvinfo : EIATTR_EXIT_INSTR_OFFSETS
	.align		4
        /*0018*/ 	.byte	0x04, 0x1c
        /*001a*/ 	.short	(.L_110 - .L_109)


	//   ....[0]....
.L_109:
        /*001c*/ 	.word	0x00000010


	//----- nvinfo : EIATTR_SW_WAR
	.align		4
.L_110:
        /*0020*/ 	.byte	0x04, 0x36
        /*0022*/ 	.short	(.L_112 - .L_111)
.L_111:
        /*0024*/ 	.word	0x00000008
.L_112:


//--------------------- .nv.info._ZN6thrust24THRUST_300001_SM_1000_NS8cuda_cub4core6detail13_kernel_agentINS1_8__reduce11ReduceAgentIPN4cuda3std3__45tupleIJdlEEESC_SB_lNS1_9__extrema9arg_max_fIdlNS9_4lessIdEEEEEEJSC_SC_iSH_EEEvDpT0_ --------------------------
	.section	.nv.info._ZN6thrust24THRUST_300001_SM_1000_NS8cuda_cub4core6detail13_kernel_agentINS1_8__reduce11ReduceAgentIPN4cuda3std3__45tupleIJdlEEESC_SB_lNS1_9__extrema9arg_max_fIdlNS9_4lessIdEEEEEEJSC_SC_iSH_EEEvDpT0_,"",@"SHT_CUDA_INFO"
	.sectionflags	@""
	.align	4


	//----- nvinfo : EIATTR_CUDA_API_VERSION
	.align		4
        /*0000*/ 	.byte	0x04, 0x37
        /*0002*/ 	.short	(.L_114 - .L_113)
.L_113:
        /*0004*/ 	.word	0x00000082


	//----- nvinfo : EIATTR_KPARAM_INFO
	.align		4
.L_114:
        /*0008*/ 	.byte	0x04, 0x17
        /*000a*/ 	.short	(.L_116 - .L_115)
.L_115:
        /*000c*/ 	.word	0x00000000
        /*0010*/ 	.short	0x0003
        /*0012*/ 	.short	0x0014
        /*0014*/ 	.byte	0x00, 0xf0, 0x05, 0x00


	//----- nvinfo : EIATTR_KPARAM_INFO
	.align		4
.L_116:
        /*0018*/ 	.byte	0x04, 0x17
        /*001a*/ 	.short	(.L_118 - .L_117)
.L_117:
        /*001c*/ 	.word	0x00000000
        /*0020*/ 	.short	0x0002
        /*0022*/ 	.short	0x0010
        /*0024*/ 	.byte	0x00, 0xf0, 0x11, 0x00


	//----- nvinfo : EIATTR_KPARAM_INFO
	.align		4
.L_118:
        /*0028*/ 	.byte	0x04, 0x17
        /*002a*/ 	.short	(.L_120 - .L_119)
.L_119:
        /*002c*/ 	.word	0x00000000
        /*0030*/ 	.short	0x0001
        /*0032*/ 	.short	0x0008
        /*0034*/ 	.byte	0x00, 0xf5, 0x21, 0x00


	//----- nvinfo : EIATTR_KPARAM_INFO
	.align		4
.L_120:
        /*0038*/ 	.byte	0x04, 0x17
        /*003a*/ 	.short	(.L_122 - .L_121)
.L_121:
        /*003c*/ 	.word	0x00000000
        /*0040*/ 	.short	0x0000
        /*0042*/ 	.short	0x0000
        /*0044*/ 	.byte	0x00, 0xf5, 0x21, 0x00


	//----- nvinfo : EIATTR_SPARSE_MMA_MASK
	.align		4
.L_122:
        /*0048*/ 	.byte	0x03, 0x50
        /*004a*/ 	.short	0x0000


	//----- nvinfo : EIATTR_MAXREG_COUNT
	.align		4
        /*004c*/ 	.byte	0x03, 0x1b
        /*004e*/ 	.short	0x00ff


	//----- nvinfo : EIATTR_NUM_BARRIERS
	.align		4
        /*0050*/ 	.byte	0x02, 0x4c
        /*0052*/ 	.byte	0x01
	.zero		1


	//----- nvinfo : EIATTR_MERCURY_ISA_VERSION
	.align		4
        /*0054*/ 	.byte	0x03, 0x5f
        /*0056*/ 	.short	0x0101


	//----- nvinfo : EIATTR_COOP_GROUP_MASK_REGIDS
	.align		4
        /*0058*/ 	.byte	0x04, 0x29
        /*005a*/ 	.short	(.L_124 - .L_123)


	//   ....[0]....
.L_123:
        /*005c*/ 	.word	0xffffffff


	//   ....[1]....
        /*0060*/ 	.word	0xffffffff


	//   ....[2]....
        /*0064*/ 	.word	0xffffffff


	//   ....[3]....
        /*0068*/ 	.word	0xffffffff


	//   ....[4]....
        /*006c*/ 	.word	0xffffffff


	//   ....[5]....
        /*0070*/ 	.word	0xffffffff


	//   ....[6]....
        /*0074*/ 	.word	0xffffffff


	//   ....[7]....
        /*0078*/ 	.word	0xffffffff


	//   ....[8]....
        /*007c*/ 	.word	0xffffffff


	//   ....[9]....
        /*0080*/ 	.word	0xffffffff


	//   ....[10]....
        /*0084*/ 	.word	0xffffffff


	//   ....[11]....
        /*0088*/ 	.word	0xffffffff


	//   ....[12]....
        /*008c*/ 	.word	0xffffffff


	//   ....[13]....
        /*0090*/ 	.word	0xffffffff


	//   ....[14]....
        /*0094*/ 	.word	0xffffffff


	//   ....[15]....
        /*0098*/ 	.word	0xffffffff


	//   ....[16]....
        /*009c*/ 	.word	0xffffffff


	//   ....[17]....
        /*00a0*/ 	.word	0xffffffff


	//   ....[18]....
        /*00a4*/ 	.word	0xffffffff


	//   ....[19]....
        /*00a8*/ 	.word	0xffffffff


	//   ....[20]....
        /*00ac*/ 	.word	0xffffffff


	//   ....[21]....
        /*00b0*/ 	.word	0xffffffff


	//   ....[22]....
        /*00b4*/ 	.word	0xffffffff


	//   ....[23]....
        /*00b8*/ 	.word	0xffffffff


	//   ....[24]....
        /*00bc*/ 	.word	0xffffffff


	//   ....[25]....
        /*00c0*/ 	.word	0xffffffff


	//   ....[26]....
        /*00c4*/ 	.word	0xffffffff


	//   ....[27]....
        /*00c8*/ 	.word	0xffffffff


	//   ....[28]....
        /*00cc*/ 	.word	0xffffffff


	//   ....[29]....
        /*00d0*/ 	.word	0xffffffff


	//   ....[30]....
        /*00d4*/ 	.word	0xffffffff


	//   ....[31]....
        /*00d8*/ 	.word	0xffffffff


	//   ....[32]....
        /*00dc*/ 	.word	0xffffffff


	//   ....[33]....
        /*00e0*/ 	.word	0xffffffff


	//   ....[34]....
        /*00e4*/ 	.word	0xffffffff


	//   ....[35]....
        /*00e8*/ 	.word	0xffffffff


	//   ....[36]....
        /*00ec*/ 	.word	0xffffffff


	//   ....[37]....
        /*00f0*/ 	.word	0xffffffff


	//   ....[38]....
        /*00f4*/ 	.word	0xffffffff


	//   ....[39]....
        /*00f8*/ 	.word	0xffffffff


	//   ....[40]....
        /*00fc*/ 	.word	0xffffffff


	//   ....[41]....
        /*0100*/ 	.word	0xffffffff


	//   ....[42]....
        /*0104*/ 	.word	0xffffffff


	//   ....[43]....
        /*0108*/ 	.word	0xffffffff


	//   ....[44]....
        /*010c*/ 	.word	0xffffffff


	//   ....[45]....
        /*0110*/ 	.word	0xffffffff


	//   ....[46]....
        /*0114*/ 	.word	0xffffffff


	//   ....[47]....
        /*0118*/ 	.word	0xffffffff


	//   ....[48]....
        /*011c*/ 	.word	0xffffffff


	//   ....[49]....
        /*0120*/ 	.word	0xffffffff


	//   ....[50]....
        /*0124*/ 	.word	0xffffffff


	//   ....[51]....
        /*0128*/ 	.word	0xffffffff


	//   ....[52]....
        /*012c*/ 	.word	0xffffffff


	//   ....[53]....
        /*0130*/ 	.word	0xffffffff


	//   ....[54]....
        /*0134*/ 	.word	0xffffffff


	//   ....[55]....
        /*0138*/ 	.word	0xffffffff


	//   ....[56]....
        /*013c*/ 	.word	0xffffffff


	//   ....[57]....
        /*0140*/ 	.word	0xffffffff


	//   ....[58]....
        /*0144*/ 	.word	0xffffffff


	//   ....[59]....
        /*0148*/ 	.word	0xffffffff


	//----- nvinfo : EIATTR_COOP_GROUP_INSTR_OFFSETS
	.align		4
.L_124:
        /*014c*/ 	.byte	0x04, 0x28
        /*014e*/ 	.short	(.L_126 - .L_125)


	//   ....[0]....
.L_125:
        /*0150*/ 	.word	0x00000b70


	//   ....[1]....
        /*0154*/ 	.word	0x00000ba0


	//   ....[2]....
        /*0158*/ 	.word	0x00000bc0


	//   ....[3]....
        /*015c*/ 	.word	0x00000bd0


	//   ....[4]....
        /*0160*/ 	.word	0x00000d60


	//   ....[5]....
        /*0164*/ 	.word	0x00000d90


	//   ....[6]....
        /*0168*/ 	.word	0x00000dc0


	//   ....[7]....
        /*016c*/ 	.word	0x00000de0


	//   ....[8]....
        /*0170*/ 	.word	0x00000f60


	//   ....[9]....
        /*0174*/ 	.word	0x00000f90


	//   ....[10]....
        /*0178*/ 	.word	0x00000fc0


	//   ....[11]....
        /*017c*/ 	.word	0x00000fe0


	//   ....[12]....
        /*0180*/ 	.word	0x00001160


	//   ....[13]....
        /*0184*/ 	.word	0x00001190


	//   ....[14]....
        /*0188*/ 	.word	0x000011c0


	//   ....[15]....
        /*018c*/ 	.word	0x000011e0


	//   ....[16]....
        /*0190*/ 	.word	0x00001360


	//   ....[17]....
        /*0194*/ 	.word	0x00001390


	//   ....[18]....
        /*0198*/ 	.word	0x000013c0


	//   ....[19]....
        /*019c*/ 	.word	0x000013e0


	//   ....[20]....
        /*01a0*/ 	.word	0x00002140


	//   ....[21]....
        /*01a4*/ 	.word	0x00002150


	//   ....[22]....
        /*01a8*/ 	.word	0x00002160


	//   ....[23]....
        /*01ac*/ 	.word	0x00002180


	//   ....[24]....
        /*01b0*/ 	.word	0x00002300


	//   ....[25]....
        /*01b4*/ 	.word	0x00002340


	//   ....[26]....
        /*01b8*/ 	.word	0x00002370


	//   ....[27]....
        /*01bc*/ 	.word	0x00002390


	//   ....[28]....
        /*01c0*/ 	.word	0x00002510


	//   ....[29]....
        /*01c4*/ 	.word	0x00002550


	//   ....[30]....
        /*01c8*/ 	.word	0x00002580


	//   ....[31]....
        /*01cc*/ 	.word	0x000025a0


	//   ....[32]....
        /*01d0*/ 	.word	0x00002720


	//   ....[33]....
        /*01d4*/ 	.word	0x00002760


	//   ....[34]....
        /*01d8*/ 	.word	0x00002790


	//   ....[35]....
        /*01dc*/ 	.word	0x000027b0


	//   ....[36]....
        /*01e0*/ 	.word	0x00002930


	//   ....[37]....
        /*01e4*/ 	.word	0x00002970


	//   ....[38]....
        /*01e8*/ 	.word	0x000029a0


	//   ....[39]....
        /*01ec*/ 	.word	0x000029c0


	//   ....[40]....
        /*01f0*/ 	.word	0x00005780


	//   ....[41]....
        /*01f4*/ 	.word	0x000057b0


	//   ....[42]....
        /*01f8*/ 	.word	0x000057d0


	//   ....[43]....
        /*01fc*/ 	.word	0x000057e0


	//   ....[44]....
        /*0200*/ 	.word	0x00005970


	//   ....[45]....
        /*0204*/ 	.word	0x000059a0


	//   ....[46]....
        /*0208*/ 	.word	0x000059d0


	//   ....[47]....
        /*020c*/ 	.word	0x000059f0


	//   ....[48]....
        /*0210*/ 	.word	0x00005b70


	//   ....[49]....
        /*0214*/ 	.word	0x00005ba0


	//   ....[50]....
        /*0218*/ 	.word	0x00005bd0


	//   ....[51]....
        /*021c*/ 	.word	0x00005bf0


	//   ....[52]....
        /*0220*/ 	.word	0x00005d70


	//   ....[53]....
        /*0224*/ 	.word	0x00005da0


	//   ....[54]....
        /*0228*/ 	.word	0x00005dd0


	//   ....[55]....
        /*022c*/ 	.word	0x00005df0


	//   ....[56]....
        /*0230*/ 	.word	0x00005f70


	//   ....[57]....
        /*0234*/ 	.word	0x00005fa0


	//   ....[58]....
        /*0238*/ 	.word	0x00005fd0


	//   ....[59]....
        /*023c*/ 	.word	0x00005ff0


	//----- nvinfo : EIATTR_VRC_CTA_INIT_COUNT
	.align		4
.L_126:
        /*0240*/ 	.byte	0x02, 0x4a
	.zero		1
	.zero		1


	//----- nvinfo : EIATTR_EXIT_INSTR_OFFSETS
	.align		4
        /*0244*/ 	.byte	0x04, 0x1c
        /*0246*/ 	.short	(.L_128 - .L_127)


	//   ....[0]....
.L_127:
        /*0248*/ 	.word	0x00000030


	//   ....[1]....
        /*024c*/ 	.word	0x00006c90


	//   ....[2]....
        /*0250*/ 	.word	0x00006cd0


	//----- nvinfo : EIATTR_MAX_THREADS
	.align		4
.L_128:
        /*0254*/ 	.byte	0x04, 0x05
        /*0256*/ 	.short	(.L_130 - .L_129)
.L_129:
        /*0258*/ 	.word	0x00000100
        /*025c*/ 	.word	0x00000001
        /*0260*/ 	.word	0x00000001


	//----- nvinfo : EIATTR_CRS_STACK_SIZE
	.align		4
.L_130:
        /*0264*/ 	.byte	0x04, 0x1e
        /*0266*/ 	.short	(.L_132 - .L_131)
.L_131:
        /*0268*/ 	.word	0x00000000


	//----- nvinfo : EIATTR_CBANK_PARAM_SIZE
	.align		4
.L_132:
        /*026c*/ 	.byte	0x03, 0x19
        /*026e*/ 	.short	0x0015


	//----- nvinfo : EIATTR_PARAM_CBANK
	.align		4
        /*0270*/ 	.byte	0x04, 0x0a
        /*0272*/ 	.short	(.L_134 - .L_133)
	.align		4
.L_133:
        /*0274*/ 	.word	index@(.nv.constant0._ZN6thrust24THRUST_300001_SM_1000_NS8cuda_cub4core6detail13_kernel_agentINS1_8__reduce11ReduceAgentIPN4cuda3std3__45tupleIJdlEEESC_SB_lNS1_9__extrema9arg_max_fIdlNS9_4lessIdEEEEEEJSC_SC_iSH_EEEvDpT0_)
        /*0278*/ 	.short	0x0380
        /*027a*/ 	.short	0x0015


	//----- nvinfo : EIATTR_SW_WAR
	.align		4
.L_134:
        /*027c*/ 	.byte	0x04, 0x36
        /*027e*/ 	.short	(.L_136 - .L_135)
.L_135:
        /*0280*/ 	.word	0x00000008
.L_136:


//--------------------- .nv.info._ZN6thrust24THRUST_300001_SM_1000_NS8cuda_cub4core6detail13_kernel_agentINS1_8__reduce10DrainAgentIlEEJN3cub18CUB_300001_SM_10009GridQueueIyEElEEEvDpT0_ --------------------------
	.section	.nv.info._ZN6thrust24THRUST_300001_SM_1000_NS8cuda_cub4core6detail13_kernel_agentINS1_8__reduce10DrainAgentIlEEJN3cub18CUB_300001_SM_10009GridQueueIyEElEEEvDpT0_,"",@"SHT_CUDA_INFO"
	.sectionflags	@""
	.align	4


	//----- nvinfo : EIATTR_CUDA_API_VERSION
	.align		4
        /*0000*/ 	.byte	0x04, 0x37
        /*0002*/ 	.short	(.L_138 - .L_137)
.L_137:
        /*0004*/ 	.word	0x00000082


	//----- nvinfo : EIATTR_KPARAM_INFO
	.align		4
.L_138:
        /*0008*/ 	.byte	0x04, 0x17
        /*000a*/ 	.short	(.L_140 - .L_139)
.L_139:
        /*000c*/ 	.word	0x00000000
        /*0010*/ 	.short	0x0001
        /*0012*/ 	.short	0x0008
        /*0014*/ 	.byte	0x00, 0xf0, 0x21, 0x00


	//----- nvinfo : EIATTR_KPARAM_INFO
	.align		4
.L_140:
        /*0018*/ 	.byte	0x04, 0x17
        /*001a*/ 	.short	(.L_142 - .L_141)
.L_141:
        /*001c*/ 	.word	0x00000000
        /*0020*/ 	.short	0x0000
        /*0022*/ 	.short	0x0000
        /*0024*/ 	.byte	0x00, 0xf0, 0x21, 0x00


	//----- nvinfo : EIATTR_SPARSE_MMA_MASK
	.align		4
.L_142:
        /*0028*/ 	.byte	0x03, 0x50
        /*002a*/ 	.short	0x0000


	//----- nvinfo : EIATTR_MAXREG_COUNT
	.align		4
        /*002c*/ 	.byte	0x03, 0x1b
        /*002e*/ 	.short	0x00ff


	//----- nvinfo : EIATTR_MERCURY_ISA_VERSION
	.align		4
        /*0030*/ 	.byte	0x03, 0x5f
        /*0032*/ 	.short	0x0101


	//----- nvinfo : EIATTR_VRC_CTA_INIT_COUNT
	.align		4
        /*0034*/ 	.byte	0x02, 0x4a
	.zero		1
	.zero		1


	//----- nvinfo : EIATTR_EXIT_INSTR_OFFSETS
	.align		4
        /*0038*/ 	.byte	0x04, 0x1c
        /*003a*/ 	.short	(.L_144 - .L_143)


	//   ....[0]....
.L_143:
        /*003c*/ 	.word	0x00000060


	//----- nvinfo : EIATTR_MAX_THREADS
	.align		4
.L_144:
        /*0040*/ 	.byte	0x04, 0x05
        /*0042*/ 	.short	(.L_146 - .L_145)
.L_145:
        /*0044*/ 	.word	0x00000001
        /*0048*/ 	.word	0x00000001
        /*004c*/ 	.word	0x00000001


	//----- nvinfo : EIATTR_CBANK_PARAM_SIZE
	.align		4
.L_146:
        /*0050*/ 	.byte	0x03, 0x19
        /*0052*/ 	.short	0x0010


	//----- nvinfo : EIATTR_PARAM_CBANK
	.align		4
        /*0054*/ 	.byte	0x04, 0x0a
        /*0056*/ 	.short	(.L_148 - .L_147)
	.align		4
.L_147:
        /*0058*/ 	.word	index@(.nv.constant0._ZN6thrust24THRUST_300001_SM_1000_NS8cuda_cub4core6detail13_kernel_agentINS1_8__reduce10DrainAgentIlEEJN3cub18CUB_300001_SM_10009GridQueueIyEElEEEvDpT0_)
        /*005c*/ 	.short	0x0380
        /*005e*/ 	.short	0x0010


	//----- nvinfo : EIATTR_SW_WAR
	.align		4
.L_148:
        /*0060*/ 	.byte	0x04, 0x36
        /*0062*/ 	.short	(.L_150 - .L_149)
.L_149:
        /*0064*/ 	.word	0x00000008
.L_150:


//--------------------- .nv.info._ZN6thrust24THRUST_300001_SM_1000_NS8cuda_cub4core6detail13_kernel_agentINS1_8__reduce11ReduceAgentINS0_12zip_iteratorIN4cuda3std3__45tupleIJNS0_10device_ptrIdEENS0_17counting_iteratorIlNS0_11use_defaultESF_SF_EEEEEEEPNSB_IJdlEEESJ_lNS1_9__extrema9arg_max_fIdlNSA_4lessIdEEEEEEJSI_SK_lN3cub18CUB_300001_SM_100013GridEvenShareIlEENSS_9GridQueueIyEESP_EEEvDpT0_ --------------------------
	.section	.nv.info._ZN6thrust24THRUST_300001_SM_1000_NS8cuda_cub4core6detail13_kernel_agentINS1_8__reduce11ReduceAgentINS0_12zip_iteratorIN4cuda3std3__45tupleIJNS0_10device_ptrIdEENS0_17counting_iteratorIlNS0_11use_defaultESF_SF_EEEEEEEPNSB_IJdlEEESJ_lNS1_9__extrema9arg_max_fIdlNSA_4lessIdEEEEEEJSI_SK_lN3cub18CUB_300001_SM_100013GridEvenShareIlEENSS_9GridQueueIyEESP_EEEvDpT0_,"",@"SHT_CUDA_INFO"
	.sectionflags	@""
	.align	4


	//----- nvinfo : EIATTR_CUDA_API_VERSION
	.align		4
        /*0000*/ 	.byte	0x04, 0x37
        /*0002*/ 	.short	(.L_152 - .L_151)
.L_151:
        /*0004*/ 	.word	0x00000082


	//----- nvinfo : EIATTR_KPARAM_INFO
	.align		4
.L_152:
        /*0008*/ 	.byte	0x04, 0x17
        /*000a*/ 	.short	(.L_154 - .L_153)
.L_153:
        /*000c*/ 	.word	0x00000000
        /*0010*/ 	.short	0x0005
        /*0012*/ 	.short	0x0070
        /*0014*/ 	.byte	0x00, 0xf0, 0x05, 0x00


	//----- nvinfo : EIATTR_KPARAM_INFO
	.align		4
.L_154:
        /*0018*/ 	.byte	0x04, 0x17
        /*001a*/ 	.short	(.L_156 - .L_155)
.L_155:
        /*001c*/ 	.word	0x00000000
        /*0020*/ 	.short	0x0004
        /*0022*/ 	.short	0x0068
        /*0024*/ 	.byte	0x00, 0xf0, 0x21, 0x00


	//----- nvinfo : EIATTR_KPARAM_INFO
	.align		4
.L_156:
        /*0028*/ 	.byte	0x04, 0x17
        /*002a*/ 	.short	(.L_158 - .L_157)
.L_157:
        /*002c*/ 	.word	0x00000000
        /*0030*/ 	.short	0x0003
        /*0032*/ 	.short	0x0020
        /*0034*/ 	.byte	0x00, 0xf0, 0x21, 0x01


	//----- nvinfo : EIATTR_KPARAM_INFO
	.align		4
.L_158:
        /*0038*/ 	.byte	0x04, 0x17
        /*003a*/ 	.short	(.L_160 - .L_159)
.L_159:
        /*003c*/ 	.word	0x00000000
        /*0040*/ 	.short	0x0002
        /*0042*/ 	.short	0x0018
        /*0044*/ 	.byte	0x00, 0xf0, 0x21, 0x00


	//----- nvinfo : EIATTR_KPARAM_INFO
	.align		4
.L_160:
        /*0048*/ 	.byte	0x04, 0x17
        /*004a*/ 	.short	(.L_162 - .L_161)
.L_161:
        /*004c*/ 	.word	0x00000000
        /*0050*/ 	.short	0x0001
        /*0052*/ 	.short	0x0010
        /*0054*/ 	.byte	0x00, 0xf5, 0x21, 0x00


	//----- nvinfo : EIATTR_KPARAM_INFO
	.align		4
.L_162:
        /*0058*/ 	.byte	0x04, 0x17
        /*005a*/ 	.short	(.L_164 - .L_163)
.L_163:
        /*005c*/ 	.word	0x00000000
        /*0060*/ 	.short	0x0000
        /*0062*/ 	.short	0x0000
        /*0064*/ 	.byte	0x00, 0xf0, 0x41, 0x00


	//----- nvinfo : EIATTR_SPARSE_MMA_MASK
	.align		4
.L_164:
        /*0068*/ 	.byte	0x03, 0x50
        /*006a*/ 	.short	0x0000


	//----- nvinfo : EIATTR_MAXREG_COUNT
	.align		4
        /*006c*/ 	.byte	0x03, 0x1b
        /*006e*/ 	.short	0x00ff


	//----- nvinfo : EIATTR_NUM_BARRIERS
	.align		4
        /*0070*/ 	.byte	0x02, 0x4c
        /*0072*/ 	.byte	0x01
	.zero		1


	//----- nvinfo : EIATTR_MERCURY_ISA_VERSION
	.align		4
        /*0074*/ 	.byte	0x03, 0x5f
        /*0076*/ 	.short	0x0101


	//----- nvinfo : EIATTR_COOP_GROUP_MASK_REGIDS
	.align		4
        /*0078*/ 	.byte	0x04, 0x29
        /*007a*/ 	.short	(.L_166 - .L_165)


	//   ....[0]....
.L_165:
        /*007c*/ 	.word	0xffffffff


	//   ....[1]....
        /*0080*/ 	.word	0xffffffff


	//   ....[2]....
        /*0084*/ 	.word	0xffffffff


	//   ....[3]....
        /*0088*/ 	.word	0xffffffff


	//   ....[4]....
        /*008c*/ 	.word	0xffffffff


	//   ....[5]....
        /*0090*/ 	.word	0xffffffff


	//   ....[6]....
        /*0094*/ 	.word	0xffffffff


	//   ....[7]....
        /*0098*/ 	.word	0xffffffff


	//   ....[8]....
        /*009c*/ 	.word	0xffffffff


	//   ....[9]....
        /*00a0*/ 	.word	0xffffffff


	//   ....[10]....
        /*00a4*/ 	.word	0xffffffff


	//   ....[11]....
        /*00a8*/ 	.word	0xffffffff


	//   ....[12]....
        /*00ac*/ 	.word	0xffffffff


	//   ....[13]....
        /*00b0*/ 	.word	0xffffffff


	//   ....[14]....
        /*00b4*/ 	.word	0xffffffff


	//   ....[15]....
        /*00b8*/ 	.word	0xffffffff


	//   ....[16]....
        /*00bc*/ 	.word	0xffffffff


	//   ....[17]....
        /*00c0*/ 	.word	0xffffffff


	//   ....[18]....
        /*00c4*/ 	.word	0xffffffff


	//   ....[19]....
        /*00c8*/ 	.word	0xffffffff


	//   ....[20]....
        /*00cc*/ 	.word	0xffffffff


	//   ....[21]....
        /*00d0*/ 	.word	0xffffffff


	//   ....[22]....
        /*00d4*/ 	.word	0xffffffff


	//   ....[23]....
        /*00d8*/ 	.word	0xffffffff


	//   ....[24]....
        /*00dc*/ 	.word	0xffffffff


	//   ....[25]....
        /*00e0*/ 	.word	0xffffffff


	//   ....[26]....
        /*00e4*/ 	.word	0xffffffff


	//   ....[27]....
        /*00e8*/ 	.word	0xffffffff


	//   ....[28]....
        /*00ec*/ 	.word	0xffffffff


	//   ....[29]....
        /*00f0*/ 	.word	0xffffffff


	//   ....[30]....
        /*00f4*/ 	.word	0xffffffff


	//   ....[31]....
        /*00f8*/ 	.word	0xffffffff


	//   ....[32]....
        /*00fc*/ 	.word	0xffffffff


	//   ....[33]....
        /*0100*/ 	.word	0xffffffff


	//   ....[34]....
        /*0104*/ 	.word	0xffffffff


	//   ....[35]....
        /*0108*/ 	.word	0xffffffff


	//   ....[36]....
        /*010c*/ 	.word	0xffffffff


	//   ....[37]....
        /*0110*/ 	.word	0xffffffff


	//   ....[38]....
        /*0114*/ 	.word	0xffffffff


	//   ....[39]....
        /*0118*/ 	.word	0xffffffff


	//   ....[40]....
        /*011c*/ 	.word	0xffffffff


	//   ....[41]....
        /*0120*/ 	.word	0xffffffff


	//   ....[42]....
        /*0124*/ 	.word	0xffffffff


	//   ....[43]....
        /*0128*/ 	.word	0xffffffff


	//   ....[44]....
        /*012c*/ 	.word	0xffffffff


	//   ....[45]....
        /*0130*/ 	.word	0xffffffff


	//   ....[46]....
        /*0134*/ 	.word	0xffffffff


	//   ....[47]....
        /*0138*/ 	.word	0xffffffff


	//   ....[48]....
        /*013c*/ 	.word	0xffffffff


	//   ....[49]....
        /*0140*/ 	.word	0xffffffff


	//   ....[50]....
        /*0144*/ 	.word	0xffffffff


	//   ....[51]....
        /*0148*/ 	.word	0xffffffff


	//   ....[52]....
        /*014c*/ 	.word	0xffffffff


	//   ....[53]....
        /*0150*/ 	.word	0xffffffff


	//   ....[54]....
        /*0154*/ 	.word	0xffffffff


	//   ....[55]....
        /*0158*/ 	.word	0xffffffff


	//   ....[56]....
        /*015c*/ 	.word	0xffffffff


	//   ....[57]....
        /*0160*/ 	.word	0xffffffff


	//   ....[58]....
        /*0164*/ 	.word	0xffffffff


	//   ....[59]....
        /*0168*/ 	.word	0xffffffff


	//----- nvinfo : EIATTR_COOP_GROUP_INSTR_OFFSETS
	.align		4
.L_166:
        /*016c*/ 	.byte	0x04, 0x28
        /*016e*/ 	.short	(.L_168 - .L_167)


	//   ....[0]....
.L_167:
        /*0170*/ 	.word	0x00000d70


	//   ....[1]....
        /*0174*/ 	.word	0x00000da0


	//   ....[2]....
        /*0178*/ 	.word	0x00000dc0


	//   ....[3]....
        /*017c*/ 	.word	0x00000dd0


	//   ....[4]....
        /*0180*/ 	.word	0x00000f60


	//   ....[5]....
        /*0184*/ 	.word	0x00000f90


	//   ....[6]....
        /*0188*/ 	.word	0x00000fc0


	//   ....[7]....
        /*018c*/ 	.word	0x00000fe0


	//   ....[8]....
        /*0190*/ 	.word	0x00001160


	//   ....[9]....
        /*0194*/ 	.word	0x00001190


	//   ....[10]....
        /*0198*/ 	.word	0x000011c0


	//   ....[11]....
        /*019c*/ 	.word	0x000011e0


	//   ....[12]....
        /*01a0*/ 	.word	0x00001360


	//   ....[13]....
        /*01a4*/ 	.word	0x00001390


	//   ....[14]....
        /*01a8*/ 	.word	0x000013c0


	//   ....[15]....
        /*01ac*/ 	.word	0x000013e0


	//   ....[16]....
        /*01b0*/ 	.word	0x00001560


	//   ....[17]....
        /*01b4*/ 	.word	0x00001590


	//   ....[18]....
        /*01b8*/ 	.word	0x000015c0


	//   ....[19]....
        /*01bc*/ 	.word	0x000015e0


	//   ....[20]....
        /*01c0*/ 	.word	0x00002340


	//   ....[21]....
        /*01c4*/ 	.word	0x00002350


	//   ....[22]....
        /*01c8*/ 	.word	0x00002360


	//   ....[23]....
        /*01cc*/ 	.word	0x00002380


	//   ....[24]....
        /*01d0*/ 	.word	0x00002500


	//   ....[25]....
        /*01d4*/ 	.word	0x00002540


	//   ....[26]....
        /*01d8*/ 	.word	0x00002570


	//   ....[27]....
        /*01dc*/ 	.word	0x00002590


	//   ....[28]....
        /*01e0*/ 	.word	0x00002710


	//   ....[29]....
        /*01e4*/ 	.word	0x00002750


	//   ....[30]....
        /*01e8*/ 	.word	0x00002780


	//   ....[31]....
        /*01ec*/ 	.word	0x000027a0


	//   ....[32]....
        /*01f0*/ 	.word	0x00002920


	//   ....[33]....
        /*01f4*/ 	.word	0x00002960


	//   ....[34]....
        /*01f8*/ 	.word	0x00002990


	//   ....[35]....
        /*01fc*/ 	.word	0x000029b0


	//   ....[36]....
        /*0200*/ 	.word	0x00002b30


	//   ....[37]....
        /*0204*/ 	.word	0x00002b70


	//   ....[38]....
        /*0208*/ 	.word	0x00002ba0


	//   ....[39]....
        /*020c*/ 	.word	0x00002bc0


	//   ....[40]....
        /*0210*/ 	.word	0x000053c0


	//   ....[41]....
        /*0214*/ 	.word	0x000053f0


	//   ....[42]....
        /*0218*/ 	.word	0x00005410


	//   ....[43]....
        /*021c*/ 	.word	0x00005420


	//   ....[44]....
        /*0220*/ 	.word	0x000055b0


	//   ....[45]....
        /*0224*/ 	.word	0x000055e0


	//   ....[46]....
        /*0228*/ 	.word	0x00005610


	//   ....[47]....
        /*022c*/ 	.word	0x00005630


	//   ....[48]....
        /*0230*/ 	.word	0x000057b0


	//   ....[49]....
        /*0234*/ 	.word	0x000057e0


	//   ....[50]....
        /*0238*/ 	.word	0x00005810


	//   ....[51]....
        /*023c*/ 	.word	0x00005830


	//   ....[52]....
        /*0240*/ 	.word	0x000059b0


	//   ....[53]....
        /*0244*/ 	.word	0x000059e0


	//   ....[54]....
        /*0248*/ 	.word	0x00005a10


	//   ....[55]....
        /*024c*/ 	.word	0x00005a30


	//   ....[56]....
        /*0250*/ 	.word	0x00005bb0


	//   ....[57]....
        /*0254*/ 	.word	0x00005be0


	//   ....[58]....
        /*0258*/ 	.word	0x00005c10


	//   ....[59]....
        /*025c*/ 	.word	0x00005c30


	//----- nvinfo : EIATTR_VRC_CTA_INIT_COUNT
	.align		4
.L_168:
        /*0260*/ 	.byte	0x02, 0x4a
	.zero		1
	.zero		1


	//----- nvinfo : EIATTR_EXIT_INSTR_OFFSETS
	.align		4
        /*0264*/ 	.byte	0x04, 0x1c
        /*0266*/ 	.short	(.L_170 - .L_169)


	//   ....[0]....
.L_169:
        /*0268*/ 	.word	0x000068d0


	//   ....[1]....
        /*026c*/ 	.word	0x00006920


	//----- nvinfo : EIATTR_MAX_THREADS
	.align		4
.L_170:
        /*0270*/ 	.byte	0x04, 0x05
        /*0272*/ 	.short	(.L_172 - .L_171)
.L_171:
        /*0274*/ 	.word	0x00000100
        /*0278*/ 	.word	0x00000001
        /*027c*/ 	.word	0x00000001


	//----- nvinfo : EIATTR_CRS_STACK_SIZE
	.align		4
.L_172:
        /*0280*/ 	.byte	0x04, 0x1e
        /*0282*/ 	.short	(.L_174 - .L_173)
.L_173:
        /*0284*/ 	.word	0x00000000


	//----- nvinfo : EIATTR_CBANK_PARAM_SIZE
	.align		4
.L_174:
        /*0288*/ 	.byte	0x03, 0x19
        /*028a*/ 	.short	0x0071


	//----- nvinfo : EIATTR_PARAM_CBANK
	.align		4
        /*028c*/ 	.byte	0x04, 0x0a
        /*028e*/ 	.short	(.L_176 - .L_175)
	.align		4
.L_175:
        /*0290*/ 	.word	index@(.nv.constant0._ZN6thrust24THRUST_300001_SM_1000_NS8cuda_cub4core6detail13_kernel_agentINS1_8__reduce11ReduceAgentINS0_12zip_iteratorIN4cuda3std3__45tupleIJNS0_10device_ptrIdEENS0_17counting_iteratorIlNS0_11use_defaultESF_SF_EEEEEEEPNSB_IJdlEEESJ_lNS1_9__extrema9arg_max_fIdlNSA_4lessIdEEEEEEJSI_SK_lN3cub18CUB_300001_SM_100013GridEvenShareIlEENSS_9GridQueueIyEESP_EEEvDpT0_)
        /*0294*/ 	.short	0x0380
        /*0296*/ 	.short	0x0071


	//----- nvinfo : EIATTR_SW_WAR
	.align		4
.L_176:
        /*0298*/ 	.byte	0x04, 0x36
        /*029a*/ 	.short	(.L_178 - .L_177)
.L_177:
        /*029c*/ 	.word	0x00000008
.L_178:


//--------------------- .nv.info._ZN6thrust24THRUST_300001_SM_1000_NS8cuda_cub4core6detail13_kernel_agentINS1_8__reduce11ReduceAgentINS0_12zip_iteratorIN4cuda3std3__45tupleIJNS0_10device_ptrIdEENS0_17counting_iteratorIlNS0_11use_defaultESF_SF_EEEEEEEPNSB_IJdlEEESJ_lNS1_9__extrema9arg_max_fIdlNSA_4lessIdEEEEEEJSI_SK_lSP_EEEvDpT0_ --------------------------
	.section	.nv.info._ZN6thrust24THRUST_300001_SM_1000_NS8cuda_cub4core6detail13_kernel_agentINS1_8__reduce11ReduceAgentINS0_12zip_iteratorIN4cuda3std3__45tupleIJNS0_10device_ptrIdEENS0_17counting_iteratorIlNS0_11use_defaultESF_SF_EEEEEEEPNSB_IJdlEEESJ_lNS1_9__extrema9arg_max_fIdlNSA_4lessIdEEEEEEJSI_SK_lSP_EEEvDpT0_,"",@"SHT_CUDA_INFO"
	.sectionflags	@""
	.align	4


	//----- nvinfo : EIATTR_CUDA_API_VERSION
	.align		4
        /*0000*/ 	.byte	0x04, 0x37
        /*0002*/ 	.short	(.L_180 - .L_179)
.L_179:
        /*0004*/ 	.word	0x00000082


	//----- nvinfo : EIATTR_KPARAM_INFO
	.align		4
.L_180:
        /*0008*/ 	.byte	0x04, 0x17
        /*000a*/ 	.short	(.L_182 - .L_181)
.L_181:
        /*000c*/ 	.word	0x00000000
        /*0010*/ 	.short	0x0003
        /*0012*/ 	.short	0x0020
        /*0014*/ 	.byte	0x00, 0xf0, 0x05, 0x00


	//----- nvinfo : EIATTR_KPARAM_INFO
	.align		4
.L_182:
        /*0018*/ 	.byte	0x04, 0x17
        /*001a*/ 	.short	(.L_184 - .L_183)
.L_183:
        /*001c*/ 	.word	0x00000000
        /*0020*/ 	.short	0x0002
        /*0022*/ 	.short	0x0018
        /*0024*/ 	.byte	0x00, 0xf0, 0x21, 0x00


	//----- nvinfo : EIATTR_KPARAM_INFO
	.align		4
.L_184:
        /*0028*/ 	.byte	0x04, 0x17
        /*002a*/ 	.short	(.L_186 - .L_185)
.L_185:
        /*002c*/ 	.word	0x00000000
        /*0030*/ 	.short	0x0001
        /*0032*/ 	.short	0x0010
        /*0034*/ 	.byte	0x00, 0xf5, 0x21, 0x00


	//----- nvinfo : EIATTR_KPARAM_INFO
	.align		4
.L_186:
        /*0038*/ 	.byte	0x04, 0x17
        /*003a*/ 	.short	(.L_188 - .L_187)
.L_187:
        /*003c*/ 	.word	0x00000000
        /*0040*/ 	.short	0x0000
        /*0042*/ 	.short	0x0000
        /*0044*/ 	.byte	0x00, 0xf0, 0x41, 0x00


	//----- nvinfo : EIATTR_SPARSE_MMA_MASK
	.align		4
.L_188:
        /*0048*/ 	.byte	0x03, 0x50
        /*004a*/ 	.short	0x0000


	//----- nvinfo : EIATTR_MAXREG_COUNT
	.align		4
        /*004c*/ 	.byte	0x03, 0x1b
        /*004e*/ 	.short	0x00ff


	//----- nvinfo : EIATTR_NUM_BARRIERS
	.align		4
        /*0050*/ 	.byte	0x02, 0x4c
        /*0052*/ 	.byte	0x01
	.zero		1


	//----- nvinfo : EIATTR_MERCURY_ISA_VERSION
	.align		4
        /*0054*/ 	.byte	0x03, 0x5f
        /*0056*/ 	.short	0x0101


	//----- nvinfo : EIATTR_COOP_GROUP_MASK_REGIDS
	.align		4
        /*0058*/ 	.byte	0x04, 0x29
        /*005a*/ 	.short	(.L_190 - .L_189)


	//   ....[0]....
.L_189:
        /*005c*/ 	.word	0xffffffff


	//   ....[1]....
        /*0060*/ 	.word	0xffffffff


	//   ....[2]....
        /*0064*/ 	.word	0xffffffff


	//   ....[3]....
        /*0068*/ 	.word	0xffffffff


	//   ....[4]....
        /*006c*/ 	.word	0xffffffff


	//   ....[5]....
        /*0070*/ 	.word	0xffffffff


	//   ....[6]....
        /*0074*/ 	.word	0xffffffff


	//   ....[7]....
        /*0078*/ 	.word	0xffffffff


	//   ....[8]....
        /*007c*/ 	.word	0xffffffff


	//   ....[9]....
        /*0080*/ 	.word	0xffffffff


	//   ....[10]....
        /*0084*/ 	.word	0xffffffff


	//   ....[11]....
        /*0088*/ 	.word	0xffffffff


	//   ....[12]....
        /*008c*/ 	.word	0xffffffff


	//   ....[13]....
        /*0090*/ 	.word	0xffffffff


	//   ....[14]....
        /*0094*/ 	.word	0xffffffff


	//   ....[15]....
        /*0098*/ 	.word	0xffffffff


	//   ....[16]....
        /*009c*/ 	.word	0xffffffff


	//   ....[17]....
        /*00a0*/ 	.word	0xffffffff


	//   ....[18]....
        /*00a4*/ 	.word	0xffffffff


	//   ....[19]....
        /*00a8*/ 	.word	0xffffffff


	//   ....[20]....
        /*00ac*/ 	.word	0xffffffff


	//   ....[21]....
        /*00b0*/ 	.word	0xffffffff


	//   ....[22]....
        /*00b4*/ 	.word	0xffffffff


	//   ....[23]....
        /*00b8*/ 	.word	0xffffffff


	//   ....[24]....
        /*00bc*/ 	.word	0xffffffff


	//   ....[25]....
        /*00c0*/ 	.word	0xffffffff


	//   ....[26]....
        /*00c4*/ 	.word	0xffffffff


	//   ....[27]....
        /*00c8*/ 	.word	0xffffffff


	//   ....[28]....
        /*00cc*/ 	.word	0xffffffff


	//   ....[29]....
        /*00d0*/ 	.word	0xffffffff


	//   ....[30]....
        /*00d4*/ 	.word	0xffffffff


	//   ....[31]....
        /*00d8*/ 	.word	0xffffffff


	//   ....[32]....
        /*00dc*/ 	.word	0xffffffff


	//   ....[33]....
        /*00e0*/ 	.word	0xffffffff


	//   ....[34]....
        /*00e4*/ 	.word	0xffffffff


	//   ....[35]....
        /*00e8*/ 	.word	0xffffffff


	//   ....[36]....
        /*00ec*/ 	.word	0xffffffff


	//   ....[37]....
        /*00f0*/ 	.word	0xffffffff


	//   ....[38]....
        /*00f4*/ 	.word	0xffffffff


	//   ....[39]....
        /*00f8*/ 	.word	0xffffffff


	//   ....[40]....
        /*00fc*/ 	.word	0xffffffff


	//   ....[41]....
        /*0100*/ 	.word	0xffffffff


	//   ....[42]....
        /*0104*/ 	.word	0xffffffff


	//   ....[43]....
        /*0108*/ 	.word	0xffffffff


	//   ....[44]....
        /*010c*/ 	.word	0xffffffff


	//   ....[45]....
        /*0110*/ 	.word	0xffffffff


	//   ....[46]....
        /*0114*/ 	.word	0xffffffff


	//   ....[47]....
        /*0118*/ 	.word	0xffffffff


	//   ....[48]....
        /*011c*/ 	.word	0xffffffff


	//   ....[49]....
        /*0120*/ 	.word	0xffffffff


	//   ....[50]....
        /*0124*/ 	.word	0xffffffff


	//   ....[51]....
        /*0128*/ 	.word	0xffffffff


	//   ....[52]....
        /*012c*/ 	.word	0xffffffff


	//   ....[53]....
        /*0130*/ 	.word	0xffffffff


	//   ....[54]....
        /*0134*/ 	.word	0xffffffff


	//   ....[55]....
        /*0138*/ 	.word	0xffffffff


	//   ....[56]....
        /*013c*/ 	.word	0xffffffff


	//   ....[57]....
        /*0140*/ 	.word	0xffffffff


	//   ....[58]....
        /*0144*/ 	.word	0xffffffff


	//   ....[59]....
        /*0148*/ 	.word	0xffffffff


	//----- nvinfo : EIATTR_COOP_GROUP_INSTR_OFFSETS
	.align		4
.L_190:
        /*014c*/ 	.byte	0x04, 0x28
        /*014e*/ 	.short	(.L_192 - .L_191)


	//   ....[0]....
.L_191:
        /*0150*/ 	.word	0x00000cb0


	//   ....[1]....
        /*0154*/ 	.word	0x00000ce0


	//   ....[2]....
        /*0158*/ 	.word	0x00000d00


	//   ....[3]....
        /*015c*/ 	.word	0x00000d10


	//   ....[4]....
        /*0160*/ 	.word	0x00000ea0


	//   ....[5]....
        /*0164*/ 	.word	0x00000ed0


	//   ....[6]....
        /*0168*/ 	.word	0x00000f00


	//   ....[7]....
        /*016c*/ 	.word	0x00000f20


	//   ....[8]....
        /*0170*/ 	.word	0x000010a0


	//   ....[9]....
        /*0174*/ 	.word	0x000010d0


	//   ....[10]....
        /*0178*/ 	.word	0x00001100


	//   ....[11]....
        /*017c*/ 	.word	0x00001120


	//   ....[12]....
        /*0180*/ 	.word	0x000012a0


	//   ....[13]....
        /*0184*/ 	.word	0x000012d0


	//   ....[14]....
        /*0188*/ 	.word	0x00001300


	//   ....[15]....
        /*018c*/ 	.word	0x00001320


	//   ....[16]....
        /*0190*/ 	.word	0x000014a0


	//   ....[17]....
        /*0194*/ 	.word	0x000014d0


	//   ....[18]....
        /*0198*/ 	.word	0x00001500


	//   ....[19]....
        /*019c*/ 	.word	0x00001520


	//   ....[20]....
        /*01a0*/ 	.word	0x00002280


	//   ....[21]....
        /*01a4*/ 	.word	0x00002290


	//   ....[22]....
        /*01a8*/ 	.word	0x000022a0


	//   ....[23]....
        /*01ac*/ 	.word	0x000022c0


	//   ....[24]....
        /*01b0*/ 	.word	0x00002440


	//   ....[25]....
        /*01b4*/ 	.word	0x00002480


	//   ....[26]....
        /*01b8*/ 	.word	0x000024b0


	//   ....[27]....
        /*01bc*/ 	.word	0x000024d0


	//   ....[28]....
        /*01c0*/ 	.word	0x00002650


	//   ....[29]....
        /*01c4*/ 	.word	0x00002690


	//   ....[30]....
        /*01c8*/ 	.word	0x000026c0


	//   ....[31]....
        /*01cc*/ 	.word	0x000026e0


	//   ....[32]....
        /*01d0*/ 	.word	0x00002860


	//   ....[33]....
        /*01d4*/ 	.word	0x000028a0


	//   ....[34]....
        /*01d8*/ 	.word	0x000028d0


	//   ....[35]....
        /*01dc*/ 	.word	0x000028f0


	//   ....[36]....
        /*01e0*/ 	.word	0x00002a70


	//   ....[37]....
        /*01e4*/ 	.word	0x00002ab0


	//   ....[38]....
        /*01e8*/ 	.word	0x00002ae0


	//   ....[39]....
        /*01ec*/ 	.word	0x00002b00


	//   ....[40]....
        /*01f0*/ 	.word	0x00004f70


	//   ....[41]....
        /*01f4*/ 	.word	0x00004fa0


	//   ....[42]....
        /*01f8*/ 	.word	0x00004fc0


	//   ....[43]....
        /*01fc*/ 	.word	0x00004fd0


	//   ....[44]....
        /*0200*/ 	.word	0x00005160


	//   ....[45]....
        /*0204*/ 	.word	0x00005190


	//   ....[46]....
        /*0208*/ 	.word	0x000051c0


	//   ....[47]....
        /*020c*/ 	.word	0x000051e0


	//   ....[48]....
        /*0210*/ 	.word	0x00005360


	//   ....[49]....
        /*0214*/ 	.word	0x00005390


	//   ....[50]....
        /*0218*/ 	.word	0x000053c0


	//   ....[51]....
        /*021c*/ 	.word	0x000053e0


	//   ....[52]....
        /*0220*/ 	.word	0x00005560


	//   ....[53]....
        /*0224*/ 	.word	0x00005590


	//   ....[54]....
        /*0228*/ 	.word	0x000055c0


	//   ....[55]....
        /*022c*/ 	.word	0x000055e0


	//   ....[56]....
        /*0230*/ 	.word	0x00005760


	//   ....[57]....
        /*0234*/ 	.word	0x00005790


	//   ....[58]....
        /*0238*/ 	.word	0x000057c0


	//   ....[59]....
        /*023c*/ 	.word	0x000057e0


	//----- nvinfo : EIATTR_VRC_CTA_INIT_COUNT
	.align		4
.L_192:
        /*0240*/ 	.byte	0x02, 0x4a
	.zero		1
	.zero		1


	//----- nvinfo : EIATTR_EXIT_INSTR_OFFSETS
	.align		4
        /*0244*/ 	.byte	0x04, 0x1c
        /*0246*/ 	.short	(.L_194 - .L_193)


	//   ....[0]....
.L_193:
        /*0248*/ 	.word	0x00000040


	//   ....[1]....
        /*024c*/ 	.word	0x00006480


	//   ....[2]....
        /*0250*/ 	.word	0x000064c0


	//----- nvinfo : EIATTR_MAX_THREADS
	.align		4
.L_194:
        /*0254*/ 	.byte	0x04, 0x05
        /*0256*/ 	.short	(.L_196 - .L_195)
.L_195:
        /*0258*/ 	.word	0x00000100
        /*025c*/ 	.word	0x00000001
        /*0260*/ 	.word	0x00000001


	//----- nvinfo : EIATTR_CRS_STACK_SIZE
	.align		4
.L_196:
        /*0264*/ 	.byte	0x04, 0x1e
        /*0266*/ 	.short	(.L_198 - .L_197)
.L_197:
        /*0268*/ 	.word	0x00000000


	//----- nvinfo : EIATTR_CBANK_PARAM_SIZE
	.align		4
.L_198:
        /*026c*/ 	.byte	0x03, 0x19
        /*026e*/ 	.short	0x0021


	//----- nvinfo : EIATTR_PARAM_CBANK
	.align		4
        /*0270*/ 	.byte	0x04, 0x0a
        /*0272*/ 	.short	(.L_200 - .L_199)
	.align		4
.L_199:
        /*0274*/ 	.word	index@(.nv.constant0._ZN6thrust24THRUST_300001_SM_1000_NS8cuda_cub4core6detail13_kernel_agentINS1_8__reduce11ReduceAgentINS0_12zip_iteratorIN4cuda3std3__45tupleIJNS0_10device_ptrIdEENS0_17counting_iteratorIlNS0_11use_defaultESF_SF_EEEEEEEPNSB_IJdlEEESJ_lNS1_9__extrema9arg_max_fIdlNSA_4lessIdEEEEEEJSI_SK_lSP_EEEvDpT0_)
        /*0278*/ 	.short	0x0380
        /*027a*/ 	.short	0x0021


	//----- nvinfo : EIATTR_SW_WAR
	.align		4
.L_200:
        /*027c*/ 	.byte	0x04, 0x36
        /*027e*/ 	.short	(.L_202 - .L_201)
.L_201:
        /*0280*/ 	.word	0x00000008
.L_202:


//--------------------- .nv.info._ZN6thrust24THRUST_300001_SM_1000_NS8cuda_cub4core6detail13_kernel_agentINS1_8__reduce11ReduceAgentIPN4cuda3std3__45tupleIJdlEEESC_SB_iNS1_9__extrema9arg_max_fIdlNS9_4lessIdEEEEEEJSC_SC_iSH_EEEvDpT0_ --------------------------
	.section	.nv.info._ZN6thrust24THRUST_300001_SM_1000_NS8cuda_cub4core6detail13_kernel_agentINS1_8__reduce11ReduceAgentIPN4cuda3std3__45tupleIJdlEEESC_SB_iNS1_9__extrema9arg_max_fIdlNS9_4lessIdEEEEEEJSC_SC_iSH_EEEvDpT0_,"",@"SHT_CUDA_INFO"
	.sectionflags	@""
	.align	4


	//----- nvinfo : EIATTR_CUDA_API_VERSION
	.align		4
        /*0000*/ 	.byte	0x04, 0x37
        /*0002*/ 	.short	(.L_204 - .L_203)
.L_203:
        /*0004*/ 	.word	0x00000082


	//----- nvinfo : EIATTR_KPARAM_INFO
	.align		4
.L_204:
        /*0008*/ 	.byte	0x04, 0x17
        /*000a*/ 	.short	(.L_206 - .L_205)
.L_205:
        /*000c*/ 	.word	0x00000000
        /*0010*/ 	.short	0x0003
        /*0012*/ 	.short	0x0014
        /*0014*/ 	.byte	0x00, 0xf0, 0x05, 0x00


	//----- nvinfo : EIATTR_KPARAM_INFO
	.align		4
.L_206:
        /*0018*/ 	.byte	0x04, 0x17
        /*001a*/ 	.short	(.L_208 - .L_207)
.L_207:
        /*001c*/ 	.word	0x00000000
        /*0020*/ 	.short	0x0002
        /*0022*/ 	.short	0x0010
        /*0024*/ 	.byte	0x00, 0xf0, 0x11, 0x00


	//----- nvinfo : EIATTR_KPARAM_INFO
	.align		4
.L_208:
        /*0028*/ 	.byte	0x04, 0x17
        /*002a*/ 	.short	(.L_210 - .L_209)
.L_209:
        /*002c*/ 	.word	0x00000000
        /*0030*/ 	.short	0x0001
        /*0032*/ 	.short	0x0008
        /*0034*/ 	.byte	0x00, 0xf5, 0x21, 0x00


	//----- nvinfo : EIATTR_KPARAM_INFO
	.align		4
.L_210:
        /*0038*/ 	.byte	0x04, 0x17
        /*003a*/ 	.short	(.L_212 - .L_211)
.L_211:
        /*003c*/ 	.word	0x00000000
        /*0040*/ 	.short	0x0000
        /*0042*/ 	.short	0x0000
        /*0044*/ 	.byte	0x00, 0xf5, 0x21, 0x00


	//----- nvinfo : EIATTR_SPARSE_MMA_MASK
	.align		4
.L_212:
        /*0048*/ 	.byte	0x03, 0x50
        /*004a*/ 	.short	0x0000


	//----- nvinfo : EIATTR_MAXREG_COUNT
	.align		4
        /*004c*/ 	.byte	0x03, 0x1b
        /*004e*/ 	.short	0x00ff


	//----- nvinfo : EIATTR_NUM_BARRIERS
	.align		4
        /*0050*/ 	.byte	0x02, 0x4c
        /*0052*/ 	.byte	0x01
	.zero		1


	//----- nvinfo : EIATTR_MERCURY_ISA_VERSION
	.align		4
        /*0054*/ 	.byte	0x03, 0x5f
        /*0056*/ 	.short	0x0101


	//----- nvinfo : EIATTR_COOP_GROUP_MASK_REGIDS
	.align		4
        /*0058*/ 	.byte	0x04, 0x29
        /*005a*/ 	.short	(.L_214 - .L_213)


	//   ....[0]....
.L_213:
        /*005c*/ 	.word	0xffffffff


	//   ....[1]....
        /*0060*/ 	.word	0xffffffff


	//   ....[2]....
        /*0064*/ 	.word	0xffffffff


	//   ....[3]....
        /*0068*/ 	.word	0xffffffff


	//   ....[4]....
        /*006c*/ 	.word	0xffffffff


	//   ....[5]....
        /*0070*/ 	.word	0xffffffff


	//   ....[6]....
        /*0074*/ 	.word	0xffffffff


	//   ....[7]....
        /*0078*/ 	.word	0xffffffff


	//   ....[8]....
        /*007c*/ 	.word	0xffffffff


	//   ....[9]....
        /*0080*/ 	.word	0xffffffff


	//   ....[10]....
        /*0084*/ 	.word	0xffffffff


	//   ....[11]....
        /*0088*/ 	.word	0xffffffff


	//   ....[12]....
        /*008c*/ 	.word	0xffffffff


	//   ....[13]....
        /*0090*/ 	.word	0xffffffff


	//   ....[14]....
        /*0094*/ 	.word	0xffffffff


	//   ....[15]....
        /*0098*/ 	.word	0xffffffff


	//   ....[16]....
        /*009c*/ 	.word	0xffffffff


	//   ....[17]....
        /*00a0*/ 	.word	0xffffffff


	//   ....[18]....
        /*00a4*/ 	.word	0xffffffff


	//   ....[19]....
        /*00a8*/ 	.word	0xffffffff


	//   ....[20]....
        /*00ac*/ 	.word	0xffffffff


	//   ....[21]....
        /*00b0*/ 	.word	0xffffffff


	//   ....[22]....
        /*00b4*/ 	.word	0xffffffff


	//   ....[23]....
        /*00b8*/ 	.word	0xffffffff


	//   ....[24]....
        /*00bc*/ 	.word	0xffffffff


	//   ....[25]....
        /*00c0*/ 	.word	0xffffffff


	//   ....[26]....
        /*00c4*/ 	.word	0xffffffff


	//   ....[27]....
        /*00c8*/ 	.word	0xffffffff


	//   ....[28]....
        /*00cc*/ 	.word	0xffffffff


	//   ....[29]....
        /*00d0*/ 	.word	0xffffffff


	//   ....[30]....
        /*00d4*/ 	.word	0xffffffff


	//   ....[31]....
        /*00d8*/ 	.word	0xffffffff


	//   ....[32]....
        /*00dc*/ 	.word	0xffffffff


	//   ....[33]....
        /*00e0*/ 	.word	0xffffffff


	//   ....[34]....
        /*00e4*/ 	.word	0xffffffff


	//   ....[35]....
        /*00e8*/ 	.word	0xffffffff


	//   ....[36]....
        /*00ec*/ 	.word	0xffffffff


	//   ....[37]....
        /*00f0*/ 	.word	0xffffffff


	//   ....[38]....
        /*00f4*/ 	.word	0xffffffff


	//   ....[39]....
        /*00f8*/ 	.word	0xffffffff


	//   ....[40]....
        /*00fc*/ 	.word	0xffffffff


	//   ....[41]....
        /*0100*/ 	.word	0xffffffff


	//   ....[42]....
        /*0104*/ 	.word	0xffffffff


	//   ....[43]....
        /*0108*/ 	.word	0xffffffff


	//   ....[44]....
        /*010c*/ 	.word	0xffffffff


	//   ....[45]....
        /*0110*/ 	.word	0xffffffff


	//   ....[46]....
        /*0114*/ 	.word	0xffffffff


	//   ....[47]....
        /*0118*/ 	.word	0xffffffff


	//   ....[48]....
        /*011c*/ 	.word	0xffffffff


	//   ....[49]....
        /*0120*/ 	.word	0xffffffff


	//   ....[50]....
        /*0124*/ 	.word	0xffffffff


	//   ....[51]....
        /*0128*/ 	.word	0xffffffff


	//   ....[52]....
        /*012c*/ 	.word	0xffffffff


	//   ....[53]....
        /*0130*/ 	.word	0xffffffff


	//   ....[54]....
        /*0134*/ 	.word	0xffffffff


	//   ....[55]....
        /*0138*/ 	.word	0xffffffff


	//   ....[56]....
        /*013c*/ 	.word	0xffffffff


	//   ....[57]....
        /*0140*/ 	.word	0xffffffff


	//   ....[58]....
        /*0144*/ 	.word	0xffffffff


	//   ....[59]....
        /*0148*/ 	.word	0xffffffff


	//----- nvinfo : EIATTR_COOP_GROUP_INSTR_OFFSETS
	.align		4
.L_214:
        /*014c*/ 	.byte	0x04, 0x28
        /*014e*/ 	.short	(.L_216 - .L_215)


	//   ....[0]....
.L_215:
        /*0150*/ 	.word	0x00000b70


	//   ....[1]....
        /*0154*/ 	.word	0x00000ba0


	//   ....[2]....
        /*0158*/ 	.word	0x00000bc0


	//   ....[3]....
        /*015c*/ 	.word	0x00000bd0


	//   ....[4]....
        /*0160*/ 	.word	0x00000d60


	//   ....[5]....
        /*0164*/ 	.word	0x00000d90


	//   ....[6]....
        /*0168*/ 	.word	0x00000dc0


	//   ....[7]....
        /*016c*/ 	.word	0x00000de0


	//   ....[8]....
        /*0170*/ 	.word	0x00000f60


	//   ....[9]....
        /*0174*/ 	.word	0x00000f90


	//   ....[10]....
        /*0178*/ 	.word	0x00000fc0


	//   ....[11]....
        /*017c*/ 	.word	0x00000fe0


	//   ....[12]....
        /*0180*/ 	.word	0x00001160


	//   ....[13]....
        /*0184*/ 	.word	0x00001190


	//   ....[14]....
        /*0188*/ 	.word	0x000011c0


	//   ....[15]....
        /*018c*/ 	.word	0x000011e0


	//   ....[16]....
        /*0190*/ 	.word	0x00001360


	//   ....[17]....
        /*0194*/ 	.word	0x000013a0


	//   ....[18]....
        /*0198*/ 	.word	0x000013d0


	//   ....[19]....
        /*019c*/ 	.word	0x000013e0


	//   ....[20]....
        /*01a0*/ 	.word	0x00002140


	//   ....[21]....
        /*01a4*/ 	.word	0x00002150


	//   ....[22]....
        /*01a8*/ 	.word	0x00002160


	//   ....[23]....
        /*01ac*/ 	.word	0x00002180


	//   ....[24]....
        /*01b0*/ 	.word	0x00002300


	//   ....[25]....
        /*01b4*/ 	.word	0x00002340


	//   ....[26]....
        /*01b8*/ 	.word	0x00002370


	//   ....[27]....
        /*01bc*/ 	.word	0x00002390


	//   ....[28]....
        /*01c0*/ 	.word	0x00002510


	//   ....[29]....
        /*01c4*/ 	.word	0x00002550


	//   ....[30]....
        /*01c8*/ 	.word	0x00002580


	//   ....[31]....
        /*01cc*/ 	.word	0x000025a0


	//   ....[32]....
        /*01d0*/ 	.word	0x00002720


	//   ....[33]....
        /*01d4*/ 	.word	0x00002760


	//   ....[34]....
        /*01d8*/ 	.word	0x00002790


	//   ....[35]....
        /*01dc*/ 	.word	0x000027b0


	//   ....[36]....
        /*01e0*/ 	.word	0x00002930


	//   ....[37]....
        /*01e4*/ 	.word	0x00002970


	//   ....[38]....
        /*01e8*/ 	.word	0x000029b0


	//   ....[39]....
        /*01ec*/ 	.word	0x000029c0


	//   ....[40]....
        /*01f0*/ 	.word	0x00004d80


	//   ....[41]....
        /*01f4*/ 	.word	0x00004db0


	//   ....[42]....
        /*01f8*/ 	.word	0x00004dd0


	//   ....[43]....
        /*01fc*/ 	.word	0x00004de0


	//   ....[44]....
        /*0200*/ 	.word	0x00004f70


	//   ....[45]....
        /*0204*/ 	.word	0x00004fa0


	//   ....[46]....
        /*0208*/ 	.word	0x00004fd0


	//   ....[47]....
        /*020c*/ 	.word	0x00004ff0


	//   ....[48]....
        /*0210*/ 	.word	0x00005170


	//   ....[49]....
        /*0214*/ 	.word	0x000051a0


	//   ....[50]....
        /*0218*/ 	.word	0x000051d0


	//   ....[51]....
        /*021c*/ 	.word	0x000051f0


	//   ....[52]....
        /*0220*/ 	.word	0x00005370


	//   ....[53]....
        /*0224*/ 	.word	0x000053a0


	//   ....[54]....
        /*0228*/ 	.word	0x000053d0


	//   ....[55]....
        /*022c*/ 	.word	0x000053f0


	//   ....[56]....
        /*0230*/ 	.word	0x00005570


	//   ....[57]....
        /*0234*/ 	.word	0x000055a0


	//   ....[58]....
        /*0238*/ 	.word	0x000055d0


	//   ....[59]....
        /*023c*/ 	.word	0x000055f0


	//----- nvinfo : EIATTR_VRC_CTA_INIT_COUNT
	.align		4
.L_216:
        /*0240*/ 	.byte	0x02, 0x4a
	.zero		1
	.zero		1


	//----- nvinfo : EIATTR_EXIT_INSTR_OFFSETS
	.align		4
        /*0244*/ 	.byte	0x04, 0x1c
        /*0246*/ 	.short	(.L_218 - .L_217)


	//   ....[0]....
.L_217:
        /*0248*/ 	.word	0x00000030


	//   ....[1]....
        /*024c*/ 	.word	0x00006290


	//   ....[2]....
        /*0250*/ 	.word	0x000062d0


	//----- nvinfo : EIATTR_MAX_THREADS
	.align		4
.L_218:
        /*0254*/ 	.byte	0x04, 0x05
        /*0256*/ 	.short	(.L_220 - .L_219)
.L_219:
        /*0258*/ 	.word	0x00000100
        /*025c*/ 	.word	0x00000001
        /*0260*/ 	.word	0x00000001


	//----- nvinfo : EIATTR_CRS_STACK_SIZE
	.align		4
.L_220:
        /*0264*/ 	.byte	0x04, 0x1e
        /*0266*/ 	.short	(.L_222 - .L_221)
.L_221:
        /*0268*/ 	.word	0x00000000


	//----- nvinfo : EIATTR_CBANK_PARAM_SIZE
	.align		4
.L_222:
        /*026c*/ 	.byte	0x03, 0x19
        /*026e*/ 	.short	0x0015


	//----- nvinfo : EIATTR_PARAM_CBANK
	.align		4
        /*0270*/ 	.byte	0x04, 0x0a
        /*0272*/ 	.short	(.L_224 - .L_223)
	.align		4
.L_223:
        /*0274*/ 	.word	index@(.nv.constant0._ZN6thrust24THRUST_300001_SM_1000_NS8cuda_cub4core6detail13_kernel_agentINS1_8__reduce11ReduceAgentIPN4cuda3std3__45tupleIJdlEEESC_SB_iNS1_9__extrema9arg_max_fIdlNS9_4lessIdEEEEEEJSC_SC_iSH_EEEvDpT0_)
        /*0278*/ 	.short	0x0380
        /*027a*/ 	.short	0x0015


	//----- nvinfo : EIATTR_SW_WAR
	.align		4
.L_224:
        /*027c*/ 	.byte	0x04, 0x36
        /*027e*/ 	.short	(.L_226 - .L_225)
.L_225:
        /*0280*/ 	.word	0x00000008
.L_226:


//--------------------- .nv.info._ZN6thrust24THRUST_300001_SM_1000_NS8cuda_cub4core6detail13_kernel_agentINS1_8__reduce10DrainAgentIiEEJN3cub18CUB_300001_SM_10009GridQueueIjEEiEEEvDpT0_ --------------------------
	.section	.nv.info._ZN6thrust24THRUST_300001_SM_1000_NS8cuda_cub4core6detail13_kernel_agentINS1_8__reduce10DrainAgentIiEEJN3cub18CUB_300001_SM_10009GridQueueIjEEiEEEvDpT0_,"",@"SHT_CUDA_INFO"
	.sectionflags	@""
	.align	4


	//----- nvinfo : EIATTR_CUDA_API_VERSION
	.align		4
        /*0000*/ 	.byte	0x04, 0x37
        /*0002*/ 	.short	(.L_228 - .L_227)
.L_227:
        /*0004*/ 	.word	0x00000082


	//----- nvinfo : EIATTR_KPARAM_INFO
	.align		4
.L_228:
        /*0008*/ 	.byte	0x04, 0x17
        /*000a*/ 	.short	(.L_230 - .L_229)
.L_229:
        /*000c*/ 	.word	0x00000000
        /*0010*/ 	.short	0x0001
        /*0012*/ 	.short	0x0008
        /*0014*/ 	.byte	0x00, 0xf0, 0x11, 0x00


	//----- nvinfo : EIATTR_KPARAM_INFO
	.align		4
.L_230:
        /*0018*/ 	.byte	0x04, 0x17
        /*001a*/ 	.short	(.L_232 - .L_231)
.L_231:
        /*001c*/ 	.word	0x00000000
        /*0020*/ 	.short	0x0000
        /*0022*/ 	.short	0x0000
        /*0024*/ 	.byte	0x00, 0xf0, 0x21, 0x00


	//----- nvinfo : EIATTR_SPARSE_MMA_MASK
	.align		4
.L_232:
        /*0028*/ 	.byte	0x03, 0x50
        /*002a*/ 	.short	0x0000


	//----- nvinfo : EIATTR_MAXREG_COUNT
	.align		4
        /*002c*/ 	.byte	0x03, 0x1b
        /*002e*/ 	.short	0x00ff


	//----- nvinfo : EIATTR_MERCURY_ISA_VERSION
	.align		4
        /*0030*/ 	.byte	0x03, 0x5f
        /*0032*/ 	.short	0x0101


	//----- nvinfo : EIATTR_VRC_CTA_INIT_COUNT
	.align		4
        /*0034*/ 	.byte	0x02, 0x4a
	.zero		1
	.zero		1


	//----- nvinfo : EIATTR_EXIT_INSTR_OFFSETS
	.align		4
        /*0038*/ 	.byte	0x04, 0x1c
        /*003a*/ 	.short	(.L_234 - .L_233)


	//   ....[0]....
.L_233:
        /*003c*/ 	.word	0x00000060


	//----- nvinfo : EIATTR_MAX_THREADS
	.align		4
.L_234:
        /*0040*/ 	.byte	0x04, 0x05
        /*0042*/ 	.short	(.L_236 - .L_235)
.L_235:
        /*0044*/ 	.word	0x00000001
        /*0048*/ 	.word	0x00000001
        /*004c*/ 	.word	0x00000001


	//----- nvinfo : EIATTR_CBANK_PARAM_SIZE
	.align		4
.L_236:
        /*0050*/ 	.byte	0x03, 0x19
        /*0052*/ 	.short	0x000c


	//----- nvinfo : EIATTR_PARAM_CBANK
	.align		4
        /*0054*/ 	.byte	0x04, 0x0a
        /*0056*/ 	.short	(.L_238 - .L_237)
	.align		4
.L_237:
        /*0058*/ 	.word	index@(.nv.constant0._ZN6thrust24THRUST_300001_SM_1000_NS8cuda_cub4core6detail13_kernel_agentINS1_8__reduce10DrainAgentIiEEJN3cub18CUB_300001_SM_10009GridQueueIjEEiEEEvDpT0_)
        /*005c*/ 	.short	0x0380
        /*005e*/ 	.short	0x000c


	//----- nvinfo : EIATTR_SW_WAR
	.align		4
.L_238:
        /*0060*/ 	.byte	0x04, 0x36
        /*0062*/ 	.short	(.L_240 - .L_239)
.L_239:
        /*0064*/ 	.word	0x00000008
.L_240:


//--------------------- .nv.info._ZN6thrust24THRUST_300001_SM_1000_NS8cuda_cub4core6detail13_kernel_agentINS1_8__reduce11ReduceAgentINS0_12zip_iteratorIN4cuda3std3__45tupleIJNS0_10device_ptrIdEENS0_17counting_iteratorIlNS0_11use_defaultESF_SF_EEEEEEEPNSB_IJdlEEESJ_iNS1_9__extrema9arg_max_fIdlNSA_4lessIdEEEEEEJSI_SK_iN3cub18CUB_300001_SM_100013GridEvenShareIiEENSS_9GridQueueIjEESP_EEEvDpT0_ --------------------------
	.section	.nv.info._ZN6thrust24THRUST_300001_SM_1000_NS8cuda_cub4core6detail13_kernel_agentINS1_8__reduce11ReduceAgentINS0_12zip_iteratorIN4cuda3std3__45tupleIJNS0_10device_ptrIdEENS0_17counting_iteratorIlNS0_11use_defaultESF_SF_EEEEEEEPNSB_IJdlEEESJ_iNS1_9__extrema9arg_max_fIdlNSA_4lessIdEEEEEEJSI_SK_iN3cub18CUB_300001_SM_100013GridEvenShareIiEENSS_9GridQueueIjEESP_EEEvDpT0_,"",@"SHT_CUDA_INFO"
	.sectionflags	@""
	.align	4


	//----- nvinfo : EIATTR_CUDA_API_VERSION
	.align		4
        /*0000*/ 	.byte	0x04, 0x37
        /*0002*/ 	.short	(.L_242 - .L_241)
.L_241:
        /*0004*/ 	.word	0x00000082


	//----- nvinfo : EIATTR_KPARAM_INFO
	.align		4
.L_242:
        /*0008*/ 	.byte	0x04, 0x17
        /*000a*/ 	.short	(.L_244 - .L_243)
.L_243:
        /*000c*/ 	.word	0x00000000
        /*0010*/ 	.short	0x0005
        /*0012*/ 	.short	0x0050
        /*0014*/ 	.byte	0x00, 0xf0, 0x05, 0x00


	//----- nvinfo : EIATTR_KPARAM_INFO
	.align		4
.L_244:
        /*0018*/ 	.byte	0x04, 0x17
        /*001a*/ 	.short	(.L_246 - .L_245)
.L_245:
        /*001c*/ 	.word	0x00000000
        /*0020*/ 	.short	0x0004
        /*0022*/ 	.short	0x0048
        /*0024*/ 	.byte	0x00, 0xf0, 0x21, 0x00


	//----- nvinfo : EIATTR_KPARAM_INFO
	.align		4
.L_246:
        /*0028*/ 	.byte	0x04, 0x17
        /*002a*/ 	.short	(.L_248 - .L_247)
.L_247:
        /*002c*/ 	.word	0x00000000
        /*0030*/ 	.short	0x0003
        /*0032*/ 	.short	0x001c
        /*0034*/ 	.byte	0x00, 0xf0, 0xa1, 0x00


	//----- nvinfo : EIATTR_KPARAM_INFO
	.align		4
.L_248:
        /*0038*/ 	.byte	0x04, 0x17
        /*003a*/ 	.short	(.L_250 - .L_249)
.L_249:
        /*003c*/ 	.word	0x00000000
        /*0040*/ 	.short	0x0002
        /*0042*/ 	.short	0x0018
        /*0044*/ 	.byte	0x00, 0xf0, 0x11, 0x00


	//----- nvinfo : EIATTR_KPARAM_INFO
	.align		4
.L_250:
        /*0048*/ 	.byte	0x04, 0x17
        /*004a*/ 	.short	(.L_252 - .L_251)
.L_251:
        /*004c*/ 	.word	0x00000000
        /*0050*/ 	.short	0x0001
        /*0052*/ 	.short	0x0010
        /*0054*/ 	.byte	0x00, 0xf5, 0x21, 0x00


	//----- nvinfo : EIATTR_KPARAM_INFO
	.align		4
.L_252:
        /*0058*/ 	.byte	0x04, 0x17
        /*005a*/ 	.short	(.L_254 - .L_253)
.L_253:
        /*005c*/ 	.word	0x00000000
        /*0060*/ 	.short	0x0000
        /*0062*/ 	.short	0x0000
        /*0064*/ 	.byte	0x00, 0xf0, 0x41, 0x00


	//----- nvinfo : EIATTR_SPARSE_MMA_MASK
	.align		4
.L_254:
        /*0068*/ 	.byte	0x03, 0x50
        /*006a*/ 	.short	0x0000


	//----- nvinfo : EIATTR_MAXREG_COUNT
	.align		4
        /*006c*/ 	.byte	0x03, 0x1b
        /*006e*/ 	.short	0x00ff


	//----- nvinfo : EIATTR_NUM_BARRIERS
	.align		4
        /*0070*/ 	.byte	0x02, 0x4c
        /*0072*/ 	.byte	0x01
	.zero		1


	//----- nvinfo : EIATTR_MERCURY_ISA_VERSION
	.align		4
        /*0074*/ 	.byte	0x03, 0x5f
        /*0076*/ 	.short	0x0101


	//----- nvinfo : EIATTR_COOP_GROUP_MASK_REGIDS
	.align		4
        /*0078*/ 	.byte	0x04, 0x29
        /*007a*/ 	.short	(.L_256 - .L_255)


	//   ....[0]....
.L_255:
        /*007c*/ 	.word	0xffffffff


	//   ....[1]....
        /*0080*/ 	.word	0xffffffff


	//   ....[2]....
        /*0084*/ 	.word	0xffffffff


	//   ....[3]....
        /*0088*/ 	.word	0xffffffff


	//   ....[4]....
        /*008c*/ 	.word	0xffffffff


	//   ....[5]....
        /*0090*/ 	.word	0xffffffff


	//   ....[6]....
        /*0094*/ 	.word	0xffffffff


	//   ....[7]....
        /*0098*/ 	.word	0xffffffff


	//   ....[8]....
        /*009c*/ 	.word	0xffffffff


	//   ....[9]....
        /*00a0*/ 	.word	0xffffffff


	//   ....[10]....
        /*00a4*/ 	.word	0xffffffff


	//   ....[11]....
        /*00a8*/ 	.word	0xffffffff


	//   ....[12]....
        /*00ac*/ 	.word	0xffffffff


	//   ....[13]....
        /*00b0*/ 	.word	0xffffffff


	//   ....[14]....
        /*00b4*/ 	.word	0xffffffff


	//   ....[15]....
        /*00b8*/ 	.word	0xffffffff


	//   ....[16]....
        /*00bc*/ 	.word	0xffffffff


	//   ....[17]....
        /*00c0*/ 	.word	0xffffffff


	//   ....[18]....
        /*00c4*/ 	.word	0xffffffff


	//   ....[19]....
        /*00c8*/ 	.word	0xffffffff


	//   ....[20]....
        /*00cc*/ 	.word	0xffffffff


	//   ....[21]....
        /*00d0*/ 	.word	0xffffffff


	//   ....[22]....
        /*00d4*/ 	.word	0xffffffff


	//   ....[23]....
        /*00d8*/ 	.word	0xffffffff


	//   ....[24]....
        /*00dc*/ 	.word	0xffffffff


	//   ....[25]....
        /*00e0*/ 	.word	0xffffffff


	//   ....[26]....
        /*00e4*/ 	.word	0xffffffff


	//   ....[27]....
        /*00e8*/ 	.word	0xffffffff


	//   ....[28]....
        /*00ec*/ 	.word	0xffffffff


	//   ....[29]....
        /*00f0*/ 	.word	0xffffffff


	//   ....[30]....
        /*00f4*/ 	.word	0xffffffff


	//   ....[31]....
        /*00f8*/ 	.word	0xffffffff


	//   ....[32]....
        /*00fc*/ 	.word	0xffffffff


	//   ....[33]....
        /*0100*/ 	.word	0xffffffff


	//   ....[34]....
        /*0104*/ 	.word	0xffffffff


	//   ....[35]....
        /*0108*/ 	.word	0xffffffff


	//   ....[36]....
        /*010c*/ 	.word	0xffffffff


	//   ....[37]....
        /*0110*/ 	.word	0xffffffff


	//   ....[38]....
        /*0114*/ 	.word	0xffffffff


	//   ....[39]....
        /*0118*/ 	.word	0xffffffff


	//   ....[40]....
        /*011c*/ 	.word	0xffffffff


	//   ....[41]....
        /*0120*/ 	.word	0xffffffff


	//   ....[42]....
        /*0124*/ 	.word	0xffffffff


	//   ....[43]....
        /*0128*/ 	.word	0xffffffff


	//   ....[44]....
        /*012c*/ 	.word	0xffffffff


	//   ....[45]....
        /*0130*/ 	.word	0xffffffff


	//   ....[46]....
        /*0134*/ 	.word	0xffffffff


	//   ....[47]....
        /*0138*/ 	.word	0xffffffff


	//   ....[48]....
        /*013c*/ 	.word	0xffffffff


	//   ....[49]....
        /*0140*/ 	.word	0xffffffff


	//   ....[50]....
        /*0144*/ 	.word	0xffffffff


	//   ....[51]....
        /*0148*/ 	.word	0xffffffff


	//   ....[52]....
        /*014c*/ 	.word	0xffffffff


	//   ....[53]....
        /*0150*/ 	.word	0xffffffff


	//   ....[54]....
        /*0154*/ 	.word	0xffffffff


	//   ....[55]....
        /*0158*/ 	.word	0xffffffff


	//   ....[56]....
        /*015c*/ 	.word	0xffffffff


	//   ....[57]....
        /*0160*/ 	.word	0xffffffff


	//   ....[58]....
        /*0164*/ 	.word	0xffffffff


	//   ....[59]....
        /*0168*/ 	.word	0xffffffff


	//----- nvinfo : EIATTR_COOP_GROUP_INSTR_OFFSETS
	.align		4
.L_256:
        /*016c*/ 	.byte	0x04, 0x28
        /*016e*/ 	.short	(.L_258 - .L_257)


	//   ....[0]....
.L_257:
        /*0170*/ 	.word	0x00000cc0


	//   ....[1]....
        /*0174*/ 	.word	0x00000cf0


	//   ....[2]....
        /*0178*/ 	.word	0x00000d10


	//   ....[3]....
        /*017c*/ 	.word	0x00000d20


	//   ....[4]....
        /*0180*/ 	.word	0x00000eb0


	//   ....[5]....
        /*0184*/ 	.word	0x00000ee0


	//   ....[6]....
        /*0188*/ 	.word	0x00000f10


	//   ....[7]....
        /*018c*/ 	.word	0x00000f30


	//   ....[8]....
        /*0190*/ 	.word	0x000010b0


	//   ....[9]....
        /*0194*/ 	.word	0x000010e0


	//   ....[10]....
        /*0198*/ 	.word	0x00001110


	//   ....[11]....
        /*019c*/ 	.word	0x00001130


	//   ....[12]....
        /*01a0*/ 	.word	0x000012b0


	//   ....[13]....
        /*01a4*/ 	.word	0x000012e0


	//   ....[14]....
        /*01a8*/ 	.word	0x00001310


	//   ....[15]....
        /*01ac*/ 	.word	0x00001330


	//   ....[16]....
        /*01b0*/ 	.word	0x000014b0


	//   ....[17]....
        /*01b4*/ 	.word	0x000014f0


	//   ....[18]....
        /*01b8*/ 	.word	0x00001520


	//   ....[19]....
        /*01bc*/ 	.word	0x00001530


	//   ....[20]....
        /*01c0*/ 	.word	0x000022a0


	//   ....[21]....
        /*01c4*/ 	.word	0x000022b0


	//   ....[22]....
        /*01c8*/ 	.word	0x000022c0


	//   ....[23]....
        /*01cc*/ 	.word	0x000022e0


	//   ....[24]....
        /*01d0*/ 	.word	0x00002460


	//   ....[25]....
        /*01d4*/ 	.word	0x000024a0


	//   ....[26]....
        /*01d8*/ 	.word	0x000024d0


	//   ....[27]....
        /*01dc*/ 	.word	0x000024f0


	//   ....[28]....
        /*01e0*/ 	.word	0x00002670


	//   ....[29]....
        /*01e4*/ 	.word	0x000026b0


	//   ....[30]....
        /*01e8*/ 	.word	0x000026e0


	//   ....[31]....
        /*01ec*/ 	.word	0x00002700


	//   ....[32]....
        /*01f0*/ 	.word	0x00002880


	//   ....[33]....
        /*01f4*/ 	.word	0x000028d0


	//   ....[34]....
        /*01f8*/ 	.word	0x00002900


	//   ....[35]....
        /*01fc*/ 	.word	0x00002910


	//   ....[36]....
        /*0200*/ 	.word	0x00002a90


	//   ....[37]....
        /*0204*/ 	.word	0x00002ad0


	//   ....[38]....
        /*0208*/ 	.word	0x00002b00


	//   ....[39]....
        /*020c*/ 	.word	0x00002b20


	//   ....[40]....
        /*0210*/ 	.word	0x00005200


	//   ....[41]....
        /*0214*/ 	.word	0x00005230


	//   ....[42]....
        /*0218*/ 	.word	0x00005250


	//   ....[43]....
        /*021c*/ 	.word	0x00005260


	//   ....[44]....
        /*0220*/ 	.word	0x000053f0


	//   ....[45]....
        /*0224*/ 	.word	0x00005420


	//   ....[46]....
        /*0228*/ 	.word	0x00005450


	//   ....[47]....
        /*022c*/ 	.word	0x00005470


	//   ....[48]....
        /*0230*/ 	.word	0x000055f0


	//   ....[49]....
        /*0234*/ 	.word	0x00005620


	//   ....[50]....
        /*0238*/ 	.word	0x00005650


	//   ....[51]....
        /*023c*/ 	.word	0x00005670


	//   ....[52]....
        /*0240*/ 	.word	0x000057f0


	//   ....[53]....
        /*0244*/ 	.word	0x00005820


	//   ....[54]....
        /*0248*/ 	.word	0x00005850


	//   ....[55]....
        /*024c*/ 	.word	0x00005870


	//   ....[56]....
        /*0250*/ 	.word	0x000059f0


	//   ....[57]....
        /*0254*/ 	.word	0x00005a20


	//   ....[58]....
        /*0258*/ 	.word	0x00005a50


	//   ....[59]....
        /*025c*/ 	.word	0x00005a70


	//----- nvinfo : EIATTR_VRC_CTA_INIT_COUNT
	.align		4
.L_258:
        /*0260*/ 	.byte	0x02, 0x4a
	.zero		1
	.zero		1


	//----- nvinfo : EIATTR_EXIT_INSTR_OFFSETS
	.align		4
        /*0264*/ 	.byte	0x04, 0x1c
        /*0266*/ 	.short	(.L_260 - .L_259)


	//   ....[0]....
.L_259:
        /*0268*/ 	.word	0x00006720


	//   ....[1]....
        /*026c*/ 	.word	0x00006780


	//----- nvinfo : EIATTR_MAX_THREADS
	.align		4
.L_260:
        /*0270*/ 	.byte	0x04, 0x05
        /*0272*/ 	.short	(.L_262 - .L_261)
.L_261:
        /*0274*/ 	.word	0x00000100
        /*0278*/ 	.word	0x00000001
        /*027c*/ 	.word	0x00000001


	//----- nvinfo : EIATTR_CRS_STACK_SIZE
	.align		4
.L_262:
        /*0280*/ 	.byte	0x04, 0x1e
        /*0282*/ 	.short	(.L_264 - .L_263)
.L_263:
        /*0284*/ 	.word	0x00000000


	//----- nvinfo : EIATTR_CBANK_PARAM_SIZE
	.align		4
.L_264:
        /*0288*/ 	.byte	0x03, 0x19
        /*028a*/ 	.short	0x0051


	//----- nvinfo : EIATTR_PARAM_CBANK
	.align		4
        /*028c*/ 	.byte	0x04, 0x0a
        /*028e*/ 	.short	(.L_266 - .L_265)
	.align		4
.L_265:
        /*0290*/ 	.word	index@(.nv.constant0._ZN6thrust24THRUST_300001_SM_1000_NS8cuda_cub4core6detail13_kernel_agentINS1_8__reduce11ReduceAgentINS0_12zip_iteratorIN4cuda3std3__45tupleIJNS0_10device_ptrIdEENS0_17counting_iteratorIlNS0_11use_defaultESF_SF_EEEEEEEPNSB_IJdlEEESJ_iNS1_9__extrema9arg_max_fIdlNSA_4lessIdEEEEEEJSI_SK_iN3cub18CUB_300001_SM_100013GridEvenShareIiEENSS_9GridQueueIjEESP_EEEvDpT0_)
        /*0294*/ 	.short	0x0380
        /*0296*/ 	.short	0x0051


	//----- nvinfo : EIATTR_SW_WAR
	.align		4
.L_266:
        /*0298*/ 	.byte	0x04, 0x36
        /*029a*/ 	.short	(.L_268 - .L_267)
.L_267:
        /*029c*/ 	.word	0x00000008
.L_268:


//--------------------- .nv.info._ZN6thrust24THRUST_300001_SM_1000_NS8cuda_cub4core6detail13_kernel_agentINS1_8__reduce11ReduceAgentINS0_12zip_iteratorIN4cuda3std3__45tupleIJNS0_10device_ptrIdEENS0_17counting_iteratorIlNS0_11use_defaultESF_SF_EEEEEEEPNSB_IJdlEEESJ_iNS1_9__extrema9arg_max_fIdlNSA_4lessIdEEEEEEJSI_SK_iSP_EEEvDpT0_ --------------------------
	.section	.nv.info._ZN6thrust24THRUST_300001_SM_1000_NS8cuda_cub4core6detail13_kernel_agentINS1_8__reduce11ReduceAgentINS0_12zip_iteratorIN4cuda3std3__45tupleIJNS0_10device_ptrIdEENS0_17counting_iteratorIlNS0_11use_defaultESF_SF_EEEEEEEPNSB_IJdlEEESJ_iNS1_9__extrema9arg_max_fIdlNSA_4lessIdEEEEEEJSI_SK_iSP_EEEvDpT0_,"",@"SHT_CUDA_INFO"
	.sectionflags	@""
	.align	4


	//----- nvinfo : EIATTR_CUDA_API_VERSION
	.align		4
        /*0000*/ 	.byte	0x04, 0x37
        /*0002*/ 	.short	(.L_270 - .L_269)
.L_269:
        /*0004*/ 	.word	0x00000082


	//----- nvinfo : EIATTR_KPARAM_INFO
	.align		4
.L_270:
        /*0008*/ 	.byte	0x04, 0x17
        /*000a*/ 	.short	(.L_272 - .L_271)
.L_271:
        /*000c*/ 	.word	0x00000000
        /*0010*/ 	.short	0x0003
        /*0012*/ 	.short	0x001c
        /*0014*/ 	.byte	0x00, 0xf0, 0x05, 0x00


	//----- nvinfo : EIATTR_KPARAM_INFO
	.align		4
.L_272:
        /*0018*/ 	.byte	0x04, 0x17
        /*001a*/ 	.short	(.L_274 - .L_273)
.L_273:
        /*001c*/ 	.word	0x00000000
        /*0020*/ 	.short	0x0002
        /*0022*/ 	.short	0x0018
        /*0024*/ 	.byte	0x00, 0xf0, 0x11, 0x00


	//----- nvinfo : EIATTR_KPARAM_INFO
	.align		4
.L_274:
        /*0028*/ 	.byte	0x04, 0x17
        /*002a*/ 	.short	(.L_276 - .L_275)
.L_275:
        /*002c*/ 	.word	0x00000000
        /*0030*/ 	.short	0x0001
        /*0032*/ 	.short	0x0010
        /*0034*/ 	.byte	0x00, 0xf5, 0x21, 0x00


	//----- nvinfo : EIATTR_KPARAM_INFO
	.align		4
.L_276:
        /*0038*/ 	.byte	0x04, 0x17
        /*003a*/ 	.short	(.L_278 - .L_277)
.L_277:
        /*003c*/ 	.word	0x00000000
        /*0040*/ 	.short	0x0000
        /*0042*/ 	.short	0x0000
        /*0044*/ 	.byte	0x00, 0xf0, 0x41, 0x00


	//----- nvinfo : EIATTR_SPARSE_MMA_MASK
	.align		4
.L_278:
        /*0048*/ 	.byte	0x03, 0x50
        /*004a*/ 	.short	0x0000


	//----- nvinfo : EIATTR_MAXREG_COUNT
	.align		4
        /*004c*/ 	.byte	0x03, 0x1b
        /*004e*/ 	.short	0x00ff


	//----- nvinfo : EIATTR_NUM_BARRIERS
	.align		4
        /*0050*/ 	.byte	0x02, 0x4c
        /*0052*/ 	.byte	0x01
	.zero		1


	//----- nvinfo : EIATTR_MERCURY_ISA_VERSION
	.align		4
        /*0054*/ 	.byte	0x03, 0x5f
        /*0056*/ 	.short	0x0101


	//----- nvinfo : EIATTR_COOP_GROUP_MASK_REGIDS
	.align		4
        /*0058*/ 	.byte	0x04, 0x29
        /*005a*/ 	.short	(.L_280 - .L_279)


	//   ....[0]....
.L_279:
        /*005c*/ 	.word	0xffffffff


	//   ....[1]....
        /*0060*/ 	.word	0xffffffff


	//   ....[2]....
        /*0064*/ 	.word	0xffffffff


	//   ....[3]....
        /*0068*/ 	.word	0xffffffff


	//   ....[4]....
        /*006c*/ 	.word	0xffffffff


	//   ....[5]....
        /*0070*/ 	.word	0xffffffff


	//   ....[6]....
        /*0074*/ 	.word	0xffffffff


	//   ....[7]....
        /*0078*/ 	.word	0xffffffff


	//   ....[8]....
        /*007c*/ 	.word	0xffffffff


	//   ....[9]....
        /*0080*/ 	.word	0xffffffff


	//   ....[10]....
        /*0084*/ 	.word	0xffffffff


	//   ....[11]....
        /*0088*/ 	.word	0xffffffff


	//   ....[12]....
        /*008c*/ 	.word	0xffffffff


	//   ....[13]....
        /*0090*/ 	.word	0xffffffff


	//   ....[14]....
        /*0094*/ 	.word	0xffffffff


	//   ....[15]....
        /*0098*/ 	.word	0xffffffff


	//   ....[16]....
        /*009c*/ 	.word	0xffffffff


	//   ....[17]....
        /*00a0*/ 	.word	0xffffffff


	//   ....[18]....
        /*00a4*/ 	.word	0xffffffff


	//   ....[19]....
        /*00a8*/ 	.word	0xffffffff


	//   ....[20]....
        /*00ac*/ 	.word	0xffffffff


	//   ....[21]....
        /*00b0*/ 	.word	0xffffffff


	//   ....[22]....
        /*00b4*/ 	.word	0xffffffff


	//   ....[23]....
        /*00b8*/ 	.word	0xffffffff


	//   ....[24]....
        /*00bc*/ 	.word	0xffffffff


	//   ....[25]....
        /*00c0*/ 	.word	0xffffffff


	//   ....[26]....
        /*00c4*/ 	.word	0xffffffff


	//   ....[27]....
        /*00c8*/ 	.word	0xffffffff


	//   ....[28]....
        /*00cc*/ 	.word	0xffffffff


	//   ....[29]....
        /*00d0*/ 	.word	0xffffffff


	//   ....[30]....
        /*00d4*/ 	.word	0xffffffff


	//   ....[31]....
        /*00d8*/ 	.word	0xffffffff


	//   ....[32]....
        /*00dc*/ 	.word	0xffffffff


	//   ....[33]....
        /*00e0*/ 	.word	0xffffffff


	//   ....[34]....
        /*00e4*/ 	.word	0xffffffff


	//   ....[35]....
        /*00e8*/ 	.word	0xffffffff


	//   ....[36]....
        /*00ec*/ 	.word	0xffffffff


	//   ....[37]....
        /*00f0*/ 	.word	0xffffffff


	//   ....[38]....
        /*00f4*/ 	.word	0xffffffff


	//   ....[39]....
        /*00f8*/ 	.word	0xffffffff


	//   ....[40]....
        /*00fc*/ 	.word	0xffffffff


	//   ....[41]....
        /*0100*/ 	.word	0xffffffff


	//   ....[42]....
        /*0104*/ 	.word	0xffffffff


	//   ....[43]....
        /*0108*/ 	.word	0xffffffff


	//   ....[44]....
        /*010c*/ 	.word	0xffffffff


	//   ....[45]....
        /*0110*/ 	.word	0xffffffff


	//   ....[46]....
        /*0114*/ 	.word	0xffffffff


	//   ....[47]....
        /*0118*/ 	.word	0xffffffff


	//   ....[48]....
        /*011c*/ 	.word	0xffffffff


	//   ....[49]....
        /*0120*/ 	.word	0xffffffff


	//   ....[50]....
        /*0124*/ 	.word	0xffffffff


	//   ....[51]....
        /*0128*/ 	.word	0xffffffff


	//   ....[52]....
        /*012c*/ 	.word	0xffffffff


	//   ....[53]....
        /*0130*/ 	.word	0xffffffff


	//   ....[54]....
        /*0134*/ 	.word	0xffffffff


	//   ....[55]....
        /*0138*/ 	.word	0xffffffff


	//   ....[56]....
        /*013c*/ 	.word	0xffffffff


	//   ....[57]....
        /*0140*/ 	.word	0xffffffff


	//   ....[58]....
        /*0144*/ 	.word	0xffffffff


	//   ....[59]....
        /*0148*/ 	.word	0xffffffff


	//----- nvinfo : EIATTR_COOP_GROUP_INSTR_OFFSETS
	.align		4
.L_280:
        /*014c*/ 	.byte	0x04, 0x28
        /*014e*/ 	.short	(.L_282 - .L_281)


	//   ....[0]....
.L_281:
        /*0150*/ 	.word	0x00000c90


	//   ....[1]....
        /*0154*/ 	.word	0x00000cc0


	//   ....[2]....
        /*0158*/ 	.word	0x00000ce0


	//   ....[3]....
        /*015c*/ 	.word	0x00000cf0


	//   ....[4]....
        /*0160*/ 	.word	0x00000e80


	//   ....[5]....
        /*0164*/ 	.word	0x00000eb0


	//   ....[6]....
        /*0168*/ 	.word	0x00000ee0


	//   ....[7]....
        /*016c*/ 	.word	0x00000f00


	//   ....[8]....
        /*0170*/ 	.word	0x00001080


	//   ....[9]....
        /*0174*/ 	.word	0x000010b0


	//   ....[10]....
        /*0178*/ 	.word	0x000010e0


	//   ....[11]....
        /*017c*/ 	.word	0x00001100


	//   ....[12]....
        /*0180*/ 	.word	0x00001280


	//   ....[13]....
        /*0184*/ 	.word	0x000012b0


	//   ....[14]....
        /*0188*/ 	.word	0x000012e0


	//   ....[15]....
        /*018c*/ 	.word	0x00001300


	//   ....[16]....
        /*0190*/ 	.word	0x00001480


	//   ....[17]....
        /*0194*/ 	.word	0x000014b0


	//   ....[18]....
        /*0198*/ 	.word	0x000014e0


	//   ....[19]....
        /*019c*/ 	.word	0x00001500


	//   ....[20]....
        /*01a0*/ 	.word	0x00002260


	//   ....[21]....
        /*01a4*/ 	.word	0x00002270


	//   ....[22]....
        /*01a8*/ 	.word	0x00002280


	//   ....[23]....
        /*01ac*/ 	.word	0x000022a0


	//   ....[24]....
        /*01b0*/ 	.word	0x00002420


	//   ....[25]....
        /*01b4*/ 	.word	0x00002460


	//   ....[26]....
        /*01b8*/ 	.word	0x00002490


	//   ....[27]....
        /*01bc*/ 	.word	0x000024b0


	//   ....[28]....
        /*01c0*/ 	.word	0x00002630


	//   ....[29]....
        /*01c4*/ 	.word	0x00002670


	//   ....[30]....
        /*01c8*/ 	.word	0x000026a0


	//   ....[31]....
        /*01cc*/ 	.word	0x000026c0


	//   ....[32]....
        /*01d0*/ 	.word	0x00002840


	//   ....[33]....
        /*01d4*/ 	.word	0x00002880


	//   ....[34]....
        /*01d8*/ 	.word	0x000028b0


	//   ....[35]....
        /*01dc*/ 	.word	0x000028d0


	//   ....[36]....
        /*01e0*/ 	.word	0x00002a50


	//   ....[37]....
        /*01e4*/ 	.word	0x00002a90


	//   ....[38]....
        /*01e8*/ 	.word	0x00002ac0


	//   ....[39]....
        /*01ec*/ 	.word	0x00002ae0


	//   ....[40]....
        /*01f0*/ 	.word	0x00004ff0


	//   ....[41]....
        /*01f4*/ 	.word	0x00005020


	//   ....[42]....
        /*01f8*/ 	.word	0x00005040


	//   ....[43]....
        /*01fc*/ 	.word	0x00005050


	//   ....[44]....
        /*0200*/ 	.word	0x000051e0


	//   ....[45]....
        /*0204*/ 	.word	0x00005210


	//   ....[46]....
        /*0208*/ 	.word	0x00005240


	//   ....[47]....
        /*020c*/ 	.word	0x00005260


	//   ....[48]....
        /*0210*/ 	.word	0x000053e0


	//   ....[49]....
        /*0214*/ 	.word	0x00005410


	//   ....[50]....
        /*0218*/ 	.word	0x00005440


	//   ....[51]....
        /*021c*/ 	.word	0x00005460


	//   ....[52]....
        /*0220*/ 	.word	0x000055e0


	//   ....[53]....
        /*0224*/ 	.word	0x00005610


	//   ....[54]....
        /*0228*/ 	.word	0x00005640


	//   ....[55]....
        /*022c*/ 	.word	0x00005660


	//   ....[56]....
        /*0230*/ 	.word	0x000057e0


	//   ....[57]....
        /*0234*/ 	.word	0x00005810


	//   ....[58]....
        /*0238*/ 	.word	0x00005840


	//   ....[59]....
        /*023c*/ 	.word	0x00005860


	//----- nvinfo : EIATTR_VRC_CTA_INIT_COUNT
	.align		4
.L_282:
        /*0240*/ 	.byte	0x02, 0x4a
	.zero		1
	.zero		1


	//----- nvinfo : EIATTR_EXIT_INSTR_OFFSETS
	.align		4
        /*0244*/ 	.byte	0x04, 0x1c
        /*0246*/ 	.short	(.L_284 - .L_283)


	//   ....[0]....
.L_283:
        /*0248*/ 	.word	0x00000030


	//   ....[1]....
        /*024c*/ 	.word	0x00006500


	//   ....[2]....
        /*0250*/ 	.word	0x00006540


	//----- nvinfo : EIATTR_MAX_THREADS
	.align		4
.L_284:
        /*0254*/ 	.byte	0x04, 0x05
        /*0256*/ 	.short	(.L_286 - .L_285)
.L_285:
        /*0258*/ 	.word	0x00000100
        /*025c*/ 	.word	0x00000001
        /*0260*/ 	.word	0x00000001


	//----- nvinfo : EIATTR_CRS_STACK_SIZE
	.align		4
.L_286:
        /*0264*/ 	.byte	0x04, 0x1e
        /*0266*/ 	.short	(.L_288 - .L_287)
.L_287:
        /*0268*/ 	.word	0x00000000


	//----- nvinfo : EIATTR_CBANK_PARAM_SIZE
	.align		4
.L_288:
        /*026c*/ 	.byte	0x03, 0x19
        /*026e*/ 	.short	0x001d


	//----- nvinfo : EIATTR_PARAM_CBANK
	.align		4
        /*0270*/ 	.byte	0x04, 0x0a
        /*0272*/ 	.short	(.L_290 - .L_289)
	.align		4
.L_289:
        /*0274*/ 	.word	index@(.nv.constant0._ZN6thrust24THRUST_300001_SM_1000_NS8cuda_cub4core6detail13_kernel_agentINS1_8__reduce11ReduceAgentINS0_12zip_iteratorIN4cuda3std3__45tupleIJNS0_10device_ptrIdEENS0_17counting_iteratorIlNS0_11use_defaultESF_SF_EEEEEEEPNSB_IJdlEEESJ_iNS1_9__extrema9arg_max_fIdlNSA_4lessIdEEEEEEJSI_SK_iSP_EEEvDpT0_)
        /*0278*/ 	.short	0x0380
        /*027a*/ 	.short	0x001d


	//----- nvinfo : EIATTR_SW_WAR
	.align		4
.L_290:
        /*027c*/ 	.byte	0x04, 0x36
        /*027e*/ 	.short	(.L_292 - .L_291)
.L_291:
        /*0280*/ 	.word	0x00000008
.L_292:


//--------------------- .nv.info._Z6jacobiILj512EEvPdS0_mmmS0_ --------------------------
	.section	.nv.info._Z6jacobiILj512EEvPdS0_mmmS0_,"",@"SHT_CUDA_INFO"
	.sectionflags	@""
	.align	4


	//----- nvinfo : EIATTR_CUDA_API_VERSION
	.align		4
        /*0000*/ 	.byte	0x04, 0x37
        /*0002*/ 	.short	(.L_294 - .L_293)
.L_293:
        /*0004*/ 	.word	0x00000082


	//----- nvinfo : EIATTR_KPARAM_INFO
	.align		4
.L_294:
        /*0008*/ 	.byte	0x04, 0x17
        /*000a*/ 	.short	(.L_296 - .L_295)
.L_295:
        /*000c*/ 	.word	0x00000000
        /*0010*/ 	.short	0x0005
        /*0012*/ 	.short	0x0028
        /*0014*/ 	.byte	0x00, 0xf5, 0x21, 0x00


	//----- nvinfo : EIATTR_KPARAM_INFO
	.align		4
.L_296:
        /*0018*/ 	.byte	0x04, 0x17
        /*001a*/ 	.short	(.L_298 - .L_297)
.L_297:
        /*001c*/ 	.word	0x00000000
        /*0020*/ 	.short	0x0004
        /*0022*/ 	.short	0x0020
        /*0024*/ 	.byte	0x00, 0xf0, 0x21, 0x00


	//----- nvinfo : EIATTR_KPARAM_INFO
	.align		4
.L_298:
        /*0028*/ 	.byte	0x04, 0x17
        /*002a*/ 	.short	(.L_300 - .L_299)
.L_299:
        /*002c*/ 	.word	0x00000000
        /*0030*/ 	.short	0x0003
        /*0032*/ 	.short	0x0018
        /*0034*/ 	.byte	0x00, 0xf0, 0x21, 0x00


	//----- nvinfo : EIATTR_KPARAM_INFO
	.align		4
.L_300:
        /*0038*/ 	.byte	0x04, 0x17
        /*003a*/ 	.short	(.L_302 - .L_301)
.L_301:
        /*003c*/ 	.word	0x00000000
        /*0040*/ 	.short	0x0002
        /*0042*/ 	.short	0x0010
        /*0044*/ 	.byte	0x00, 0xf0, 0x21, 0x00


	//----- nvinfo : EIATTR_KPARAM_INFO
	.align		4
.L_302:
        /*0048*/ 	.byte	0x04, 0x17
        /*004a*/ 	.short	(.L_304 - .L_303)
.L_303:
        /*004c*/ 	.word	0x00000000
        /*0050*/ 	.short	0x0001
        /*0052*/ 	.short	0x0008
        /*0054*/ 	.byte	0x00, 0xf5, 0x21, 0x00


	//----- nvinfo : EIATTR_KPARAM_INFO
	.align		4
.L_304:
        /*0058*/ 	.byte	0x04, 0x17
        /*005a*/ 	.short	(.L_306 - .L_305)
.L_305:
        /*005c*/ 	.word	0x00000000
        /*0060*/ 	.short	0x0000
        /*0062*/ 	.short	0x0000
        /*0064*/ 	.byte	0x00, 0xf5, 0x21, 0x00


	//----- nvinfo : EIATTR_SPARSE_MMA_MASK
	.align		4
.L_306:
        /*0068*/ 	.byte	0x03, 0x50
        /*006a*/ 	.short	0x0000


	//----- nvinfo : EIATTR_MAXREG_COUNT
	.align		4
        /*006c*/ 	.byte	0x03, 0x1b
        /*006e*/ 	.short	0x00ff


	//----- nvinfo : EIATTR_NUM_BARRIERS
	.align		4
        /*0070*/ 	.byte	0x02, 0x4c
        /*0072*/ 	.byte	0x01
	.zero		1


	//----- nvinfo : EIATTR_MERCURY_ISA_VERSION
	.align		4
        /*0074*/ 	.byte	0x03, 0x5f
        /*0076*/ 	.short	0x0101


	//----- nvinfo : EIATTR_VRC_CTA_INIT_COUNT
	.align		4
        /*0078*/ 	.byte	0x02, 0x4a
	.zero		1
	.zero		1


	//----- nvinfo : EIATTR_EXIT_INSTR_OFFSETS
	.align		4
        /*007c*/ 	.byte	0x04, 0x1c
        /*007e*/ 	.short	(.L_308 - .L_307)


	//   ....[0]....
.L_307:
        /*0080*/ 	.word	0x00000980


	//   ....[1]....
        /*0084*/ 	.word	0x00000ce0


	//----- nvinfo : EIATTR_CRS_STACK_SIZE
	.align		4
.L_308:
        /*0088*/ 	.byte	0x04, 0x1e
        /*008a*/ 	.short	(.L_310 - .L_309)
.L_309:
        /*008c*/ 	.word	0x00000000


	//----- nvinfo : EIATTR_CBANK_PARAM_SIZE
	.align		4
.L_310:
        /*0090*/ 	.byte	0x03, 0x19
        /*0092*/ 	.short	0x0030


	//----- nvinfo : EIATTR_PARAM_CBANK
	.align		4
        /*0094*/ 	.byte	0x04, 0x0a
        /*0096*/ 	.short	(.L_312 - .L_311)
	.align		4
.L_311:
        /*0098*/ 	.word	index@(.nv.constant0._Z6jacobiILj512EEvPdS0_mmmS0_)
        /*009c*/ 	.short	0x0380
        /*009e*/ 	.short	0x0030


	//----- nvinfo : EIATTR_SW_WAR
	.align		4
.L_312:
        /*00a0*/ 	.byte	0x04, 0x36
        /*00a2*/ 	.short	(.L_314 - .L_313)
.L_313:
        /*00a4*/ 	.word	0x00000008
.L_314:


//--------------------- .nv.callgraph             --------------------------
	.section	.nv.callgraph,"",@"SHT_CUDA_CALLGRAPH"
	.align	4
	.sectionentsize	8
	.align		4
        /*0000*/ 	.word	0x00000000
	.align		4
        /*0004*/ 	.word	0xffffffff
	.align		4
        /*0008*/ 	.word	0x00000000
	.align		4
        /*000c*/ 	.word	0xfffffffe
	.align		4
        /*0010*/ 	.word	0x00000000
	.align		4
        /*0014*/ 	.word	0xfffffffd
	.align		4
        /*0018*/ 	.word	0x00000000
	.align		4
        /*001c*/ 	.word	0xfffffffc


//--------------------- .nv.constant4             --------------------------
	.section	.nv.constant4,"a",@progbits
	.align	8
	.align		8
.nv.constant4:
        /*0000*/ 	.dword	_ZN34_INTERNAL_75252409_4_k_cu_8c132c1f4cuda3std3__45__cpo5beginE
	.align		8
        /*0008*/ 	.dword	_ZN34_INTERNAL_75252409_4_k_cu_8c132c1f4cuda3std3__45__cpo3endE
	.align		8
        /*0010*/ 	.dword	_ZN34_INTERNAL_75252409_4_k_cu_8c132c1f4cuda3std3__45__cpo6cbeginE
	.align		8
        /*0018*/ 	.dword	_ZN34_INTERNAL_75252409_4_k_cu_8c132c1f4cuda3std3__45__cpo4cendE
	.align		8
        /*0020*/ 	.dword	_ZN34_INTERNAL_75252409_4_k_cu_8c132c1f4cuda3std3__45__cpo6rbeginE
	.align		8
        /*0028*/ 	.dword	_ZN34_INTERNAL_75252409_4_k_cu_8c132c1f4cuda3std3__45__cpo4rendE
	.align		8
        /*0030*/ 	.dword	_ZN34_INTERNAL_75252409_4_k_cu_8c132c1f4cuda3std3__45__cpo7crbeginE
	.align		8
        /*0038*/ 	.dword	_ZN34_INTERNAL_75252409_4_k_cu_8c132c1f4cuda3std3__45__cpo5crendE
	.align		8
        /*0040*/ 	.dword	_ZN34_INTERNAL_75252409_4_k_cu_8c132c1f4cuda3std3__436_GLOBAL__N__75252409_4_k_cu_8c132c1f6ignoreE
	.align		8
        /*0048*/ 	.dword	_ZN34_INTERNAL_75252409_4_k_cu_8c132c1f4cuda3std3__419piecewise_constructE
	.align		8
        /*0050*/ 	.dword	_ZN34_INTERNAL_75252409_4_k_cu_8c132c1f4cuda3std3__48in_placeE
	.align		8
        /*0058*/ 	.dword	_ZN34_INTERNAL_75252409_4_k_cu_8c132c1f4cuda3std3__420unreachable_sentinelE
	.align		8
        /*0060*/ 	.dword	_ZN34_INTERNAL_75252409_4_k_cu_8c132c1f4cuda3std3__47nulloptE
	.align		8
        /*0068*/ 	.dword	_ZN34_INTERNAL_75252409_4_k_cu_8c132c1f4cuda3std3__48unexpectE
	.align		8
        /*0070*/ 	.dword	_ZN34_INTERNAL_75252409_4_k_cu_8c132c1f4cuda3std6ranges3__45__cpo4swapE
	.align		8
        /*0078*/ 	.dword	_ZN34_INTERNAL_75252409_4_k_cu_8c132c1f4cuda3std6ranges3__45__cpo9iter_moveE
	.align		8
        /*0080*/ 	.dword	_ZN34_INTERNAL_75252409_4_k_cu_8c132c1f4cuda3std6ranges3__45__cpo5beginE
	.align		8
        /*0088*/ 	.dword	_ZN34_INTERNAL_75252409_4_k_cu_8c132c1f4cuda3std6ranges3__45__cpo3endE
	.align		8
        /*0090*/ 	.dword	_ZN34_INTERNAL_75252409_4_k_cu_8c132c1f4cuda3std6ranges3__45__cpo6cbeginE
	.align		8
        /*0098*/ 	.dword	_ZN34_INTERNAL_75252409_4_k_cu_8c132c1f4cuda3std6ranges3__45__cpo4cendE
	.align		8
        /*00a0*/ 	.dword	_ZN34_INTERNAL_75252409_4_k_cu_8c132c1f4cuda3std6ranges3__45__cpo7advanceE
	.align		8
        /*00a8*/ 	.dword	_ZN34_INTERNAL_75252409_4_k_cu_8c132c1f4cuda3std6ranges3__45__cpo9iter_swapE
	.align		8
        /*00b0*/ 	.dword	_ZN34_INTERNAL_75252409_4_k_cu_8c132c1f4cuda3std6ranges3__45__cpo4nextE
	.align		8
        /*00b8*/ 	.dword	_ZN34_INTERNAL_75252409_4_k_cu_8c132c1f4cuda3std6ranges3__45__cpo4prevE
	.align		8
        /*00c0*/ 	.dword	_ZN34_INTERNAL_75252409_4_k_cu_8c132c1f4cuda3std6ranges3__45__cpo4dataE
	.align		8
        /*00c8*/ 	.dword	_ZN34_INTERNAL_75252409_4_k_cu_8c132c1f4cuda3std6ranges3__45__cpo5cdataE
	.align		8
        /*00d0*/ 	.dword	_ZN34_INTERNAL_75252409_4_k_cu_8c132c1f4cuda3std6ranges3__45__cpo4sizeE
	.align		8
        /*00d8*/ 	.dword	_ZN34_INTERNAL_75252409_4_k_cu_8c132c1f4cuda3std6ranges3__45__cpo5ssizeE
	.align		8
        /*00e0*/ 	.dword	_ZN34_INTERNAL_75252409_4_k_cu_8c132c1f4cuda3std6ranges3__45__cpo8distanceE
	.align		8
        /*00e8*/ 	.dword	_ZN34_INTERNAL_75252409_4_k_cu_8c132c1f6thrust24THRUST_300001_SM_1000_NS8cuda_cub3parE
	.align		8
        /*00f0*/ 	.dword	_ZN34_INTERNAL_75252409_4_k_cu_8c132c1f6thrust24THRUST_300001_SM_1000_NS8cuda_cub10par_nosyncE
	.align		8
        /*00f8*/ 	.dword	_ZN34_INTERNAL_75252409_4_k_cu_8c132c1f6thrust24THRUST_300001_SM_1000_NS6system6detail10sequential3seqE
	.align		8
        /*0100*/ 	.dword	_ZN34_INTERNAL_75252409_4_k_cu_8c132c1f6thrust24THRUST_300001_SM_1000_NS6system3cpp3parE
	.align		8
        /*0108*/ 	.dword	_ZN34_INTERNAL_75252409_4_k_cu_8c132c1f6thrust24THRUST_300001_SM_1000_NS12placeholders2_1E
	.align		8
        /*0110*/ 	.dword	_ZN34_INTERNAL_75252409_4_k_cu_8c132c1f6thrust24THRUST_300001_SM_1000_NS12placeholders2_2E
	.align		8
        /*0118*/ 	.dword	_ZN34_INTERNAL_75252409_4_k_cu_8c132c1f6thrust24THRUST_300001_SM_1000_NS12placeholders2_3E
	.align		8
        /*0120*/ 	.dword	_ZN34_INTERNAL_75252409_4_k_cu_8c132c1f6thrust24THRUST_300001_SM_1000_NS12placeholders2_4E
	.align		8
        /*0128*/ 	.dword	_ZN34_INTERNAL_75252409_4_k_cu_8c132c1f6thrust24THRUST_300001_SM_1000_NS12placeholders2_5E
	.align		8
        /*0130*/ 	.dword	_ZN34_INTERNAL_75252409_4_k_cu_8c132c1f6thrust24THRUST_300001_SM_1000_NS12placeholders2_6E
	.align		8
        /*0138*/ 	.dword	_ZN34_INTERNAL_75252409_4_k_cu_8c132c1f6thrust24THRUST_300001_SM_1000_NS12placeholders2_7E
	.align		8
        /*0140*/ 	.dword	_ZN34_INTERNAL_75252409_4_k_cu_8c132c1f6thrust24THRUST_300001_SM_1000_NS12placeholders2_8E
	.align		8
        /*0148*/ 	.dword	_ZN34_INTERNAL_75252409_4_k_cu_8c132c1f6thrust24THRUST_300001_SM_1000_NS12placeholders2_9E
	.align		8
        /*0150*/ 	.dword	_ZN34_INTERNAL_75252409_4_k_cu_8c132c1f6thrust24THRUST_300001_SM_1000_NS12placeholders3_10E
	.align		8
        /*0158*/ 	.dword	_ZN34_INTERNAL_75252409_4_k_cu_8c132c1f6thrust24THRUST_300001_SM_1000_NS3seqE
	.align		8
        /*0160*/ 	.dword	_ZN34_INTERNAL_75252409_4_k_cu_8c132c1f6thrust24THRUST_300001_SM_1000_NS6deviceE


//--------------------- .text._ZN3cub18CUB_300001_SM_10006detail11EmptyKernelIvEEvv --------------------------
	.section	.text._ZN3cub18CUB_300001_SM_10006detail11EmptyKernelIvEEvv,"ax",@progbits
	.align	128
        .global         _ZN3cub18CUB_300001_SM_10006detail11EmptyKernelIvEEvv
        .type           _ZN3cub18CUB_300001_SM_10006detail11EmptyKernelIvEEvv,@function
        .size           _ZN3cub18CUB_300001_SM_10006detail11EmptyKernelIvEEvv,(.L_x_710 - _ZN3cub18CUB_300001_SM_10006detail11EmptyKernelIvEEvv)
        .other          _ZN3cub18CUB_300001_SM_10006detail11EmptyKernelIvEEvv,@"STO_CUDA_ENTRY STV_DEFAULT"
_ZN3cub18CUB_300001_SM_10006detail11EmptyKernelIvEEvv:
.text._ZN3cub18CUB_300001_SM_10006detail11EmptyKernelIvEEvv:
[----:B------:R-:W-:Y:S01]  /*0000*/  LDC R1, c[0x0][0x37c] ;  /* 0x0000df00ff017b82 */ /* 0x000fe20000000800 */
[----:B------:R-:W-:Y:S05]  /*0010*/  EXIT ;  /* 0x000000000000794d */ /* 0x000fea0003800000 */
.L_x_0:
[----:B------:R-:W-:-:S00]  /*0020*/  BRA `(.L_x_0) ;  /* 0xfffffffc00fc7947 */ /* 0x000fc0000383ffff */
[----:B------:R-:W-:-:S00]  /*0030*/  NOP ;  /* 0x0000000000007918 */ /* 0x000fc00000000000 */
        /* <DEDUP_REMOVED lines=12> */
.L_x_710:


//--------------------- .text._ZN6thrust24THRUST_300001_SM_1000_NS8cuda_cub4core6detail13_kernel_agentINS1_8__reduce11ReduceAgentIPN4cuda3std3__45tupleIJdlEEESC_SB_lNS1_9__extrema9arg_max_fIdlNS9_4lessIdEEEEEEJSC_SC_iSH_EEEvDpT0_ --------------------------
	.section	.text._ZN6thrust24THRUST_300001_SM_1000_NS8cuda_cub4core6detail13_kernel_agentINS1_8__reduce11ReduceAgentIPN4cuda3std3__45tupleIJdlEEESC_SB_lNS1_9__extrema9arg_max_fIdlNS9_4lessIdEEEEEEJSC_SC_iSH_EEEvDpT0_,"ax",@progbits
	.align	128
        .global         _ZN6thrust24THRUST_300001_SM_1000_NS8cuda_cub4core6detail13_kernel_agentINS1_8__reduce11ReduceAgentIPN4cuda3std3__45tupleIJdlEEESC_SB_lNS1_9__extrema9arg_max_fIdlNS9_4lessIdEEEEEEJSC_SC_iSH_EEEvDpT0_
        .type           _ZN6thrust24THRUST_300001_SM_1000_NS8cuda_cub4core6detail13_kernel_agentINS1_8__reduce11ReduceAgentIPN4cuda3std3__45tupleIJdlEEESC_SB_lNS1_9__extrema9arg_max_fIdlNS9_4lessIdEEEEEEJSC_SC_iSH_EEEvDpT0_,@function
        .size           _ZN6thrust24THRUST_300001_SM_1000_NS8cuda_cub4core6detail13_kernel_agentINS1_8__reduce11ReduceAgentIPN4cuda3std3__45tupleIJdlEEESC_SB_lNS1_9__extrema9arg_max_fIdlNS9_4lessIdEEEEEEJSC_SC_iSH_EEEvDpT0_,(.L_x_711 - _ZN6thrust24THRUST_300001_SM_1000_NS8cuda_cub4core6detail13_kernel_agentINS1_8__reduce11ReduceAgentIPN4cuda3std3__45tupleIJdlEEESC_SB_lNS1_9__extrema9arg_max_fIdlNS9_4lessIdEEEEEEJSC_SC_iSH_EEEvDpT0_)
        .other          _ZN6thrust24THRUST_300001_SM_1000_NS8cuda_cub4core6detail13_kernel_agentINS1_8__reduce11ReduceAgentIPN4cuda3std3__45tupleIJdlEEESC_SB_lNS1_9__extrema9arg_max_fIdlNS9_4lessIdEEEEEEJSC_SC_iSH_EEEvDpT0_,@"STO_CUDA_ENTRY STV_DEFAULT"
_ZN6thrust24THRUST_300001_SM_1000_NS8cuda_cub4core6detail13_kernel_agentINS1_8__reduce11ReduceAgentIPN4cuda3std3__45tupleIJdlEEESC_SB_lNS1_9__extrema9arg_max_fIdlNS9_4lessIdEEEEEEJSC_SC_iSH_EEEvDpT0_:
.text._ZN6thrust24THRUST_300001_SM_1000_NS8cuda_cub4core6detail13_kernel_agentINS1_8__reduce11ReduceAgentIPN4cuda3std3__45tupleIJdlEEESC_SB_lNS1_9__extrema9arg_max_fIdlNS9_4lessIdEEEEEEJSC_SC_iSH_EEEvDpT0_:
[----:B------:R-:W-:Y:S01]  /*0000*/  LDC R1, c[0x0][0x37c] ;  /* 0x0000df00ff017b82 */ /* 0x000fe20000000800 */
[----:B------:R-:W0:Y:S02]  /*0010*/  LDCU UR8, c[0x0][0x390] ;  /* 0x00007200ff0877ac */ /* 0x000e240008000800 */
[----:B0-----:R-:W-:-:S13]  /*0020*/  ISETP.NE.AND P0, PT, RZ, UR8, PT ;  /* 0x00000008ff007c0c */ /* 0x001fda000bf05270 */
[----:B------:R-:W-:Y:S05]  /*0030*/  @!P0 EXIT ;  /* 0x000000000000894d */ /* 0x000fea0003800000 */
[----:B------:R-:W-:Y:S01]  /*0040*/  UISETP.GT.AND UP0, UPT, UR8, 0x4ff, UPT ;  /* 0x000004ff0800788c */ /* 0x000fe2000bf04270 */
[----:B------:R-:W-:Y:S01]  /*0050*/  BSSY.RECONVERGENT B0, `(.L_x_1) ;  /* 0x00006c3000007945 */ /* 0x000fe20003800200 */
[----:B------:R-:W0:Y:S07]  /*0060*/  LDCU.64 UR10, c[0x0][0x358] ;  /* 0x00006b00ff0a77ac */ /* 0x000e2e0008000a00 */
[----:B------:R-:W-:Y:S05]  /*0070*/  BRA.U UP0, `(.L_x_2) ;  /* 0x0000003900807547 */ /* 0x000fea000b800000 */
[----:B------:R-:W1:Y:S01]  /*0080*/  S2R R0, SR_TID.X ;  /* 0x0000000000007919 */ /* 0x000e620000002100 */
[----:B------:R-:W2:Y:S01]  /*0090*/  LDCU UR4, c[0x0][0x390] ;  /* 0x00007200ff0477ac */ /* 0x000ea20008000800 */
[----:B------:R-:W-:Y:S01]  /*00a0*/  BSSY.RECONVERGENT B1, `(.L_x_3) ;  /* 0x000000b000017945 */ /* 0x000fe20003800200 */
[----:B------:R-:W-:Y:S02]  /*00b0*/  CS2R R14, SRZ ;  /* 0x00000000000e7805 */ /* 0x000fe4000001ff00 */
[----:B------:R-:W-:Y:S02]  /*00c0*/  CS2R R12, SRZ ;  /* 0x00000000000c7805 */ /* 0x000fe4000001ff00 */
[----:B-1----:R-:W-:Y:S01]  /*00d0*/  ISETP.GE.AND P0, PT, R0, UR8, PT ;  /* 0x0000000800007c0c */ /* 0x002fe2000bf06270 */
[----:B------:R-:W-:-:S12]  /*00e0*/  IMAD.MOV.U32 R19, RZ, RZ, R0 ;  /* 0x000000ffff137224 */ /* 0x000fd800078e0000 */
[----:B--2---:R-:W-:Y:S05]  /*00f0*/  @P0 BRA `(.L_x_4) ;  /* 0x0000000000140947 */ /* 0x004fea0003800000 */
[----:B------:R-:W1:Y:S02]  /*0100*/  LDC.64 R2, c[0x0][0x380] ;  /* 0x0000e000ff027b82 */ /* 0x000e640000000a00 */
[----:B-1----:R-:W-:-:S05]  /*0110*/  IMAD.WIDE.U32 R2, R0, 0x10, R2 ;  /* 0x0000001000027825 */ /* 0x002fca00078e0002 */
[----:B0-----:R1:W5:Y:S04]  /*0120*/  LDG.E.64.CONSTANT R14, desc[UR10][R2.64] ;  /* 0x0000000a020e7981 */ /* 0x001368000c1e9b00 */
[----:B------:R1:W5:Y:S01]  /*0130*/  LDG.E.64.CONSTANT R12, desc[UR10][R2.64+0x8] ;  /* 0x0000080a020c7981 */ /* 0x000362000c1e9b00 */
[----:B------:R-:W-:-:S07]  /*0140*/  VIADD R19, R0, 0x100 ;  /* 0x0000010000137836 */ /* 0x000fce0000000000 */
.L_x_4:
[----:B0-----:R-:W-:Y:S05]  /*0150*/  BSYNC.RECONVERGENT B1 ;  /* 0x0000000000017941 */ /* 0x001fea0003800200 */
.L_x_3:
[----:B------:R-:W-:Y:S01]  /*0160*/  ISETP.GE.AND P0, PT, R19, UR8, PT ;  /* 0x0000000813007c0c */ /* 0x000fe2000bf06270 */
[----:B------:R-:W-:-:S12]  /*0170*/  BSSY.RECONVERGENT B1, `(.L_x_5) ;  /* 0x0000099000017945 */ /* 0x000fd80003800200 */
[----:B------:R-:W-:Y:S05]  /*0180*/  @P0 BRA `(.L_x_6) ;  /* 0x00000008005c0947 */ /* 0x000fea0003800000 */
[----:B------:R-:W-:Y:S01]  /*0190*/  LOP3.LUT R4, RZ, R19, RZ, 0x33, !PT ;  /* 0x00000013ff047212 */ /* 0x000fe200078e33ff */
[----:B------:R-:W-:Y:S04]  /*01a0*/  BSSY.RECONVERGENT B2, `(.L_x_7) ;  /* 0x000002e000027945 */ /* 0x000fe80003800200 */
[----:B------:R-:W-:-:S05]  /*01b0*/  VIADD R4, R4, UR8 ;  /* 0x0000000804047c36 */ /* 0x000fca0008000000 */
[----:B-1----:R-:W-:-:S04]  /*01c0*/  LOP3.LUT R2, R4, 0x300, RZ, 0xc0, !PT ;  /* 0x0000030004027812 */ /* 0x002fc800078ec0ff */
[----:B------:R-:W-:-:S13]  /*01d0*/  ISETP.NE.AND P0, PT, R2, 0x300, PT ;  /* 0x000003000200780c */ /* 0x000fda0003f05270 */
[----:B------:R-:W-:Y:S05]  /*01e0*/  @!P0 BRA `(.L_x_8) ;  /* 0x0000000000a48947 */ /* 0x000fea0003800000 */
[----:B------:R-:W0:Y:S01]  /*01f0*/  LDC.64 R2, c[0x0][0x380] ;  /* 0x0000e000ff027b82 */ /* 0x000e220000000a00 */
[----:B------:R-:W-:-:S04]  /*0200*/  LEA.HI R5, R4, 0x1, RZ, 0x18 ;  /* 0x0000000104057811 */ /* 0x000fc800078fc0ff */
[----:B------:R-:W-:-:S05]  /*0210*/  LOP3.LUT R5, R5, 0x3, RZ, 0xc0, !PT ;  /* 0x0000000305057812 */ /* 0x000fca00078ec0ff */
[----:B------:R-:W-:Y:S02]  /*0220*/  IMAD.MOV R5, RZ, RZ, -R5 ;  /* 0x000000ffff057224 */ /* 0x000fe400078e0a05 */
[----:B0-----:R-:W-:-:S04]  /*0230*/  IMAD.WIDE.U32 R2, R19, 0x10, R2 ;  /* 0x0000001013027825 */ /* 0x001fc800078e0002 */
[----:B------:R-:W-:-:S07]  /*0240*/  IMAD.MOV.U32 R16, RZ, RZ, R2 ;  /* 0x000000ffff107224 */ /* 0x000fce00078e0002 */
.L_x_11:
[----:B------:R-:W-:-:S05]  /*0250*/  IMAD.MOV.U32 R2, RZ, RZ, R16 ;  /* 0x000000ffff027224 */ /* 0x000fca00078e0010 */
[----:B------:R-:W2:Y:S04]  /*0260*/  LDG.E.64.CONSTANT R8, desc[UR10][R2.64] ;  /* 0x0000000a02087981 */ /* 0x000ea8000c1e9b00 */
[----:B------:R-:W3:Y:S01]  /*0270*/  LDG.E.64.CONSTANT R10, desc[UR10][R2.64+0x8] ;  /* 0x0000080a020a7981 */ /* 0x000ee2000c1e9b00 */
[----:B------:R-:W-:Y:S01]  /*0280*/  VIADD R5, R5, 0x1 ;  /* 0x0000000105057836 */ /* 0x000fe20000000000 */
[----:B------:R-:W-:Y:S01]  /*0290*/  BSSY.RECONVERGENT B3, `(.L_x_9) ;  /* 0x000001b000037945 */ /* 0x000fe20003800200 */
[----:B-----5:R-:W-:Y:S01]  /*02a0*/  IMAD.MOV.U32 R21, RZ, RZ, R13 ;  /* 0x000000ffff157224 */ /* 0x020fe200078e000d */
[----:B------:R-:W-:Y:S01]  /*02b0*/  IADD3 R16, P3, PT, R2, 0x1000, RZ ;  /* 0x0000100002107810 */ /* 0x000fe20007f7e0ff */
[----:B------:R-:W-:Y:S01]  /*02c0*/  IMAD.MOV.U32 R17, RZ, RZ, R12 ;  /* 0x000000ffff117224 */ /* 0x000fe200078e000c */
[----:B------:R-:W-:Y:S01]  /*02d0*/  ISETP.NE.AND P2, PT, R5, RZ, PT ;  /* 0x000000ff0500720c */ /* 0x000fe20003f45270 */
[----:B------:R-:W-:-:S02]  /*02e0*/  IMAD.MOV.U32 R6, RZ, RZ, R14 ;  /* 0x000000ffff067224 */ /* 0x000fc400078e000e */
[----:B------:R-:W-:Y:S01]  /*02f0*/  IMAD.MOV.U32 R7, RZ, RZ, R15 ;  /* 0x000000ffff077224 */ /* 0x000fe200078e000f */
[----:B--2---:R-:W-:Y:S01]  /*0300*/  DSETP.GEU.AND P0, PT, R14, R8, PT ;  /* 0x000000080e00722a */ /* 0x004fe20003f0e000 */
[----:B------:R-:W-:Y:S02]  /*0310*/  IMAD.MOV.U32 R14, RZ, RZ, R8 ;  /* 0x000000ffff0e7224 */ /* 0x000fe400078e0008 */
[----:B---3--:R-:W-:Y:S02]  /*0320*/  IMAD.MOV.U32 R12, RZ, RZ, R10 ;  /* 0x000000ffff0c7224 */ /* 0x008fe400078e000a */
[----:B------:R-:W-:Y:S02]  /*0330*/  IMAD.MOV.U32 R13, RZ, RZ, R11 ;  /* 0x000000ffff0d7224 */ /* 0x000fe400078e000b */
[----:B------:R-:W-:-:S07]  /*0340*/  IMAD.MOV.U32 R15, RZ, RZ, R9 ;  /* 0x000000ffff0f7224 */ /* 0x000fce00078e0009 */
[----:B------:R-:W-:Y:S05]  /*0350*/  @!P0 BRA `(.L_x_10) ;  /* 0x0000000000388947 */ /* 0x000fea0003800000 */
[----:B------:R-:W-:Y:S01]  /*0360*/  DSETP.GT.AND P0, PT, R6, R8, PT ;  /* 0x000000080600722a */ /* 0x000fe20003f04000 */
[----:B------:R-:W-:Y:S02]  /*0370*/  IMAD.MOV.U32 R14, RZ, RZ, R6 ;  /* 0x000000ffff0e7224 */ /* 0x000fe400078e0006 */
[----:B------:R-:W-:Y:S02]  /*0380*/  IMAD.MOV.U32 R15, RZ, RZ, R7 ;  /* 0x000000ffff0f7224 */ /* 0x000fe400078e0007 */
[----:B------:R-:W-:Y:S02]  /*0390*/  IMAD.MOV.U32 R12, RZ, RZ, R17 ;  /* 0x000000ffff0c7224 */ /* 0x000fe400078e0011 */
[----:B------:R-:W-:-:S07]  /*03a0*/  IMAD.MOV.U32 R13, RZ, RZ, R21 ;  /* 0x000000ffff0d7224 */ /* 0x000fce00078e0015 */
[----:B------:R-:W-:Y:S05]  /*03b0*/  @P0 BRA `(.L_x_10) ;  /* 0x0000000000200947 */ /* 0x000fea0003800000 */
[CC--:B------:R-:W-:Y:S02]  /*03c0*/  ISETP.GE.U32.AND P1, PT, R17.reuse, R10.reuse, PT ;  /* 0x0000000a1100720c */ /* 0x0c0fe40003f26070 */
[----:B------:R-:W-:Y:S02]  /*03d0*/  ISETP.LT.U32.AND P0, PT, R17, R10, PT ;  /* 0x0000000a1100720c */ /* 0x000fe40003f01070 */
[CC--:B------:R-:W-:Y:S02]  /*03e0*/  ISETP.GE.AND.EX P1, PT, R21.reuse, R11.reuse, PT, P1 ;  /* 0x0000000b1500720c */ /* 0x0c0fe40003f26310 */
[----:B------:R-:W-:Y:S02]  /*03f0*/  ISETP.LT.AND.EX P0, PT, R21, R11, PT, P0 ;  /* 0x0000000b1500720c */ /* 0x000fe40003f01300 */
[----:B------:R-:W-:Y:S02]  /*0400*/  FSEL R14, R6, R8, !P1 ;  /* 0x00000008060e7208 */ /* 0x000fe40004800000 */
[----:B------:R-:W-:-:S02]  /*0410*/  FSEL R15, R7, R9, !P1 ;  /* 0x00000009070f7208 */ /* 0x000fc40004800000 */
[----:B------:R-:W-:Y:S02]  /*0420*/  SEL R12, R17, R10, P0 ;  /* 0x0000000a110c7207 */ /* 0x000fe40000000000 */
[----:B------:R-:W-:-:S07]  /*0430*/  SEL R13, R21, R11, P0 ;  /* 0x0000000b150d7207 */ /* 0x000fce0000000000 */
.L_x_10:
[----:B------:R-:W-:Y:S05]  /*0440*/  BSYNC.RECONVERGENT B3 ;  /* 0x0000000000037941 */ /* 0x000fea0003800200 */
.L_x_9:
[----:B------:R-:W-:Y:S02]  /*0450*/  IMAD.X R3, RZ, RZ, R3, P3 ;  /* 0x000000ffff037224 */ /* 0x000fe400018e0603 */
[----:B------:R-:W-:Y:S01]  /*0460*/  VIADD R19, R19, 0x100 ;  /* 0x0000010013137836 */ /* 0x000fe20000000000 */
[----:B------:R-:W-:Y:S06]  /*0470*/  @P2 BRA `(.L_x_11) ;  /* 0xfffffffc00742947 */ /* 0x000fec000383ffff */
.L_x_8:
[----:B------:R-:W-:Y:S05]  /*0480*/  BSYNC.RECONVERGENT B2 ;  /* 0x0000000000027941 */ /* 0x000fea0003800200 */
.L_x_7:
[----:B------:R-:W0:Y:S01]  /*0490*/  LDC.64 R8, c[0x0][0x380] ;  /* 0x0000e000ff087b82 */ /* 0x000e220000000a00 */
[----:B------:R-:W-:-:S13]  /*04a0*/  ISETP.GE.U32.AND P0, PT, R4, 0x300, PT ;  /* 0x000003000400780c */ /* 0x000fda0003f06070 */
[----:B------:R-:W-:Y:S05]  /*04b0*/  @!P0 BRA `(.L_x_6) ;  /* 0x0000000400908947 */ /* 0x000fea0003800000 */
.L_x_20:
[----:B0-----:R-:W-:-:S05]  /*04c0*/  IMAD.WIDE R20, R19, 0x10, R8 ;  /* 0x0000001013147825 */ /* 0x001fca00078e0208 */
[----:B------:R-:W2:Y:S04]  /*04d0*/  LDG.E.64.CONSTANT R10, desc[UR10][R20.64] ;  /* 0x0000000a140a7981 */ /* 0x000ea8000c1e9b00 */
[----:B------:R-:W3:Y:S04]  /*04e0*/  LDG.E.64.CONSTANT R16, desc[UR10][R20.64+0x8] ;  /* 0x0000080a14107981 */ /* 0x000ee8000c1e9b00 */
[----:B-----5:R0:W5:Y:S04]  /*04f0*/  LDG.E.64.CONSTANT R6, desc[UR10][R20.64+0x1000] ;  /* 0x0010000a14067981 */ /* 0x020168000c1e9b00 */
[----:B------:R0:W5:Y:S01]  /*0500*/  LDG.E.64.CONSTANT R4, desc[UR10][R20.64+0x1008] ;  /* 0x0010080a14047981 */ /* 0x000162000c1e9b00 */
[----:B------:R-:W-:Y:S01]  /*0510*/  BSSY.RECONVERGENT B2, `(.L_x_12) ;  /* 0x0000015000027945 */ /* 0x000fe20003800200 */
[----:B--2---:R-:W-:Y:S01]  /*0520*/  DSETP.GEU.AND P0, PT, R14, R10, PT ;  /* 0x0000000a0e00722a */ /* 0x004fe20003f0e000 */
[----:B------:R-:W-:-:S02]  /*0530*/  IMAD.MOV.U32 R2, RZ, RZ, R10 ;  /* 0x000000ffff027224 */ /* 0x000fc400078e000a */
[----:B------:R-:W-:Y:S02]  /*0540*/  IMAD.MOV.U32 R3, RZ, RZ, R11 ;  /* 0x000000ffff037224 */ /* 0x000fe400078e000b */
[----:B---3--:R-:W-:Y:S02]  /*0550*/  IMAD.MOV.U32 R23, RZ, RZ, R16 ;  /* 0x000000ffff177224 */ /* 0x008fe400078e0010 */
[----:B------:R-:W-:-:S07]  /*0560*/  IMAD.MOV.U32 R25, RZ, RZ, R17 ;  /* 0x000000ffff197224 */ /* 0x000fce00078e0011 */
[----:B0-----:R-:W-:Y:S05]  /*0570*/  @!P0 BRA `(.L_x_13) ;  /* 0x0000000000388947 */ /* 0x001fea0003800000 */
[----:B------:R-:W-:Y:S01]  /*0580*/  DSETP.GT.AND P0, PT, R14, R10, PT ;  /* 0x0000000a0e00722a */ /* 0x000fe20003f04000 */
[----:B------:R-:W-:Y:S02]  /*0590*/  IMAD.MOV.U32 R23, RZ, RZ, R12 ;  /* 0x000000ffff177224 */ /* 0x000fe400078e000c */
[----:B------:R-:W-:Y:S02]  /*05a0*/  IMAD.MOV.U32 R25, RZ, RZ, R13 ;  /* 0x000000ffff197224 */ /* 0x000fe400078e000d */
[----:B------:R-:W-:Y:S02]  /*05b0*/  IMAD.MOV.U32 R2, RZ, RZ, R14 ;  /* 0x000000ffff027224 */ /* 0x000fe400078e000e */
[----:B------:R-:W-:-:S07]  /*05c0*/  IMAD.MOV.U32 R3, RZ, RZ, R15 ;  /* 0x000000ffff037224 */ /* 0x000fce00078e000f */
[----:B------:R-:W-:Y:S05]  /*05d0*/  @P0 BRA `(.L_x_13) ;  /* 0x0000000000200947 */ /* 0x000fea0003800000 */
[CC--:B------:R-:W-:Y:S02]  /*05e0*/  ISETP.LT.U32.AND P1, PT, R12.reuse, R16.reuse, PT ;  /* 0x000000100c00720c */ /* 0x0c0fe40003f21070 */
[CC--:B------:R-:W-:Y:S02]  /*05f0*/  ISETP.GE.U32.AND P0, PT, R12.reuse, R16.reuse, PT ;  /* 0x000000100c00720c */ /* 0x0c0fe40003f06070 */
[CC--:B------:R-:W-:Y:S02]  /*0600*/  ISETP.LT.AND.EX P1, PT, R13.reuse, R17.reuse, PT, P1 ;  /* 0x000000110d00720c */ /* 0x0c0fe40003f21310 */
[CC--:B------:R-:W-:Y:S02]  /*0610*/  ISETP.GE.AND.EX P0, PT, R13.reuse, R17.reuse, PT, P0 ;  /* 0x000000110d00720c */ /* 0x0c0fe40003f06300 */
[----:B------:R-:W-:Y:S02]  /*0620*/  SEL R23, R12, R16, P1 ;  /* 0x000000100c177207 */ /* 0x000fe40000800000 */
[----:B------:R-:W-:-:S02]  /*0630*/  SEL R25, R13, R17, P1 ;  /* 0x000000110d197207 */ /* 0x000fc40000800000 */
[----:B------:R-:W-:Y:S02]  /*0640*/  FSEL R2, R14, R10, !P0 ;  /* 0x0000000a0e027208 */ /* 0x000fe40004000000 */
[----:B------:R-:W-:-:S07]  /*0650*/  FSEL R3, R15, R11, !P0 ;  /* 0x0000000b0f037208 */ /* 0x000fce0004000000 */
.L_x_13:
[----:B------:R-:W-:Y:S05]  /*0660*/  BSYNC.RECONVERGENT B2 ;  /* 0x0000000000027941 */ /* 0x000fea0003800200 */
.L_x_12:
[----:B------:R0:W5:Y:S04]  /*0670*/  LDG.E.64.CONSTANT R14, desc[UR10][R20.64+0x2000] ;  /* 0x0020000a140e7981 */ /* 0x000168000c1e9b00 */
[----:B------:R0:W5:Y:S04]  /*0680*/  LDG.E.64.CONSTANT R12, desc[UR10][R20.64+0x2008] ;  /* 0x0020080a140c7981 */ /* 0x000168000c1e9b00 */
[----:B------:R0:W5:Y:S04]  /*0690*/  LDG.E.64.CONSTANT R10, desc[UR10][R20.64+0x3000] ;  /* 0x0030000a140a7981 */ /* 0x000168000c1e9b00 */
[----:B------:R0:W5:Y:S02]  /*06a0*/  LDG.E.64.CONSTANT R16, desc[UR10][R20.64+0x3008] ;  /* 0x0030080a14107981 */ /* 0x000164000c1e9b00 */
[----:B-----5:R-:W-:Y:S01]  /*06b0*/  DSETP.GEU.AND P0, PT, R2, R6, PT ;  /* 0x000000060200722a */ /* 0x020fe20003f0e000 */
[----:B------:R-:W-:Y:S01]  /*06c0*/  BSSY.RECONVERGENT B2, `(.L_x_14) ;  /* 0x0000014000027945 */ /* 0x000fe20003800200 */
[----:B------:R-:W-:-:S02]  /*06d0*/  IMAD.MOV.U32 R26, RZ, RZ, R6 ;  /* 0x000000ffff1a7224 */ /* 0x000fc400078e0006 */
[----:B------:R-:W-:Y:S02]  /*06e0*/  IMAD.MOV.U32 R27, RZ, RZ, R7 ;  /* 0x000000ffff1b7224 */ /* 0x000fe400078e0007 */
[----:B------:R-:W-:Y:S02]  /*06f0*/  IMAD.MOV.U32 R29, RZ, RZ, R4 ;  /* 0x000000ffff1d7224 */ /* 0x000fe400078e0004 */
[----:B------:R-:W-:-:S06]  /*0700*/  IMAD.MOV.U32 R18, RZ, RZ, R5 ;  /* 0x000000ffff127224 */ /* 0x000fcc00078e0005 */
[----:B0-----:R-:W-:Y:S05]  /*0710*/  @!P0 BRA `(.L_x_15) ;  /* 0x0000000000388947 */ /* 0x001fea0003800000 */
        /* <DEDUP_REMOVED lines=14> */
.L_x_15:
[----:B------:R-:W-:Y:S05]  /*0800*/  BSYNC.RECONVERGENT B2 ;  /* 0x0000000000027941 */ /* 0x000fea0003800200 */
.L_x_14:
[----:B------:R-:W-:Y:S01]  /*0810*/  DSETP.GEU.AND P0, PT, R26, R14, PT ;  /* 0x0000000e1a00722a */ /* 0x000fe20003f0e000 */
[----:B------:R-:W-:Y:S01]  /*0820*/  BSSY.RECONVERGENT B2, `(.L_x_16) ;  /* 0x0000014000027945 */ /* 0x000fe20003800200 */
[----:B------:R-:W-:Y:S02]  /*0830*/  IMAD.MOV.U32 R2, RZ, RZ, R14 ;  /* 0x000000ffff027224 */ /* 0x000fe400078e000e */
[----:B------:R-:W-:Y:S02]  /*0840*/  IMAD.MOV.U32 R3, RZ, RZ, R15 ;  /* 0x000000ffff037224 */ /* 0x000fe400078e000f */
[----:B------:R-:W-:Y:S02]  /*0850*/  IMAD.MOV.U32 R5, RZ, RZ, R12 ;  /* 0x000000ffff057224 */ /* 0x000fe400078e000c */
[----:B------:R-:W-:-:S06]  /*0860*/  IMAD.MOV.U32 R7, RZ, RZ, R13 ;  /* 0x000000ffff077224 */ /* 0x000fcc00078e000d */
        /* <DEDUP_REMOVED lines=15> */
.L_x_17:
[----:B------:R-:W-:Y:S05]  /*0960*/  BSYNC.RECONVERGENT B2 ;  /* 0x0000000000027941 */ /* 0x000fea0003800200 */
.L_x_16:
        /* <DEDUP_REMOVED lines=21> */
.L_x_19:
[----:B------:R-:W-:Y:S05]  /*0ac0*/  BSYNC.RECONVERGENT B2 ;  /* 0x0000000000027941 */ /* 0x000fea0003800200 */
.L_x_18:
[----:B------:R-:W-:-:S05]  /*0ad0*/  VIADD R19, R19, 0x400 ;  /* 0x0000040013137836 */ /* 0x000fca0000000000 */
[----:B------:R-:W-:-:S13]  /*0ae0*/  ISETP.GE.AND P0, PT, R19, UR4, PT ;  /* 0x0000000413007c0c */ /* 0x000fda000bf06270 */
[----:B------:R-:W-:Y:S05]  /*0af0*/  @!P0 BRA `(.L_x_20) ;  /* 0xfffffff800708947 */ /* 0x000fea000383ffff */
.L_x_6:
[----:B------:R-:W-:Y:S05]  /*0b00*/  BSYNC.RECONVERGENT B1 ;  /* 0x0000000000017941 */ /* 0x000fea0003800200 */
.L_x_5:
[----:B------:R-:W2:Y:S02]  /*0b10*/  LDCU UR6, c[0x0][0x390] ;  /* 0x00007200ff0677ac */ /* 0x000ea40008000800 */
[----:B--2---:R-:W-:-:S09]  /*0b20*/  UISETP.GE.AND UP0, UPT, UR6, 0x100, UPT ;  /* 0x000001000600788c */ /* 0x004fd2000bf06270 */
[----:B------:R-:W-:Y:S05]  /*0b30*/  BRA.U !UP0, `(.L_x_21) ;  /* 0x0000001508507547 */ /* 0x000fea000b800000 */
[----:B0-----:R-:W0:Y:S01]  /*0b40*/  S2R R9, SR_LANEID ;  /* 0x0000000000097919 */ /* 0x001e220000000000 */
[----:B------:R-:W-:Y:S01]  /*0b50*/  BSSY.RECONVERGENT B1, `(.L_x_22) ;  /* 0x000001f000017945 */ /* 0x000fe20003800200 */
[----:B-----5:R-:W-:Y:S01]  /*0b60*/  IMAD.MOV.U32 R11, RZ, RZ, R12 ;  /* 0x000000ffff0b7224 */ /* 0x020fe200078e000c */
[----:B------:R2:W3:Y:S01]  /*0b70*/  SHFL.DOWN PT, R4, R14, 0x1, 0x1f ;  /* 0x08201f000e047f89 */ /* 0x0004e200000e0000 */
[----:B------:R-:W-:Y:S02]  /*0b80*/  IMAD.MOV.U32 R16, RZ, RZ, R13 ;  /* 0x000000ffff107224 */ /* 0x000fe400078e000d */
[----:B-1----:R-:W-:Y:S01]  /*0b90*/  IMAD.MOV.U32 R2, RZ, RZ, R14 ;  /* 0x000000ffff027224 */ /* 0x002fe200078e000e */
[----:B------:R2:W1:Y:S01]  /*0ba0*/  SHFL.DOWN PT, R5, R15, 0x1, 0x1f ;  /* 0x08201f000f057f89 */ /* 0x00046200000e0000 */
[----:B------:R-:W-:-:S03]  /*0bb0*/  IMAD.MOV.U32 R3, RZ, RZ, R15 ;  /* 0x000000ffff037224 */ /* 0x000fc600078e000f */
[----:B------:R2:W4:Y:S04]  /*0bc0*/  SHFL.DOWN PT, R7, R12, 0x1, 0x1f ;  /* 0x08201f000c077f89 */ /* 0x00052800000e0000 */
[----:B------:R2:W1:Y:S01]  /*0bd0*/  SHFL.DOWN PT, R17, R13, 0x1, 0x1f ;  /* 0x08201f000d117f89 */ /* 0x00046200000e0000 */
[----:B0-----:R-:W-:-:S13]  /*0be0*/  ISETP.GT.AND P0, PT, R9, 0x1e, PT ;  /* 0x0000001e0900780c */ /* 0x001fda0003f04270 */
[----:B-1234-:R-:W-:Y:S05]  /*0bf0*/  @P0 BRA `(.L_x_23) ;  /* 0x0000000000500947 */ /* 0x01efea0003800000 */
[----:B------:R-:W-:Y:S01]  /*0c00*/  DSETP.GEU.AND P0, PT, R14, R4, PT ;  /* 0x000000040e00722a */ /* 0x000fe20003f0e000 */
[----:B------:R-:W-:Y:S02]  /*0c10*/  IMAD.MOV.U32 R11, RZ, RZ, R7 ;  /* 0x000000ffff0b7224 */ /* 0x000fe400078e0007 */
[----:B------:R-:W-:Y:S02]  /*0c20*/  IMAD.MOV.U32 R16, RZ, RZ, R17 ;  /* 0x000000ffff107224 */ /* 0x000fe400078e0011 */
        /* <DEDUP_REMOVED lines=9> */
[CC--:B------:R-:W-:Y:S02]  /*0cc0*/  ISETP.LT.U32.AND P1, PT, R12.reuse, R7.reuse, PT ;  /* 0x000000070c00720c */ /* 0x0c0fe40003f21070 */
[C---:B------:R-:W-:Y:S02]  /*0cd0*/  ISETP.GE.U32.AND P0, PT, R12.reuse, R7, PT ;  /* 0x000000070c00720c */ /* 0x040fe40003f06070 */
[CC--:B------:R-:W-:Y:S02]  /*0ce0*/  ISETP.LT.AND.EX P1, PT, R13.reuse, R17.reuse, PT, P1 ;  /* 0x000000110d00720c */ /* 0x0c0fe40003f21310 */
[C---:B------:R-:W-:Y:S02]  /*0cf0*/  ISETP.GE.AND.EX P0, PT, R13.reuse, R17, PT, P0 ;  /* 0x000000110d00720c */ /* 0x040fe40003f06300 */
[----:B------:R-:W-:Y:S02]  /*0d00*/  SEL R11, R12, R7, P1 ;  /* 0x000000070c0b7207 */ /* 0x000fe40000800000 */
[----:B------:R-:W-:-:S02]  /*0d10*/  SEL R16, R13, R17, P1 ;  /* 0x000000110d107207 */ /* 0x000fc40000800000 */
[----:B------:R-:W-:Y:S02]  /*0d20*/  FSEL R2, R14, R4, !P0 ;  /* 0x000000040e027208 */ /* 0x000fe40004000000 */
[----:B------:R-:W-:-:S07]  /*0d30*/  FSEL R3, R15, R5, !P0 ;  /* 0x000000050f037208 */ /* 0x000fce0004000000 */
.L_x_23:
[----:B------:R-:W-:Y:S05]  /*0d40*/  BSYNC.RECONVERGENT B1 ;  /* 0x0000000000017941 */ /* 0x000fea0003800200 */
.L_x_22:
[----:B------:R-:W-:Y:S01]  /*0d50*/  ISETP.GT.AND P0, PT, R9, 0x1d, PT ;  /* 0x0000001d0900780c */ /* 0x000fe20003f04270 */
[----:B------:R0:W1:Y:S01]  /*0d60*/  SHFL.DOWN PT, R6, R2, 0x2, 0x1f ;  /* 0x08401f0002067f89 */ /* 0x00006200000e0000 */
[----:B------:R-:W-:Y:S01]  /*0d70*/  BSSY.RECONVERGENT B1, `(.L_x_24) ;  /* 0x000001d000017945 */ /* 0x000fe20003800200 */
[----:B------:R-:W-:Y:S02]  /*0d80*/  IMAD.MOV.U32 R8, RZ, RZ, R11 ;  /* 0x000000ffff087224 */ /* 0x000fe400078e000b */
[----:B------:R0:W2:Y:S01]  /*0d90*/  SHFL.DOWN PT, R7, R3, 0x2, 0x1f ;  /* 0x08401f0003077f89 */ /* 0x0000a200000e0000 */
[----:B------:R-:W-:Y:S02]  /*0da0*/  IMAD.MOV.U32 R10, RZ, RZ, R16 ;  /* 0x000000ffff0a7224 */ /* 0x000fe400078e0010 */
[----:B------:R-:W-:Y:S01]  /*0db0*/  IMAD.MOV.U32 R4, RZ, RZ, R2 ;  /* 0x000000ffff047224 */ /* 0x000fe200078e0002 */
[----:B------:R0:W3:Y:S01]  /*0dc0*/  SHFL.DOWN PT, R12, R11, 0x2, 0x1f ;  /* 0x08401f000b0c7f89 */ /* 0x0000e200000e0000 */
[----:B------:R-:W-:-:S03]  /*0dd0*/  IMAD.MOV.U32 R5, RZ, RZ, R3 ;  /* 0x000000ffff057224 */ /* 0x000fc600078e0003 */
[----:B------:R0:W4:Y:S01]  /*0de0*/  SHFL.DOWN PT, R13, R16, 0x2, 0x1f ;  /* 0x08401f00100d7f89 */ /* 0x00012200000e0000 */
[----:B------:R-:W-:Y:S05]  /*0df0*/  @P0 BRA `(.L_x_25) ;  /* 0x0000000000500947 */ /* 0x000fea0003800000 */
[----:B-12---:R-:W-:Y:S01]  /*0e00*/  DSETP.GEU.AND P0, PT, R2, R6, PT ;  /* 0x000000060200722a */ /* 0x006fe20003f0e000 */
[----:B---3--:R-:W-:Y:S02]  /*0e10*/  IMAD.MOV.U32 R8, RZ, RZ, R12 ;  /* 0x000000ffff087224 */ /* 0x008fe400078e000c */
[----:B----4-:R-:W-:Y:S02]  /*0e20*/  IMAD.MOV.U32 R10, RZ, RZ, R13 ;  /* 0x000000ffff0a7224 */ /* 0x010fe400078e000d */
        /* <DEDUP_REMOVED lines=17> */
.L_x_25:
[----:B------:R-:W-:Y:S05]  /*0f40*/  BSYNC.RECONVERGENT B1 ;  /* 0x0000000000017941 */ /* 0x000fea0003800200 */
.L_x_24:
[----:B------:R-:W-:Y:S01]  /*0f50*/  ISETP.GT.AND P0, PT, R9, 0x1b, PT ;  /* 0x0000001b0900780c */ /* 0x000fe20003f04270 */
[----:B-1----:R1:W1:Y:S01]  /*0f60*/  SHFL.DOWN PT, R6, R4, 0x4, 0x1f ;  /* 0x08801f0004067f89 */ /* 0x00226200000e0000 */
[----:B------:R-:W-:Y:S01]  /*0f70*/  BSSY.RECONVERGENT B1, `(.L_x_26) ;  /* 0x000001d000017945 */ /* 0x000fe20003800200 */
[----:B0-----:R-:W-:Y:S02]  /*0f80*/  IMAD.MOV.U32 R11, RZ, RZ, R8 ;  /* 0x000000ffff0b7224 */ /* 0x001fe400078e0008 */
[----:B--2---:R0:W2:Y:S01]  /*0f90*/  SHFL.DOWN PT, R7, R5, 0x4, 0x1f ;  /* 0x08801f0005077f89 */ /* 0x0040a200000e0000 */
[----:B---3--:R-:W-:Y:S02]  /*0fa0*/  IMAD.MOV.U32 R12, RZ, RZ, R10 ;  /* 0x000000ffff0c7224 */ /* 0x008fe400078e000a */
[----:B------:R-:W-:Y:S01]  /*0fb0*/  IMAD.MOV.U32 R2, RZ, RZ, R4 ;  /* 0x000000ffff027224 */ /* 0x000fe200078e0004 */
[----:B----4-:R0:W3:Y:S01]  /*0fc0*/  SHFL.DOWN PT, R13, R8, 0x4, 0x1f ;  /* 0x08801f00080d7f89 */ /* 0x0100e200000e0000 */
        /* <DEDUP_REMOVED lines=23> */
.L_x_27:
[----:B------:R-:W-:Y:S05]  /*1140*/  BSYNC.RECONVERGENT B1 ;  /* 0x0000000000017941 */ /* 0x000fea0003800200 */
.L_x_26:
[----:B------:R-:W-:Y:S01]  /*1150*/  ISETP.GT.AND P0, PT, R9, 0x17, PT ;  /* 0x000000170900780c */ /* 0x000fe20003f04270 */
[----:B-1----:R1:W1:Y:S01]  /*1160*/  SHFL.DOWN PT, R6, R2, 0x8, 0x1f ;  /* 0x09001f0002067f89 */ /* 0x00226200000e0000 */
[----:B------:R-:W-:Y:S01]  /*1170*/  BSSY.RECONVERGENT B1, `(.L_x_28) ;  /* 0x000001d000017945 */ /* 0x000fe20003800200 */
[----:B0-----:R-:W-:Y:S02]  /*1180*/  IMAD.MOV.U32 R8, RZ, RZ, R11 ;  /* 0x000000ffff087224 */ /* 0x001fe400078e000b */
[----:B--2---:R0:W2:Y:S01]  /*1190*/  SHFL.DOWN PT, R7, R3, 0x8, 0x1f ;  /* 0x09001f0003077f89 */ /* 0x0040a200000e0000 */
[----:B------:R-:W-:Y:S02]  /*11a0*/  IMAD.MOV.U32 R10, RZ, RZ, R12 ;  /* 0x000000ffff0a7224 */ /* 0x000fe400078e000c */
[----:B------:R-:W-:Y:S01]  /*11b0*/  IMAD.MOV.U32 R4, RZ, RZ, R2 ;  /* 0x000000ffff047224 */ /* 0x000fe200078e0002 */
[----:B------:R0:W0:Y:S01]  /*11c0*/  SHFL.DOWN PT, R14, R11, 0x8, 0x1f ;  /* 0x09001f000b0e7f89 */ /* 0x00002200000e0000 */
[----:B------:R-:W-:-:S03]  /*11d0*/  IMAD.MOV.U32 R5, RZ, RZ, R3 ;  /* 0x000000ffff057224 */ /* 0x000fc600078e0003 */
[----:B---3--:R3:W0:Y:S01]  /*11e0*/  SHFL.DOWN PT, R13, R12, 0x8, 0x1f ;  /* 0x09001f000c0d7f89 */ /* 0x00862200000e0000 */
[----:B------:R-:W-:Y:S05]  /*11f0*/  @P0 BRA `(.L_x_29) ;  /* 0x0000000000500947 */ /* 0x000fea0003800000 */
[----:B-12---:R-:W-:Y:S01]  /*1200*/  DSETP.GEU.AND P0, PT, R2, R6, PT ;  /* 0x000000060200722a */ /* 0x006fe20003f0e000 */
[----:B0-----:R-:W-:Y:S02]  /*1210*/  IMAD.MOV.U32 R8, RZ, RZ, R14 ;  /* 0x000000ffff087224 */ /* 0x001fe400078e000e */
        /* <DEDUP_REMOVED lines=18> */
.L_x_29:
[----:B------:R-:W-:Y:S05]  /*1340*/  BSYNC.RECONVERGENT B1 ;  /* 0x0000000000017941 */ /* 0x000fea0003800200 */
.L_x_28:
[----:B------:R-:W-:Y:S01]  /*1350*/  ISETP.GT.AND P0, PT, R9, 0xf, PT ;  /* 0x0000000f0900780c */ /* 0x000fe20003f04270 */
[----:B-1----:R1:W1:Y:S01]  /*1360*/  SHFL.DOWN PT, R2, R4, 0x10, 0x1f ;  /* 0x0a001f0004027f89 */ /* 0x00226200000e0000 */
[----:B------:R-:W-:Y:S01]  /*1370*/  BSSY.RECONVERGENT B1, `(.L_x_30) ;  /* 0x000001d000017945 */ /* 0x000fe20003800200 */
[----:B0-----:R-:W-:Y:S02]  /*1380*/  IMAD.MOV.U32 R14, RZ, RZ, R8 ;  /* 0x000000ffff0e7224 */ /* 0x001fe400078e0008 */
[----:B------:R0:W0:Y:S01]  /*1390*/  SHFL.DOWN PT, R3, R5, 0x10, 0x1f ;  /* 0x0a001f0005037f89 */ /* 0x00002200000e0000 */
[----:B----4-:R-:W-:Y:S02]  /*13a0*/  IMAD.MOV.U32 R15, RZ, RZ, R10 ;  /* 0x000000ffff0f7224 */ /* 0x010fe400078e000a */
[----:B---3--:R-:W-:Y:S01]  /*13b0*/  IMAD.MOV.U32 R12, RZ, RZ, R4 ;  /* 0x000000ffff0c7224 */ /* 0x008fe200078e0004 */
[----:B--2---:R2:W3:Y:S01]  /*13c0*/  SHFL.DOWN PT, R7, R8, 0x10, 0x1f ;  /* 0x0a001f0008077f89 */ /* 0x0044e200000e0000 */
[----:B------:R-:W-:-:S03]  /*13d0*/  IMAD.MOV.U32 R13, RZ, RZ, R5 ;  /* 0x000000ffff0d7224 */ /* 0x000fc600078e0005 */
[----:B------:R2:W4:Y:S01]  /*13e0*/  SHFL.DOWN PT, R11, R10, 0x10, 0x1f ;  /* 0x0a001f000a0b7f89 */ /* 0x00052200000e0000 */
[----:B------:R-:W-:Y:S05]  /*13f0*/  @P0 BRA `(.L_x_31) ;  /* 0x0000000000500947 */ /* 0x000fea0003800000 */
[----:B01----:R-:W-:Y:S01]  /*1400*/  DSETP.GEU.AND P0, PT, R4, R2, PT ;  /* 0x000000020400722a */ /* 0x003fe20003f0e000 */
        /* <DEDUP_REMOVED lines=19> */
.L_x_31:
[----:B------:R-:W-:Y:S05]  /*1540*/  BSYNC.RECONVERGENT B1 ;  /* 0x0000000000017941 */ /* 0x000fea0003800200 */
.L_x_30:
[----:B------:R-:W-:Y:S01]  /*1550*/  ISETP.NE.AND P0, PT, R9, RZ, PT ;  /* 0x000000ff0900720c */ /* 0x000fe20003f05270 */
[----:B------:R-:W-:-:S12]  /*1560*/  BSSY.RECONVERGENT B1, `(.L_x_32) ;  /* 0x000000a000017945 */ /* 0x000fd80003800200 */
[----:B------:R-:W-:Y:S05]  /*1570*/  @P0 BRA `(.L_x_33) ;  /* 0x0000000000200947 */ /* 0x000fea0003800000 */
[----:B-1----:R-:W1:Y:S01]  /*1580*/  S2R R4, SR_CgaCtaId ;  /* 0x0000000000047919 */ /* 0x002e620000008800 */
[----:B0-----:R-:W-:Y:S02]  /*1590*/  MOV R3, 0x400 ;  /* 0x0000040000037802 */ /* 0x001fe40000000f00 */
[----:B------:R-:W-:-:S04]  /*15a0*/  SHF.R.U32.HI R2, RZ, 0x1, R0 ;  /* 0x00000001ff027819 */ /* 0x000fc80000011600 */
[----:B------:R-:W-:Y:S02]  /*15b0*/  LOP3.LUT R2, R2, 0x1f0, RZ, 0xc0, !PT ;  /* 0x000001f002027812 */ /* 0x000fe400078ec0ff */
[----:B-1----:R-:W-:-:S05]  /*15c0*/  LEA R3, R4, R3, 0x18 ;  /* 0x0000000304037211 */ /* 0x002fca00078ec0ff */
[----:B------:R-:W-:-:S05]  /*15d0*/  IMAD.IADD R3, R2, 0x1, R3 ;  /* 0x0000000102037824 */ /* 0x000fca00078e0203 */
[----:B------:R0:W-:Y:S04]  /*15e0*/  STS.64 [R3+0x10], R14 ;  /* 0x0000100e03007388 */ /* 0x0001e80000000a00 */
[----:B------:R0:W-:Y:S02]  /*15f0*/  STS.64 [R3+0x8], R12 ;  /* 0x0000080c03007388 */ /* 0x0001e40000000a00 */
.L_x_33:
[----:B------:R-:W-:Y:S05]  /*1600*/  BSYNC.RECONVERGENT B1 ;  /* 0x0000000000017941 */ /* 0x000fea0003800200 */
.L_x_32:
[----:B------:R-:W-:Y:S01]  /*1610*/  BAR.SYNC.DEFER_BLOCKING 0x0 ;  /* 0x0000000000007b1d */ /* 0x000fe20000010000 */
[----:B------:R-:W-:-:S13]  /*1620*/  ISETP.NE.AND P1, PT, R0, RZ, PT ;  /* 0x000000ff0000720c */ /* 0x000fda0003f25270 */
[----:B------:R-:W-:Y:S05]  /*1630*/  @P1 BRA `(.L_x_34) ;  /* 0x0000005400901947 */ /* 0x000fea0003800000 */
[----:B0-----:R-:W0:Y:S01]  /*1640*/  S2R R3, SR_CgaCtaId ;  /* 0x0000000000037919 */ /* 0x001e220000008800 */
[----:B------:R-:W-:Y:S01]  /*1650*/  MOV R0, 0x400 ;  /* 0x0000040000007802 */ /* 0x000fe20000000f00 */
[----:B------:R-:W-:Y:S03]  /*1660*/  BSSY.RECONVERGENT B1, `(.L_x_35) ;  /* 0x000001a000017945 */ /* 0x000fe60003800200 */
[----:B0-----:R-:W-:-:S05]  /*1670*/  LEA R0, R3, R0, 0x18 ;  /* 0x0000000003007211 */ /* 0x001fca00078ec0ff */
[----:B------:R-:W0:Y:S04]  /*1680*/  LDS.64 R16, [R0+0x18] ;  /* 0x0000180000107984 */ /* 0x000e280000000a00 */
[----:B-1-3--:R-:W1:Y:S04]  /*1690*/  LDS.128 R4, [R0+0x20] ;  /* 0x0000200000047984 */ /* 0x00ae680000000c00 */
[----:B------:R3:W3:Y:S04]  /*16a0*/  LDS.64 R2, [R0+0x80] ;  /* 0x0000800000027984 */ /* 0x0006e80000000a00 */
[----:B--2-4-:R2:W4:Y:S01]  /*16b0*/  LDS.128 R8, [R0+0x30] ;  /* 0x0000300000087984 */ /* 0x0145220000000c00 */
[----:B0-----:R-:W-:Y:S01]  /*16c0*/  DSETP.GEU.AND P0, PT, R12, R16, PT ;  /* 0x000000100c00722a */ /* 0x001fe20003f0e000 */
[----:B------:R-:W-:-:S02]  /*16d0*/  IMAD.MOV.U32 R20, RZ, RZ, R16 ;  /* 0x000000ffff147224 */ /* 0x000fc400078e0010 */
[----:B------:R-:W-:Y:S02]  /*16e0*/  IMAD.MOV.U32 R21, RZ, RZ, R17 ;  /* 0x000000ffff157224 */ /* 0x000fe400078e0011 */
[----:B-1----:R-:W-:Y:S02]  /*16f0*/  IMAD.MOV.U32 R22, RZ, RZ, R4 ;  /* 0x000000ffff167224 */ /* 0x002fe400078e0004 */
[----:B------:R-:W-:-:S07]  /*1700*/  IMAD.MOV.U32 R23, RZ, RZ, R5 ;  /* 0x000000ffff177224 */ /* 0x000fce00078e0005 */
[----:B--234-:R-:W-:Y:S05]  /*1710*/  @!P0 BRA `(.L_x_36) ;  /* 0x0000000000388947 */ /* 0x01cfea0003800000 */
[----:B------:R-:W-:Y:S01]  /*1720*/  DSETP.GEU.AND P0, PT, R16, R12, PT ;  /* 0x0000000c1000722a */ /* 0x000fe20003f0e000 */
[----:B------:R-:W-:Y:S02]  /*1730*/  IMAD.MOV.U32 R20, RZ, RZ, R12 ;  /* 0x000000ffff147224 */ /* 0x000fe400078e000c */
[----:B------:R-:W-:Y:S02]  /*1740*/  IMAD.MOV.U32 R21, RZ, RZ, R13 ;  /* 0x000000ffff157224 */ /* 0x000fe400078e000d */
[----:B------:R-:W-:Y:S02]  /*1750*/  IMAD.MOV.U32 R22, RZ, RZ, R14 ;  /* 0x000000ffff167224 */ /* 0x000fe400078e000e */
[----:B------:R-:W-:-:S07]  /*1760*/  IMAD.MOV.U32 R23, RZ, RZ, R15 ;  /* 0x000000ffff177224 */ /* 0x000fce00078e000f */
[----:B------:R-:W-:Y:S05]  /*1770*/  @!P0 BRA `(.L_x_36) ;  /* 0x0000000000208947 */ /* 0x000fea0003800000 */
        /* <DEDUP_REMOVED lines=8> */
.L_x_36:
[----:B------:R-:W-:Y:S05]  /*1800*/  BSYNC.RECONVERGENT B1 ;  /* 0x0000000000017941 */ /* 0x000fea0003800200 */
.L_x_35:
[----:B------:R0:W1:Y:S01]  /*1810*/  LDS.128 R12, [R0+0x40] ;  /* 0x00004000000c7984 */ /* 0x0000620000000c00 */
[----:B------:R-:W-:Y:S01]  /*1820*/  DSETP.GEU.AND P0, PT, R20, R6, PT ;  /* 0x000000061400722a */ /* 0x000fe20003f0e000 */
[----:B------:R-:W-:Y:S01]  /*1830*/  BSSY.RECONVERGENT B1, `(.L_x_37) ;  /* 0x0000015000017945 */ /* 0x000fe20003800200 */
[----:B------:R-:W-:Y:S01]  /*1840*/  IMAD.MOV.U32 R4, RZ, RZ, R6 ;  /* 0x000000ffff047224 */ /* 0x000fe200078e0006 */
[----:B------:R0:W2:Y:S01]  /*1850*/  LDS.128 R16, [R0+0x50] ;  /* 0x0000500000107984 */ /* 0x0000a20000000c00 */
[----:B------:R-:W-:Y:S02]  /*1860*/  IMAD.MOV.U32 R5, RZ, RZ, R7 ;  /* 0x000000ffff057224 */ /* 0x000fe400078e0007 */
[----:B------:R-:W-:Y:S02]  /*1870*/  IMAD.MOV.U32 R27, RZ, RZ, R8 ;  /* 0x000000ffff1b7224 */ /* 0x000fe400078e0008 */
[----:B------:R-:W-:-:S06]  /*1880*/  IMAD.MOV.U32 R29, RZ, RZ, R9 ;  /* 0x000000ffff1d7224 */ /* 0x000fcc00078e0009 */
[----:B0-----:R-:W-:Y:S05]  /*1890*/  @!P0 BRA `(.L_x_38) ;  /* 0x0000000000388947 */ /* 0x001fea0003800000 */
[----:B------:R-:W-:Y:S01]  /*18a0*/  DSETP.GEU.AND P0, PT, R6, R20, PT ;  /* 0x000000140600722a */ /* 0x000fe20003f0e000 */
[----:B------:R-:W-:Y:S02]  /*18b0*/  IMAD.MOV.U32 R27, RZ, RZ, R22 ;  /* 0x000000ffff1b7224 */ /* 0x000fe400078e0016 */
[----:B------:R-:W-:Y:S02]  /*18c0*/  IMAD.MOV.U32 R29, RZ, RZ, R23 ;  /* 0x000000ffff1d7224 */ /* 0x000fe400078e0017 */
[----:B------:R-:W-:Y:S02]  /*18d0*/  IMAD.MOV.U32 R4, RZ, RZ, R20 ;  /* 0x000000ffff047224 */ /* 0x000fe400078e0014 */
[----:B------:R-:W-:-:S07]  /*18e0*/  IMAD.MOV.U32 R5, RZ, RZ, R21 ;  /* 0x000000ffff057224 */ /* 0x000fce00078e0015 */
[----:B------:R-:W-:Y:S05]  /*18f0*/  @!P0 BRA `(.L_x_38) ;  /* 0x0000000000208947 */ /* 0x000fea0003800000 */
        /* <DEDUP_REMOVED lines=8> */
.L_x_38:
[----:B------:R-:W-:Y:S05]  /*1980*/  BSYNC.RECONVERGENT B1 ;  /* 0x0000000000017941 */ /* 0x000fea0003800200 */
.L_x_37:
[----:B------:R-:W-:Y:S01]  /*1990*/  DSETP.GEU.AND P0, PT, R4, R10, PT ;  /* 0x0000000a0400722a */ /* 0x000fe20003f0e000 */
[----:B------:R-:W-:Y:S01]  /*19a0*/  BSSY.RECONVERGENT B1, `(.L_x_39) ;  /* 0x0000014000017945 */ /* 0x000fe20003800200 */
[----:B------:R-:W-:Y:S02]  /*19b0*/  IMAD.MOV.U32 R20, RZ, RZ, R10 ;  /* 0x000000ffff147224 */ /* 0x000fe400078e000a */
[----:B------:R-:W-:Y:S02]  /*19c0*/  IMAD.MOV.U32 R21, RZ, RZ, R11 ;  /* 0x000000ffff157224 */ /* 0x000fe400078e000b */
[----:B-1----:R-:W-:Y:S02]  /*19d0*/  IMAD.MOV.U32 R25, RZ, RZ, R12 ;  /* 0x000000ffff197224 */ /* 0x002fe400078e000c */
[----:B------:R-:W-:-:S06]  /*19e0*/  IMAD.MOV.U32 R23, RZ, RZ, R13 ;  /* 0x000000ffff177224 */ /* 0x000fcc00078e000d */
[----:B------:R-:W-:Y:S05]  /*19f0*/  @!P0 BRA `(.L_x_40) ;  /* 0x0000000000388947 */ /* 0x000fea0003800000 */
        /* <DEDUP_REMOVED lines=14> */
.L_x_40:
[----:B------:R-:W-:Y:S05]  /*1ae0*/  BSYNC.RECONVERGENT B1 ;  /* 0x0000000000017941 */ /* 0x000fea0003800200 */
.L_x_39:
[----:B------:R0:W1:Y:S01]  /*1af0*/  LDS.128 R8, [R0+0x60] ;  /* 0x0000600000087984 */ /* 0x0000620000000c00 */
[----:B------:R-:W-:Y:S01]  /*1b00*/  DSETP.GEU.AND P0, PT, R20, R14, PT ;  /* 0x0000000e1400722a */ /* 0x000fe20003f0e000 */
[----:B------:R-:W-:Y:S01]  /*1b10*/  BSSY.RECONVERGENT B1, `(.L_x_41) ;  /* 0x0000015000017945 */ /* 0x000fe20003800200 */
[----:B------:R-:W-:Y:S01]  /*1b20*/  IMAD.MOV.U32 R12, RZ, RZ, R14 ;  /* 0x000000ffff0c7224 */ /* 0x000fe200078e000e */
[----:B------:R0:W3:Y:S01]  /*1b30*/  LDS.128 R4, [R0+0x70] ;  /* 0x0000700000047984 */ /* 0x0000e20000000c00 */
[----:B------:R-:W-:Y:S02]  /*1b40*/  IMAD.MOV.U32 R13, RZ, RZ, R15 ;  /* 0x000000ffff0d7224 */ /* 0x000fe400078e000f */
[----:B--2---:R-:W-:Y:S02]  /*1b50*/  IMAD.MOV.U32 R27, RZ, RZ, R16 ;  /* 0x000000ffff1b7224 */ /* 0x004fe400078e0010 */
        /* <DEDUP_REMOVED lines=16> */
.L_x_42:
[----:B------:R-:W-:Y:S05]  /*1c60*/  BSYNC.RECONVERGENT B1 ;  /* 0x0000000000017941 */ /* 0x000fea0003800200 */
.L_x_41:
        /* <DEDUP_REMOVED lines=21> */
.L_x_44:
[----:B------:R-:W-:Y:S05]  /*1dc0*/  BSYNC.RECONVERGENT B1 ;  /* 0x0000000000017941 */ /* 0x000fea0003800200 */
.L_x_43:
[----:B------:R-:W-:Y:S01]  /*1dd0*/  DSETP.GEU.AND P0, PT, R14, R10, PT ;  /* 0x0000000a0e00722a */ /* 0x000fe20003f0e000 */
[----:B------:R-:W-:Y:S01]  /*1de0*/  BSSY.RECONVERGENT B1, `(.L_x_45) ;  /* 0x0000014000017945 */ /* 0x000fe20003800200 */
[----:B------:R-:W-:Y:S02]  /*1df0*/  IMAD.MOV.U32 R8, RZ, RZ, R10 ;  /* 0x000000ffff087224 */ /* 0x000fe400078e000a */
[----:B------:R-:W-:Y:S02]  /*1e00*/  IMAD.MOV.U32 R9, RZ, RZ, R11 ;  /* 0x000000ffff097224 */ /* 0x000fe400078e000b */
[----:B---3--:R-:W-:Y:S02]  /*1e10*/  IMAD.MOV.U32 R17, RZ, RZ, R4 ;  /* 0x000000ffff117224 */ /* 0x008fe400078e0004 */
        /* <DEDUP_REMOVED lines=16> */
.L_x_46:
[----:B------:R-:W-:Y:S05]  /*1f20*/  BSYNC.RECONVERGENT B1 ;  /* 0x0000000000017941 */ /* 0x000fea0003800200 */
.L_x_45:
[----:B------:R-:W-:Y:S01]  /*1f30*/  DSETP.GEU.AND P0, PT, R8, R6, PT ;  /* 0x000000060800722a */ /* 0x000fe20003f0e000 */
[----:B------:R-:W-:Y:S02]  /*1f40*/  IMAD.MOV.U32 R12, RZ, RZ, R6 ;  /* 0x000000ffff0c7224 */ /* 0x000fe400078e0006 */
[----:B------:R-:W-:Y:S02]  /*1f50*/  IMAD.MOV.U32 R13, RZ, RZ, R7 ;  /* 0x000000ffff0d7224 */ /* 0x000fe400078e0007 */
[----:B------:R-:W-:Y:S02]  /*1f60*/  IMAD.MOV.U32 R14, RZ, RZ, R2 ;  /* 0x000000ffff0e7224 */ /* 0x000fe400078e0002 */
[----:B------:R-:W-:-:S07]  /*1f70*/  IMAD.MOV.U32 R15, RZ, RZ, R3 ;  /* 0x000000ffff0f7224 */ /* 0x000fce00078e0003 */
        /* <DEDUP_REMOVED lines=14> */
[----:B------:R-:W-:Y:S01]  /*2060*/  SEL R15, R0, R3, P2 ;  /* 0x00000003000f7207 */ /* 0x000fe20001000000 */
[----:B------:R-:W-:Y:S06]  /*2070*/  BRA `(.L_x_34) ;  /* 0x0000004c00007947 */ /* 0x000fec0003800000 */
.L_x_21:
[----:B-1----:R-:W1:Y:S01]  /*2080*/  S2R R2, SR_LANEID ;  /* 0x0000000000027919 */ /* 0x002e620000000000 */
[----:B------:R-:W-:Y:S01]  /*2090*/  LOP3.LUT R3, R0, 0x3e0, RZ, 0xc0, !PT ;  /* 0x000003e000037812 */ /* 0x000fe200078ec0ff */
[----:B------:R-:W-:Y:S01]  /*20a0*/  BSSY.RECONVERGENT B1, `(.L_x_47) ;  /* 0x0000024000017945 */ /* 0x000fe20003800200 */
[----:B-----5:R-:W-:Y:S02]  /*20b0*/  IMAD.MOV.U32 R18, RZ, RZ, R12 ;  /* 0x000000ffff127224 */ /* 0x020fe400078e000c */
[----:B------:R-:W-:Y:S02]  /*20c0*/  IMAD.MOV.U32 R20, RZ, RZ, R13 ;  /* 0x000000ffff147224 */ /* 0x000fe400078e000d */
[----:B------:R-:W-:Y:S01]  /*20d0*/  VIADD R4, R3, 0x20 ;  /* 0x0000002003047836 */ /* 0x000fe20000000000 */
[----:B------:R-:W-:Y:S01]  /*20e0*/  LOP3.LUT R3, RZ, R3, RZ, 0x33, !PT ;  /* 0x00000003ff037212 */ /* 0x000fe200078e33ff */
[----:B------:R-:W-:Y:S02]  /*20f0*/  IMAD.MOV.U32 R6, RZ, RZ, R14 ;  /* 0x000000ffff067224 */ /* 0x000fe400078e000e */
[----:B------:R-:W-:Y:S01]  /*2100*/  IMAD.MOV.U32 R7, RZ, RZ, R15 ;  /* 0x000000ffff077224 */ /* 0x000fe200078e000f */
[----:B------:R-:W-:Y:S01]  /*2110*/  ISETP.GT.AND P0, PT, R4, UR6, PT ;  /* 0x0000000604007c0c */ /* 0x000fe2000bf04270 */
[----:B------:R-:W-:-:S05]  /*2120*/  VIADD R3, R3, UR6 ;  /* 0x0000000603037c36 */ /* 0x000fca0008000000 */
[----:B------:R-:W-:-:S05]  /*2130*/  SEL R3, R3, 0x1f, P0 ;  /* 0x0000001f03037807 */ /* 0x000fca0000000000 */
[----:B------:R2:W3:Y:S04]  /*2140*/  SHFL.DOWN PT, R4, R14, 0x1, R3 ;  /* 0x082000000e047989 */ /* 0x0004e800000e0003 */
[----:B------:R2:W4:Y:S04]  /*2150*/  SHFL.DOWN PT, R5, R15, 0x1, R3 ;  /* 0x082000000f057989 */ /* 0x00052800000e0003 */
[----:B0-----:R2:W0:Y:S01]  /*2160*/  SHFL.DOWN PT, R9, R12, 0x1, R3 ;  /* 0x082000000c097989 */ /* 0x00142200000e0003 */
[----:B-1----:R-:W-:-:S03]  /*2170*/  ISETP.GE.AND P0, PT, R2, R3, PT ;  /* 0x000000030200720c */ /* 0x002fc60003f06270 */
[----:B------:R2:W1:Y:S10]  /*2180*/  SHFL.DOWN PT, R11, R13, 0x1, R3 ;  /* 0x082000000d0b7989 */ /* 0x00047400000e0003 */
[----:B--2---:R-:W-:Y:S05]  /*2190*/  @P0 BRA `(.L_x_48) ;  /* 0x0000000000500947 */ /* 0x004fea0003800000 */
[----:B---34-:R-:W-:Y:S01]  /*21a0*/  DSETP.GEU.AND P0, PT, R14, R4, PT ;  /* 0x000000040e00722a */ /* 0x018fe20003f0e000 */
[----:B0-----:R-:W-:Y:S02]  /*21b0*/  IMAD.MOV.U32 R18, RZ, RZ, R9 ;  /* 0x000000ffff127224 */ /* 0x001fe400078e0009 */
[----:B-1----:R-:W-:Y:S02]  /*21c0*/  IMAD.MOV.U32 R20, RZ, RZ, R11 ;  /* 0x000000ffff147224 */ /* 0x002fe400078e000b */
        /* <DEDUP_REMOVED lines=17> */
.L_x_48:
[----:B------:R-:W-:Y:S05]  /*22e0*/  BSYNC.RECONVERGENT B1 ;  /* 0x0000000000017941 */ /* 0x000fea0003800200 */
.L_x_47:
[----:B---3--:R-:W-:Y:S01]  /*22f0*/  VIADD R4, R2, 0x2 ;  /* 0x0000000202047836 */ /* 0x008fe20000000000 */
[----:B------:R2:W3:Y:S01]  /*2300*/  SHFL.DOWN PT, R8, R6, 0x2, R3 ;  /* 0x0840000006087989 */ /* 0x0004e200000e0003 */
[----:B------:R-:W-:Y:S01]  /*2310*/  BSSY.RECONVERGENT B1, `(.L_x_49) ;  /* 0x000001e000017945 */ /* 0x000fe20003800200 */
[----:B------:R-:W-:Y:S02]  /*2320*/  IMAD.MOV.U32 R10, RZ, RZ, R18 ;  /* 0x000000ffff0a7224 */ /* 0x000fe400078e0012 */
[----:B------:R-:W-:Y:S01]  /*2330*/  ISETP.GT.AND P0, PT, R4, R3, PT ;  /* 0x000000030400720c */ /* 0x000fe20003f04270 */
[----:B0-----:R2:W0:Y:S01]  /*2340*/  SHFL.DOWN PT, R9, R7, 0x2, R3 ;  /* 0x0840000007097989 */ /* 0x00142200000e0003 */
[----:B------:R-:W-:Y:S02]  /*2350*/  IMAD.MOV.U32 R16, RZ, RZ, R20 ;  /* 0x000000ffff107224 */ /* 0x000fe400078e0014 */
[----:B------:R-:W-:Y:S01]  /*2360*/  IMAD.MOV.U32 R4, RZ, RZ, R6 ;  /* 0x000000ffff047224 */ /* 0x000fe200078e0006 */
[----:B-1----:R2:W1:Y:S01]  /*2370*/  SHFL.DOWN PT, R11, R18, 0x2, R3 ;  /* 0x08400000120b7989 */ /* 0x00246200000e0003 */
[----:B----4-:R-:W-:-:S03]  /*2380*/  IMAD.MOV.U32 R5, RZ, RZ, R7 ;  /* 0x000000ffff057224 */ /* 0x010fc600078e0007 */
[----:B------:R2:W4:Y:S04]  /*2390*/  SHFL.DOWN PT, R13, R20, 0x2, R3 ;  /* 0x08400000140d7989 */ /* 0x00052800000e0003 */
[----:B------:R-:W-:Y:S05]  /*23a0*/  @P0 BRA `(.L_x_50) ;  /* 0x0000000000500947 */ /* 0x000fea0003800000 */
[----:B0--3--:R-:W-:Y:S01]  /*23b0*/  DSETP.GEU.AND P0, PT, R6, R8, PT ;  /* 0x000000080600722a */ /* 0x009fe20003f0e000 */
[----:B-1----:R-:W-:Y:S02]  /*23c0*/  IMAD.MOV.U32 R10, RZ, RZ, R11 ;  /* 0x000000ffff0a7224 */ /* 0x002fe400078e000b */
        /* <DEDUP_REMOVED lines=18> */
.L_x_50:
[----:B------:R-:W-:Y:S05]  /*24f0*/  BSYNC.RECONVERGENT B1 ;  /* 0x0000000000017941 */ /* 0x000fea0003800200 */
.L_x_49:
[----:B--2---:R-:W-:Y:S01]  /*2500*/  VIADD R6, R2, 0x4 ;  /* 0x0000000402067836 */ /* 0x004fe20000000000 */
[----:B---3--:R2:W3:Y:S01]  /*2510*/  SHFL.DOWN PT, R8, R4, 0x4, R3 ;  /* 0x0880000004087989 */ /* 0x0084e200000e0003 */
[----:B------:R-:W-:Y:S01]  /*2520*/  BSSY.RECONVERGENT B1, `(.L_x_51) ;  /* 0x000001e000017945 */ /* 0x000fe20003800200 */
[----:B------:R-:W-:Y:S02]  /*2530*/  IMAD.MOV.U32 R12, RZ, RZ, R10 ;  /* 0x000000ffff0c7224 */ /* 0x000fe400078e000a */
[----:B------:R-:W-:Y:S01]  /*2540*/  ISETP.GT.AND P0, PT, R6, R3, PT ;  /* 0x000000030600720c */ /* 0x000fe20003f04270 */
[----:B0-----:R2:W0:Y:S01]  /*2550*/  SHFL.DOWN PT, R9, R5, 0x4, R3 ;  /* 0x0880000005097989 */ /* 0x00142200000e0003 */
[----:B------:R-:W-:Y:S02]  /*2560*/  IMAD.MOV.U32 R14, RZ, RZ, R16 ;  /* 0x000000ffff0e7224 */ /* 0x000fe400078e0010 */
[----:B------:R-:W-:Y:S01]  /*2570*/  IMAD.MOV.U32 R6, RZ, RZ, R4 ;  /* 0x000000ffff067224 */ /* 0x000fe200078e0004 */
[----:B-1----:R2:W1:Y:S01]  /*2580*/  SHFL.DOWN PT, R11, R10, 0x4, R3 ;  /* 0x088000000a0b7989 */ /* 0x00246200000e0003 */
[----:B------:R-:W-:-:S03]  /*2590*/  IMAD.MOV.U32 R7, RZ, RZ, R5 ;  /* 0x000000ffff077224 */ /* 0x000fc600078e0005 */
[----:B----4-:R2:W4:Y:S04]  /*25a0*/  SHFL.DOWN PT, R13, R16, 0x4, R3 ;  /* 0x08800000100d7989 */ /* 0x01052800000e0003 */
        /* <DEDUP_REMOVED lines=21> */
.L_x_52:
[----:B------:R-:W-:Y:S05]  /*2700*/  BSYNC.RECONVERGENT B1 ;  /* 0x0000000000017941 */ /* 0x000fea0003800200 */
.L_x_51:
        /* <DEDUP_REMOVED lines=32> */
.L_x_54:
[----:B------:R-:W-:Y:S05]  /*2910*/  BSYNC.RECONVERGENT B1 ;  /* 0x0000000000017941 */ /* 0x000fea0003800200 */
.L_x_53:
[----:B---3--:R-:W-:Y:S01]  /*2920*/  VIADD R8, R2, 0x10 ;  /* 0x0000001002087836 */ /* 0x008fe20000000000 */
[----:B--2---:R2:W3:Y:S01]  /*2930*/  SHFL.DOWN PT, R6, R4, 0x10, R3 ;  /* 0x0a00000004067989 */ /* 0x0044e200000e0003 */
[----:B------:R-:W-:Y:S01]  /*2940*/  BSSY.RECONVERGENT B1, `(.L_x_55) ;  /* 0x000001e000017945 */ /* 0x000fe20003800200 */
[----:B------:R-:W-:Y:S02]  /*2950*/  IMAD.MOV.U32 R14, RZ, RZ, R10 ;  /* 0x000000ffff0e7224 */ /* 0x000fe400078e000a */
[----:B------:R-:W-:Y:S01]  /*2960*/  ISETP.GT.AND P0, PT, R8, R3, PT ;  /* 0x000000030800720c */ /* 0x000fe20003f04270 */
[----:B------:R2:W2:Y:S01]  /*2970*/  SHFL.DOWN PT, R7, R5, 0x10, R3 ;  /* 0x0a00000005077989 */ /* 0x0004a200000e0003 */
[----:B------:R-:W-:Y:S02]  /*2980*/  IMAD.MOV.U32 R15, RZ, RZ, R16 ;  /* 0x000000ffff0f7224 */ /* 0x000fe400078e0010 */
[----:B------:R-:W-:Y:S01]  /*2990*/  IMAD.MOV.U32 R12, RZ, RZ, R4 ;  /* 0x000000ffff0c7224 */ /* 0x000fe200078e0004 */
[----:B0-----:R0:W0:Y:S01]  /*29a0*/  SHFL.DOWN PT, R9, R10, 0x10, R3 ;  /* 0x0a0000000a097989 */ /* 0x00102200000e0003 */
[----:B----4-:R-:W-:-:S03]  /*29b0*/  IMAD.MOV.U32 R13, RZ, RZ, R5 ;  /* 0x000000ffff0d7224 */ /* 0x010fc600078e0005 */
[----:B-1----:R1:W4:Y:S04]  /*29c0*/  SHFL.DOWN PT, R11, R16, 0x10, R3 ;  /* 0x0a000000100b7989 */ /* 0x00232800000e0003 */
[----:B------:R-:W-:Y:S05]  /*29d0*/  @P0 BRA `(.L_x_56) ;  /* 0x0000000000500947 */ /* 0x000fea0003800000 */
[----:B--23--:R-:W-:Y:S01]  /*29e0*/  DSETP.GEU.AND P0, PT, R4, R6, PT ;  /* 0x000000060400722a */ /* 0x00cfe20003f0e000 */
[----:B0-----:R-:W-:Y:S02]  /*29f0*/  IMAD.MOV.U32 R14, RZ, RZ, R9 ;  /* 0x000000ffff0e7224 */ /* 0x001fe400078e0009 */
        /* <DEDUP_REMOVED lines=18> */
.L_x_56:
[----:B------:R-:W-:Y:S05]  /*2b20*/  BSYNC.RECONVERGENT B1 ;  /* 0x0000000000017941 */ /* 0x000fea0003800200 */
.L_x_55:
[----:B------:R-:W-:Y:S01]  /*2b30*/  ISETP.NE.AND P0, PT, R2, RZ, PT ;  /* 0x000000ff0200720c */ /* 0x000fe20003f05270 */
[----:B------:R-:W-:-:S12]  /*2b40*/  BSSY.RECONVERGENT B1, `(.L_x_57) ;  /* 0x000000a000017945 */ /* 0x000fd80003800200 */
[----:B------:R-:W-:Y:S05]  /*2b50*/  @P0 BRA `(.L_x_58) ;  /* 0x0000000000200947 */ /* 0x000fea0003800000 */
[----:B--2---:R-:W2:Y:S01]  /*2b60*/  S2R R4, SR_CgaCtaId ;  /* 0x0000000000047919 */ /* 0x004ea20000008800 */
[----:B01----:R-:W-:Y:S02]  /*2b70*/  MOV R3, 0x400 ;  /* 0x0000040000037802 */ /* 0x003fe40000000f00 */
[----:B------:R-:W-:-:S04]  /*2b80*/  SHF.R.U32.HI R2, RZ, 0x1, R0 ;  /* 0x00000001ff027819 */ /* 0x000fc80000011600 */
[----:B------:R-:W-:Y:S02]  /*2b90*/  LOP3.LUT R2, R2, 0x1f0, RZ, 0xc0, !PT ;  /* 0x000001f002027812 */ /* 0x000fe400078ec0ff */
[----:B--2---:R-:W-:-:S05]  /*2ba0*/  LEA R3, R4, R3, 0x18 ;  /* 0x0000000304037211 */ /* 0x004fca00078ec0ff */
[----:B------:R-:W-:-:S05]  /*2bb0*/  IMAD.IADD R3, R2, 0x1, R3 ;  /* 0x0000000102037824 */ /* 0x000fca00078e0203 */
[----:B------:R0:W-:Y:S04]  /*2bc0*/  STS.64 [R3+0x10], R14 ;  /* 0x0000100e03007388 */ /* 0x0001e80000000a00 */
[----:B------:R0:W-:Y:S02]  /*2bd0*/  STS.64 [R3+0x8], R12 ;  /* 0x0000080c03007388 */ /* 0x0001e40000000a00 */
.L_x_58:
[----:B------:R-:W-:Y:S05]  /*2be0*/  BSYNC.RECONVERGENT B1 ;  /* 0x0000000000017941 */ /* 0x000fea0003800200 */
.L_x_57:
[----:B------:R-:W-:Y:S01]  /*2bf0*/  BAR.SYNC.DEFER_BLOCKING 0x0 ;  /* 0x0000000000007b1d */ /* 0x000fe20000010000 */
[----:B------:R-:W-:-:S13]  /*2c00*/  ISETP.NE.AND P1, PT, R0, RZ, PT ;  /* 0x000000ff0000720c */ /* 0x000fda0003f25270 */
[----:B------:R-:W-:Y:S05]  /*2c10*/  @P1 BRA `(.L_x_34) ;  /* 0x0000004000181947 */ /* 0x000fea0003800000 */
[----:B------:R-:W-:Y:S01]  /*2c20*/  UISETP.GE.AND UP0, UPT, UR6, 0x21, UPT ;  /* 0x000000210600788c */ /* 0x000fe2000bf06270 */
[----:B----4-:R-:W-:Y:S02]  /*2c30*/  IMAD.MOV.U32 R11, RZ, RZ, R14 ;  /* 0x000000ffff0b7224 */ /* 0x010fe400078e000e */
[----:B------:R-:W-:Y:S02]  /*2c40*/  IMAD.MOV.U32 R8, RZ, RZ, R15 ;  /* 0x000000ffff087224 */ /* 0x000fe400078e000f */
[----:B------:R-:W-:Y:S02]  /*2c50*/  IMAD.MOV.U32 R2, RZ, RZ, R12 ;  /* 0x000000ffff027224 */ /* 0x000fe400078e000c */
[----:B012---:R-:W-:Y:S02]  /*2c60*/  IMAD.MOV.U32 R3, RZ, RZ, R13 ;  /* 0x000000ffff037224 */ /* 0x007fe400078e000d */
[----:B------:R-:W-:Y:S05]  /*2c70*/  BRA.U !UP0, `(.L_x_59) ;  /* 0x00000001086c7547 */ /* 0x000fea000b800000 */
[----:B------:R-:W0:Y:S01]  /*2c80*/  S2UR UR5, SR_CgaCtaId ;  /* 0x00000000000579c3 */ /* 0x000e220000008800 */
[----:B------:R-:W-:Y:S01]  /*2c90*/  UMOV UR4, 0x400 ;  /* 0x0000040000047882 */ /* 0x000fe20000000000 */
[----:B------:R-:W-:Y:S01]  /*2ca0*/  BSSY.RECONVERGENT B1, `(.L_x_59) ;  /* 0x0000018000017945 */ /* 0x000fe20003800200 */
[----:B0-----:R-:W-:-:S09]  /*2cb0*/  ULEA UR4, UR5, UR4, 0x18 ;  /* 0x0000000405047291 */ /* 0x001fd2000f8ec0ff */
[----:B------:R-:W0:Y:S04]  /*2cc0*/  LDS.64 R4, [UR4+0x18] ;  /* 0x00001804ff047984 */ /* 0x000e280008000a00 */
[----:B---3--:R-:W1:Y:S01]  /*2cd0*/  LDS.64 R6, [UR4+0x20] ;  /* 0x00002004ff067984 */ /* 0x008e620008000a00 */
[----:B0-----:R-:W-:Y:S01]  /*2ce0*/  DSETP.GEU.AND P0, PT, R12, R4, PT ;  /* 0x000000040c00722a */ /* 0x001fe20003f0e000 */
[----:B------:R-:W-:Y:S02]  /*2cf0*/  IMAD.MOV.U32 R2, RZ, RZ, R4 ;  /* 0x000000ffff027224 */ /* 0x000fe400078e0004 */
[----:B------:R-:W-:Y:S02]  /*2d00*/  IMAD.MOV.U32 R3, RZ, RZ, R5 ;  /* 0x000000ffff037224 */ /* 0x000fe400078e0005 */
[----:B-1----:R-:W-:-:S02]  /*2d10*/  IMAD.MOV.U32 R11, RZ, RZ, R6 ;  /* 0x000000ffff0b7224 */ /* 0x002fc400078e0006 */
        /* <DEDUP_REMOVED lines=16> */
.L_x_60:
[----:B------:R-:W-:Y:S05]  /*2e20*/  BSYNC.RECONVERGENT B1 ;  /* 0x0000000000017941 */ /* 0x000fea0003800200 */
.L_x_59:
[----:B------:R-:W-:Y:S01]  /*2e30*/  UISETP.GE.AND UP0, UPT, UR6, 0x41, UPT ;  /* 0x000000410600788c */ /* 0x000fe2000bf06270 */
[----:B------:R-:W-:Y:S02]  /*2e40*/  IMAD.MOV.U32 R9, RZ, RZ, R11 ;  /* 0x000000ffff097224 */ /* 0x000fe400078e000b */
[----:B------:R-:W-:Y:S02]  /*2e50*/  IMAD.MOV.U32 R0, RZ, RZ, R8 ;  /* 0x000000ffff007224 */ /* 0x000fe400078e0008 */
[----:B------:R-:W-:Y:S02]  /*2e60*/  IMAD.MOV.U32 R4, RZ, RZ, R2 ;  /* 0x000000ffff047224 */ /* 0x000fe400078e0002 */
[----:B------:R-:W-:Y:S02]  /*2e70*/  IMAD.MOV.U32 R5, RZ, RZ, R3 ;  /* 0x000000ffff057224 */ /* 0x000fe400078e0003 */
[----:B------:R-:W-:Y:S05]  /*2e80*/  BRA.U !UP0, `(.L_x_61) ;  /* 0x00000001086c7547 */ /* 0x000fea000b800000 */
[----:B------:R-:W0:Y:S01]  /*2e90*/  S2UR UR5, SR_CgaCtaId ;  /* 0x00000000000579c3 */ /* 0x000e220000008800 */
[----:B------:R-:W-:Y:S01]  /*2ea0*/  UMOV UR4, 0x400 ;  /* 0x0000040000047882 */ /* 0x000fe20000000000 */
[----:B------:R-:W-:Y:S01]  /*2eb0*/  BSSY.RECONVERGENT B1, `(.L_x_61) ;  /* 0x0000018000017945 */ /* 0x000fe20003800200 */
[----:B0-----:R-:W-:-:S09]  /*2ec0*/  ULEA UR4, UR5, UR4, 0x18 ;  /* 0x0000000405047291 */ /* 0x001fd2000f8ec0ff */
[----:B---3--:R-:W0:Y:S04]  /*2ed0*/  LDS.64 R6, [UR4+0x28] ;  /* 0x00002804ff067984 */ /* 0x008e280008000a00 */
[----:B------:R-:W1:Y:S01]  /*2ee0*/  LDS.64 R12, [UR4+0x30] ;  /* 0x00003004ff0c7984 */ /* 0x000e620008000a00 */
        /* <DEDUP_REMOVED lines=20> */
.L_x_62:
[----:B------:R-:W-:Y:S05]  /*3030*/  BSYNC.RECONVERGENT B1 ;  /* 0x0000000000017941 */ /* 0x000fea0003800200 */
.L_x_61:
        /* <DEDUP_REMOVED lines=32> */
.L_x_64:
[----:B------:R-:W-:Y:S05]  /*3240*/  BSYNC.RECONVERGENT B1 ;  /* 0x0000000000017941 */ /* 0x000fea0003800200 */
.L_x_63:
        /* <DEDUP_REMOVED lines=32> */
.L_x_66:
[----:B------:R-:W-:Y:S05]  /*3450*/  BSYNC.RECONVERGENT B1 ;  /* 0x0000000000017941 */ /* 0x000fea0003800200 */
.L_x_65:
        /* <DEDUP_REMOVED lines=32> */
.L_x_68:
[----:B------:R-:W-:Y:S05]  /*3660*/  BSYNC.RECONVERGENT B1 ;  /* 0x0000000000017941 */ /* 0x000fea0003800200 */
.L_x_67:
        /* <DEDUP_REMOVED lines=32> */
.L_x_70:
[----:B------:R-:W-:Y:S05]  /*3870*/  BSYNC.RECONVERGENT B1 ;  /* 0x0000000000017941 */ /* 0x000fea0003800200 */
.L_x_69:
[----:B------:R-:W-:Y:S01]  /*3880*/  UISETP.GE.AND UP0, UPT, UR6, 0xe1, UPT ;  /* 0x000000e10600788c */ /* 0x000fe2000bf06270 */
[----:B------:R-:W-:Y:S02]  /*3890*/  IMAD.MOV.U32 R14, RZ, RZ, R9 ;  /* 0x000000ffff0e7224 */ /* 0x000fe400078e0009 */
[----:B------:R-:W-:Y:S02]  /*38a0*/  IMAD.MOV.U32 R15, RZ, RZ, R0 ;  /* 0x000000ffff0f7224 */ /* 0x000fe400078e0000 */
[----:B------:R-:W-:Y:S02]  /*38b0*/  IMAD.MOV.U32 R12, RZ, RZ, R4 ;  /* 0x000000ffff0c7224 */ /* 0x000fe400078e0004 */
[----:B------:R-:W-:Y:S02]  /*38c0*/  IMAD.MOV.U32 R13, RZ, RZ, R5 ;  /* 0x000000ffff0d7224 */ /* 0x000fe400078e0005 */
[----:B------:R-:W-:Y:S05]  /*38d0*/  BRA.U !UP0, `(.L_x_34) ;  /* 0x0000003108e87547 */ /* 0x000fea000b800000 */
[----:B------:R-:W0:Y:S01]  /*38e0*/  S2UR UR5, SR_CgaCtaId ;  /* 0x00000000000579c3 */ /* 0x000e220000008800 */
[----:B------:R-:W-:Y:S02]  /*38f0*/  UMOV UR4, 0x400 ;  /* 0x0000040000047882 */ /* 0x000fe40000000000 */
        /* <DEDUP_REMOVED lines=24> */
.L_x_2:
[----:B------:R-:W1:Y:S01]  /*3a80*/  S2R R0, SR_TID.X ;  /* 0x0000000000007919 */ /* 0x000e620000002100 */
[----:B------:R-:W1:Y:S02]  /*3a90*/  LDC.64 R2, c[0x0][0x380] ;  /* 0x0000e000ff027b82 */ /* 0x000e640000000a00 */
[----:B-1----:R-:W-:-:S05]  /*3aa0*/  IMAD.WIDE.U32 R2, R0, 0x10, R2 ;  /* 0x0000001000027825 */ /* 0x002fca00078e0002 */
[----:B0-----:R-:W2:Y:S04]  /*3ab0*/  LDG.E.64.CONSTANT R18, desc[UR10][R2.64] ;  /* 0x0000000a02127981 */ /* 0x001ea8000c1e9b00 */
[----:B------:R-:W2:Y:S04]  /*3ac0*/  LDG.E.64.CONSTANT R16, desc[UR10][R2.64+0x1000] ;  /* 0x0010000a02107981 */ /* 0x000ea8000c1e9b00 */
[----:B------:R-:W3:Y:S04]  /*3ad0*/  LDG.E.64.CONSTANT R20, desc[UR10][R2.64+0x8] ;  /* 0x0000080a02147981 */ /* 0x000ee8000c1e9b00 */
[----:B------:R-:W3:Y:S04]  /*3ae0*/  LDG.E.64.CONSTANT R14, desc[UR10][R2.64+0x1008] ;  /* 0x0010080a020e7981 */ /* 0x000ee8000c1e9b00 */
[----:B------:R-:W4:Y:S04]  /*3af0*/  LDG.E.64.CONSTANT R12, desc[UR10][R2.64+0x2000] ;  /* 0x0020000a020c7981 */ /* 0x000f28000c1e9b00 */
[----:B------:R-:W5:Y:S04]  /*3b00*/  LDG.E.64.CONSTANT R10, desc[UR10][R2.64+0x2008] ;  /* 0x0020080a020a7981 */ /* 0x000f68000c1e9b00 */
[----:B------:R-:W5:Y:S04]  /*3b10*/  LDG.E.64.CONSTANT R6, desc[UR10][R2.64+0x3000] ;  /* 0x0030000a02067981 */ /* 0x000f68000c1e9b00 */
[----:B------:R-:W5:Y:S04]  /*3b20*/  LDG.E.64.CONSTANT R4, desc[UR10][R2.64+0x3008] ;  /* 0x0030080a02047981 */ /* 0x000f68000c1e9b00 */
[----:B------:R-:W5:Y:S04]  /*3b30*/  LDG.E.64.CONSTANT R28, desc[UR10][R2.64+0x4000] ;  /* 0x0040000a021c7981 */ /* 0x000f68000c1e9b00 */
[----:B------:R-:W5:Y:S01]  /*3b40*/  LDG.E.64.CONSTANT R8, desc[UR10][R2.64+0x4008] ;  /* 0x0040080a02087981 */ /* 0x000f62000c1e9b00 */
[----:B------:R-:W-:Y:S01]  /*3b50*/  UISETP.GE.U32.AND UP0, UPT, UR8, 0xa00, UPT ;  /* 0x00000a000800788c */ /* 0x000fe2000bf06070 */
[----:B------:R-:W-:Y:S01]  /*3b60*/  UMOV UR9, 0x500 ;  /* 0x0000050000097882 */ /* 0x000fe20000000000 */
[----:B------:R-:W-:Y:S01]  /*3b70*/  UMOV UR4, URZ ;  /* 0x000000ff00047c82 */ /* 0x000fe20008000000 */
[----:B--2---:R-:W-:-:S14]  /*3b80*/  DSETP.GEU.AND P2, PT, R18, R16, PT ;  /* 0x000000101200722a */ /* 0x004fdc0003f4e000 */
[----:B---3--:R-:W-:-:S04]  /*3b90*/  @P2 ISETP.GE.U32.AND P0, PT, R20, R14, PT ;  /* 0x0000000e1400220c */ /* 0x008fc80003f06070 */
[----:B------:R-:W-:-:S13]  /*3ba0*/  @P2 ISETP.GE.AND.EX P0, PT, R21, R15, PT, P0 ;  /* 0x0000000f1500220c */ /* 0x000fda0003f06300 */
[----:B------:R-:W-:-:S06]  /*3bb0*/  @P2 DSETP.LT.OR P0, PT, R16, R18, !P0 ;  /* 0x000000121000222a */ /* 0x000fcc0004701400 */
[----:B------:R-:W-:Y:S02]  /*3bc0*/  @P2 FSEL R18, R18, R16, P0 ;  /* 0x0000001012122208 */ /* 0x000fe40000000000 */
[----:B------:R-:W-:Y:S02]  /*3bd0*/  @P2 FSEL R19, R19, R17, P0 ;  /* 0x0000001113132208 */ /* 0x000fe40000000000 */
[----:B------:R-:W-:Y:S01]  /*3be0*/  @P2 SEL R14, R20, R14, P0 ;  /* 0x0000000e140e2207 */ /* 0x000fe20000000000 */
[----:B------:R-:W-:Y:S01]  /*3bf0*/  @P2 IMAD.MOV.U32 R16, RZ, RZ, R18 ;  /* 0x000000ffff102224 */ /* 0x000fe200078e0012 */
[----:B------:R-:W-:Y:S01]  /*3c00*/  @P2 SEL R15, R21, R15, P0 ;  /* 0x0000000f150f2207 */ /* 0x000fe20000000000 */
[----:B------:R-:W-:-:S06]  /*3c10*/  @P2 IMAD.MOV.U32 R17, RZ, RZ, R19 ;  /* 0x000000ffff112224 */ /* 0x000fcc00078e0013 */
[----:B----4-:R-:W-:-:S14]  /*3c20*/  DSETP.GEU.AND P1, PT, R16, R12, PT ;  /* 0x0000000c1000722a */ /* 0x010fdc0003f2e000 */
[----:B-----5:R-:W-:-:S04]  /*3c30*/  @P1 ISETP.GE.U32.AND P0, PT, R14, R10, PT ;  /* 0x0000000a0e00120c */ /* 0x020fc80003f06070 */
[----:B------:R-:W-:-:S13]  /*3c40*/  @P1 ISETP.GE.AND.EX P0, PT, R15, R11, PT, P0 ;  /* 0x0000000b0f00120c */ /* 0x000fda0003f06300 */
[----:B------:R-:W-:-:S06]  /*3c50*/  @P1 DSETP.GT.OR P0, PT, R16, R12, !P0 ;  /* 0x0000000c1000122a */ /* 0x000fcc0004704400 */
[----:B------:R-:W-:Y:S02]  /*3c60*/  @P1 FSEL R16, R16, R12, P0 ;  /* 0x0000000c10101208 */ /* 0x000fe40000000000 */
[----:B------:R-:W-:Y:S02]  /*3c70*/  @P1 FSEL R17, R17, R13, P0 ;  /* 0x0000000d11111208 */ /* 0x000fe40000000000 */
[----:B------:R-:W-:Y:S01]  /*3c80*/  @P1 SEL R10, R14, R10, P0 ;  /* 0x0000000a0e0a1207 */ /* 0x000fe20000000000 */
[----:B------:R-:W-:Y:S01]  /*3c90*/  @P1 IMAD.MOV.U32 R12, RZ, RZ, R16 ;  /* 0x000000ffff0c1224 */ /* 0x000fe200078e0010 */
[----:B------:R-:W-:Y:S01]  /*3ca0*/  @P1 SEL R11, R15, R11, P0 ;  /* 0x0000000b0f0b1207 */ /* 0x000fe20000000000 */
[----:B------:R-:W-:-:S06]  /*3cb0*/  @P1 IMAD.MOV.U32 R13, RZ, RZ, R17 ;  /* 0x000000ffff0d1224 */ /* 0x000fcc00078e0011 */
[----:B------:R-:W-:-:S14]  /*3cc0*/  DSETP.GEU.AND P2, PT, R12, R6, PT ;  /* 0x000000060c00722a */ /* 0x000fdc0003f4e000 */
[----:B------:R-:W-:-:S04]  /*3cd0*/  @P2 ISETP.GE.U32.AND P0, PT, R10, R4, PT ;  /* 0x000000040a00220c */ /* 0x000fc80003f06070 */
        /* <DEDUP_REMOVED lines=17> */
[----:B------:R-:W-:Y:S01]  /*3df0*/  @P1 IMAD.MOV.U32 R29, RZ, RZ, R7 ;  /* 0x000000ffff1d1224 */ /* 0x000fe200078e0007 */
[----:B------:R-:W-:Y:S06]  /*3e00*/  BRA.U !UP0, `(.L_x_71) ;  /* 0x0000000d08987547 */ /* 0x000fec000b800000 */
[----:B------:R-:W-:-:S04]  /*3e10*/  UIADD3 UR9, UP0, UPT, UR8, -0xa00, URZ ;  /* 0xfffff60008097890 */ /* 0x000fc8000ff1e0ff */
[----:B------:R-:W-:Y:S02]  /*3e20*/  ULEA.HI.X.SX32 UR8, UR8, 0xffffffff, 0x1, UP0 ;  /* 0xffffffff08087891 */ /* 0x000fe400080f0eff */
[----:B------:R-:W-:Y:S02]  /*3e30*/  UIMAD.WIDE.U32 UR12, UR9, -0x33333333, URZ ;  /* 0xcccccccd090c78a5 */ /* 0x000fe4000f8e00ff */
[----:B------:R-:W-:Y:S02]  /*3e40*/  UIMAD.WIDE.U32 UR4, UR8, -0x33333333, URZ ;  /* 0xcccccccd080478a5 */ /* 0x000fe4000f8e00ff */
[----:B------:R-:W-:Y:S02]  /*3e50*/  UISETP.GE.U32.AND UP1, UPT, UR9, 0x500, UPT ;  /* 0x000005000900788c */ /* 0x000fe4000bf26070 */
[----:B------:R-:W-:Y:S02]  /*3e60*/  UIMAD.WIDE.U32 UR4, UP0, UR9, -0x33333334, UR4 ;  /* 0xcccccccc090478a5 */ /* 0x000fe4000f800004 */
[----:B------:R-:W-:-:S02]  /*3e70*/  UISETP.GE.U32.AND.EX UP1, UPT, UR8, URZ, UPT, UP1 ;  /* 0x000000ff0800728c */ /* 0x000fc4000bf26110 */
[----:B------:R-:W-:Y:S02]  /*3e80*/  UIADD3.X UR7, UPT, UPT, URZ, URZ, URZ, UP0, !UPT ;  /* 0x000000ffff077290 */ /* 0x000fe400087fe4ff */
[----:B------:R-:W-:Y:S01]  /*3e90*/  UIADD3 URZ, UP0, UPT, UR13, UR4, URZ ;  /* 0x000000040dff7290 */ /* 0x000fe2000ff1e0ff */
[----:B------:R-:W-:Y:S01]  /*3ea0*/  UMOV UR6, UR5 ;  /* 0x0000000500067c82 */ /* 0x000fe20008000000 */
[----:B------:R-:W-:Y:S02]  /*3eb0*/  UMOV UR9, 0x500 ;  /* 0x0000050000097882 */ /* 0x000fe40000000000 */
[----:B------:R-:W-:-:S04]  /*3ec0*/  UIMAD.WIDE.U32.X UR6, UR8, -0x33333334, UR6, UP0 ;  /* 0xcccccccc080678a5 */ /* 0x000fc800080e0406 */
[----:B------:R-:W-:-:S04]  /*3ed0*/  USHF.R.U64 UR5, UR6, 0xa, UR7 ;  /* 0x0000000a06057899 */ /* 0x000fc80008001207 */
[----:B------:R-:W-:-:S04]  /*3ee0*/  ULOP3.LUT UR4, UR5, 0x1, URZ, 0xc0, !UPT ;  /* 0x0000000105047892 */ /* 0x000fc8000f8ec0ff */
[----:B------:R-:W-:-:S03]  /*3ef0*/  UISETP.NE.U32.AND UP0, UPT, UR4, 0x1, UPT ;  /* 0x000000010400788c */ /* 0x000fc6000bf05070 */
[----:B------:R-:W-:Y:S01]  /*3f00*/  UMOV UR4, URZ ;  /* 0x000000ff00047c82 */ /* 0x000fe20008000000 */
[----:B------:R-:W-:Y:S01]  /*3f10*/  UISETP.NE.U32.AND.EX UP0, UPT, URZ, URZ, UPT, UP0 ;  /* 0x000000ffff00728c */ /* 0x000fe2000bf05100 */
[----:B------:R-:W-:Y:S10]  /*3f20*/  BRA.U !UP1, `(.L_x_72) ;  /* 0x0000000909307547 */ /* 0x000ff4000b800000 */
[----:B------:R-:W0:Y:S01]  /*3f30*/  LDCU.64 UR8, c[0x0][0x380] ;  /* 0x00007000ff0877ac */ /* 0x000e220008000a00 */
[----:B------:R-:W-:Y:S01]  /*3f40*/  UIADD3 UR5, UP1, UPT, UR5, 0x1, URZ ;  /* 0x0000000105057890 */ /* 0x000fe2000ff3e0ff */
[----:B------:R-:W-:-:S03]  /*3f50*/  UMOV UR4, URZ ;  /* 0x000000ff00047c82 */ /* 0x000fc60008000000 */
[----:B------:R-:W-:Y:S02]  /*3f60*/  ULEA.HI.X UR6, UR7, URZ, URZ, 0x16, UP1 ;  /* 0x000000ff07067291 */ /* 0x000fe400088fb4ff */
[----:B------:R-:W-:Y:S02]  /*3f70*/  ULOP3.LUT UR5, UR5, 0xfffffffe, URZ, 0xc0, !UPT ;  /* 0xfffffffe05057892 */ /* 0x000fe4000f8ec0ff */
[----:B------:R-:W-:Y:S01]  /*3f80*/  ULOP3.LUT UR6, UR6, 0x7fffff, URZ, 0xc0, !UPT ;  /* 0x007fffff06067892 */ /* 0x000fe2000f8ec0ff */
[----:B0-----:R-:W-:-:S04]  /*3f90*/  LEA R4, P0, R0, UR8, 0x4 ;  /* 0x0000000800047c11 */ /* 0x001fc8000f8020ff */
[----:B------:R-:W-:Y:S02]  /*3fa0*/  IADD3 R4, P1, PT, R4, 0xe008, RZ ;  /* 0x0000e00804047810 */ /* 0x000fe40007f3e0ff */
[----:B------:R-:W-:Y:S01]  /*3fb0*/  LEA.HI.X R0, R0, UR9, RZ, 0x4, P0 ;  /* 0x0000000900007c11 */ /* 0x000fe200080f24ff */
[----:B------:R-:W-:-:S04]  /*3fc0*/  UMOV UR9, 0x500 ;  /* 0x0000050000097882 */ /* 0x000fc80000000000 */
[----:B------:R-:W-:-:S07]  /*3fd0*/  IMAD.X R5, RZ, RZ, R0, P1 ;  /* 0x000000ffff057224 */ /* 0x000fce00008e0600 */
.L_x_73:
[----:B------:R-:W2:Y:S04]  /*3fe0*/  LDG.E.64.CONSTANT R12, desc[UR10][R4.64+-0x9008] ;  /* 0xff6ff80a040c7981 */ /* 0x000ea8000c1e9b00 */
[----:B------:R-:W3:Y:S04]  /*3ff0*/  LDG.E.64.CONSTANT R16, desc[UR10][R4.64+-0x9000] ;  /* 0xff70000a04107981 */ /* 0x000ee8000c1e9b00 */
[----:B------:R-:W4:Y:S04]  /*4000*/  LDG.E.64.CONSTANT R18, desc[UR10][R4.64+-0x8008] ;  /* 0xff7ff80a04127981 */ /* 0x000f28000c1e9b00 */
[----:B------:R-:W5:Y:S04]  /*4010*/  LDG.E.64.CONSTANT R20, desc[UR10][R4.64+-0x8000] ;  /* 0xff80000a04147981 */ /* 0x000f68000c1e9b00 */
[----:B------:R-:W5:Y:S04]  /*4020*/  LDG.E.64.CONSTANT R22, desc[UR10][R4.64+-0x7008] ;  /* 0xff8ff80a04167981 */ /* 0x000f68000c1e9b00 */
[----:B------:R-:W5:Y:S04]  /*4030*/  LDG.E.64.CONSTANT R24, desc[UR10][R4.64+-0x7000] ;  /* 0xff90000a04187981 */ /* 0x000f68000c1e9b00 */
[----:B------:R-:W5:Y:S04]  /*4040*/  LDG.E.64.CONSTANT R26, desc[UR10][R4.64+-0x6008] ;  /* 0xff9ff80a041a7981 */ /* 0x000f68000c1e9b00 */
[----:B------:R-:W5:Y:S04]  /*4050*/  LDG.E.64.CONSTANT R6, desc[UR10][R4.64+-0x6000] ;  /* 0xffa0000a04067981 */ /* 0x000f68000c1e9b00 */
[----:B------:R-:W5:Y:S01]  /*4060*/  LDG.E.64.CONSTANT R14, desc[UR10][R4.64+-0x4000] ;  /* 0xffc0000a040e7981 */ /* 0x000f62000c1e9b00 */
[----:B--2---:R-:W-:-:S14]  /*4070*/  DSETP.GEU.AND P2, PT, R28, R12, PT ;  /* 0x0000000c1c00722a */ /* 0x004fdc0003f4e000 */
[----:B---3--:R-:W-:-:S04]  /*4080*/  @P2 ISETP.GE.U32.AND P0, PT, R8, R16, PT ;  /* 0x000000100800220c */ /* 0x008fc80003f06070 */
[----:B------:R-:W-:-:S13]  /*4090*/  @P2 ISETP.GE.AND.EX P0, PT, R9, R17, PT, P0 ;  /* 0x000000110900220c */ /* 0x000fda0003f06300 */
[----:B------:R-:W-:-:S06]  /*40a0*/  @P2 DSETP.GT.OR P0, PT, R28, R12, !P0 ;  /* 0x0000000c1c00222a */ /* 0x000fcc0004704400 */
[----:B------:R-:W-:Y:S02]  /*40b0*/  @P2 FSEL R11, R29, R13, P0 ;  /* 0x0000000d1d0b2208 */ /* 0x000fe40000000000 */
[----:B------:R-:W-:Y:S02]  /*40c0*/  @P2 FSEL R0, R28, R12, P0 ;  /* 0x0000000c1c002208 */ /* 0x000fe40000000000 */
[----:B------:R-:W2:Y:S01]  /*40d0*/  LDG.E.64.CONSTANT R28, desc[UR10][R4.64+-0x5008] ;  /* 0xffaff80a041c7981 */ /* 0x000ea2000c1e9b00 */
[----:B------:R-:W-:Y:S02]  /*40e0*/  @P2 IMAD.MOV.U32 R13, RZ, RZ, R11 ;  /* 0x000000ffff0d2224 */ /* 0x000fe400078e000b */
[----:B------:R-:W-:Y:S01]  /*40f0*/  @P2 IMAD.MOV.U32 R12, RZ, RZ, R0 ;  /* 0x000000ffff0c2224 */ /* 0x000fe200078e0000 */
[----:B------:R-:W3:Y:S05]  /*4100*/  LDG.E.64.CONSTANT R10, desc[UR10][R4.64+-0x5000] ;  /* 0xffb0000a040a7981 */ /* 0x000eea000c1e9b00 */
[----:B----4-:R-:W-:Y:S01]  /*4110*/  DSETP.GEU.AND P1, PT, R12, R18, PT ;  /* 0x000000120c00722a */ /* 0x010fe20003f2e000 */
[----:B------:R-:W-:-:S02]  /*4120*/  @P2 SEL R16, R8, R16, P0 ;  /* 0x0000001008102207 */ /* 0x000fc40000000000 */
[----:B------:R-:W-:-:S11]  /*4130*/  @P2 SEL R17, R9, R17, P0 ;  /* 0x0000001109112207 */ /* 0x000fd60000000000 */
[----:B-----5:R-:W-:-:S04]  /*4140*/  @P1 ISETP.GE.U32.AND P0, PT, R16, R20, PT ;  /* 0x000000141000120c */ /* 0x020fc80003f06070 */
[----:B------:R-:W-:-:S13]  /*4150*/  @P1 ISETP.GE.AND.EX P0, PT, R17, R21, PT, P0 ;  /* 0x000000151100120c */ /* 0x000fda0003f06300 */
[----:B------:R-:W-:-:S06]  /*4160*/  @P1 DSETP.GT.OR P0, PT, R12, R18, !P0 ;  /* 0x000000120c00122a */ /* 0x000fcc0004704400 */
[----:B------:R-:W-:Y:S02]  /*4170*/  @P1 FSEL R0, R12, R18, P0 ;  /* 0x000000120c001208 */ /* 0x000fe40000000000 */
[----:B------:R-:W-:Y:S02]  /*4180*/  @P1 FSEL R9, R13, R19, P0 ;  /* 0x000000130d091208 */ /* 0x000fe40000000000 */
[----:B------:R-:W4:Y:S01]  /*4190*/  LDG.E.64.CONSTANT R12, desc[UR10][R4.64+-0x4008] ;  /* 0xffbff80a040c7981 */ /* 0x000f22000c1e9b00 */
[----:B------:R-:W-:Y:S02]  /*41a0*/  @P1 IMAD.MOV.U32 R18, RZ, RZ, R0 ;  /* 0x000000ffff121224 */ /* 0x000fe400078e0000 */
[----:B------:R-:W-:Y:S01]  /*41b0*/  @P1 IMAD.MOV.U32 R19, RZ, RZ, R9 ;  /* 0x000000ffff131224 */ /* 0x000fe200078e0009 */
[----:B------:R-:W-:Y:S01]  /*41c0*/  @P1 SEL R20, R16, R20, P0 ;  /* 0x0000001410141207 */ /* 0x000fe20000000000 */
[----:B------:R-:W5:Y:S04]  /*41d0*/  LDG.E.64.CONSTANT R8, desc[UR10][R4.64] ;  /* 0x0000000a04087981 */ /* 0x000f68000c1e9b00 */
[----:B------:R-:W-:Y:S01]  /*41e0*/  DSETP.GEU.AND P2, PT, R18, R22, PT ;  /* 0x000000161200722a */ /* 0x000fe20003f4e000 */
[----:B------:R-:W-:-:S02]  /*41f0*/  @P1 SEL R21, R17, R21, P0 ;  /* 0x0000001511151207 */ /* 0x000fc40000000000 */
[----:B------:R-:W5:Y:S11]  /*4200*/  LDG.E.64.CONSTANT R16, desc[UR10][R4.64+-0x3008] ;  /* 0xffcff80a04107981 */ /* 0x000f76000c1e9b00 */
[----:B------:R-:W-:-:S04]  /*4210*/  @P2 ISETP.GE.U32.AND P0, PT, R20, R24, PT ;  /* 0x000000181400220c */ /* 0x000fc80003f06070 */
[----:B------:R-:W-:-:S13]  /*4220*/  @P2 ISETP.GE.AND.EX P0, PT, R21, R25, PT, P0 ;  /* 0x000000191500220c */ /* 0x000fda0003f06300 */
[----:B------:R-:W-:-:S06]  /*4230*/  @P2 DSETP.GT.OR P0, PT, R18, R22, !P0 ;  /* 0x000000161200222a */ /* 0x000fcc0004704400 */
[----:B------:R-:W-:Y:S02]  /*4240*/  @P2 FSEL R0, R18, R22, P0 ;  /* 0x0000001612002208 */ /* 0x000fe40000000000 */
[----:B------:R-:W-:-:S03]  /*4250*/  @P2 FSEL R19, R19, R23, P0 ;  /* 0x0000001713132208 */ /* 0x000fc60000000000 */
[----:B------:R-:W-:Y:S02]  /*4260*/  @P2 IMAD.MOV.U32 R22, RZ, RZ, R0 ;  /* 0x000000ffff162224 */ /* 0x000fe400078e0000 */
[----:B------:R-:W-:Y:S02]  /*4270*/  @P2 IMAD.MOV.U32 R23, RZ, RZ, R19 ;  /* 0x000000ffff172224 */ /* 0x000fe400078e0013 */
[----:B------:R-:W5:Y:S04]  /*4280*/  LDG.E.64.CONSTANT R18, desc[UR10][R4.64+-0x3000] ;  /* 0xffd0000a04127981 */ /* 0x000f68000c1e9b00 */
[----:B------:R-:W-:Y:S01]  /*4290*/  DSETP.GEU.AND P1, PT, R22, R26, PT ;  /* 0x0000001a1600722a */ /* 0x000fe20003f2e000 */
[----:B------:R-:W-:Y:S02]  /*42a0*/  @P2 SEL R24, R20, R24, P0 ;  /* 0x0000001814182207 */ /* 0x000fe40000000000 */
[----:B------:R-:W-:-:S02]  /*42b0*/  @P2 SEL R25, R21, R25, P0 ;  /* 0x0000001915192207 */ /* 0x000fc40000000000 */
[----:B------:R-:W5:Y:S09]  /*42c0*/  LDG.E.64.CONSTANT R20, desc[UR10][R4.64+-0x2008] ;  /* 0xffdff80a04147981 */ /* 0x000f72000c1e9b00 */
[----:B------:R-:W-:-:S04]  /*42d0*/  @P1 ISETP.GE.U32.AND P0, PT, R24, R6, PT ;  /* 0x000000061800120c */ /* 0x000fc80003f06070 */
[----:B------:R-:W-:-:S13]  /*42e0*/  @P1 ISETP.GE.AND.EX P0, PT, R25, R7, PT, P0 ;  /* 0x000000071900120c */ /* 0x000fda0003f06300 */
[----:B------:R-:W-:-:S06]  /*42f0*/  @P1 DSETP.GT.OR P0, PT, R22, R26, !P0 ;  /* 0x0000001a1600122a */ /* 0x000fcc0004704400 */
[----:B------:R-:W-:Y:S02]  /*4300*/  @P1 FSEL R0, R22, R26, P0 ;  /* 0x0000001a16001208 */ /* 0x000fe40000000000 */
[----:B------:R-:W-:-:S03]  /*4310*/  @P1 FSEL R23, R23, R27, P0 ;  /* 0x0000001b17171208 */ /* 0x000fc60000000000 */
[----:B------:R-:W-:Y:S02]  /*4320*/  @P1 IMAD.MOV.U32 R26, RZ, RZ, R0 ;  /* 0x000000ffff1a1224 */ /* 0x000fe400078e0000 */
[----:B------:R-:W-:Y:S02]  /*4330*/  @P1 IMAD.MOV.U32 R27, RZ, RZ, R23 ;  /* 0x000000ffff1b1224 */ /* 0x000fe400078e0017 */
[----:B------:R-:W5:Y:S01]  /*4340*/  LDG.E.64.CONSTANT R22, desc[UR10][R4.64+-0x2000] ;  /* 0xffe0000a04167981 */ /* 0x000f62000c1e9b00 */
[----:B------:R-:W-:Y:S02]  /*4350*/  @P1 SEL R6, R24, R6, P0 ;  /* 0x0000000618061207 */ /* 0x000fe40000000000 */
[----:B------:R-:W-:Y:S02]  /*4360*/  @P1 SEL R7, R25, R7, P0 ;  /* 0x0000000719071207 */ /* 0x000fe40000000000 */
[----:B------:R-:W5:Y:S01]  /*4370*/  LDG.E.64.CONSTANT R24, desc[UR10][R4.64+-0x1008] ;  /* 0xffeff80a04187981 */ /* 0x000f62000c1e9b00 */
[----:B--2---:R-:W-:-:S14]  /*4380*/  DSETP.GEU.AND P2, PT, R26, R28, PT ;  /* 0x0000001c1a00722a */ /* 0x004fdc0003f4e000 */
[----:B---3--:R-:W-:-:S04]  /*4390*/  @P2 ISETP.GE.U32.AND P0, PT, R6, R10, PT ;  /* 0x0000000a0600220c */ /* 0x008fc80003f06070 */
[----:B------:R-:W-:-:S13]  /*43a0*/  @P2 ISETP.GE.AND.EX P0, PT, R7, R11, PT, P0 ;  /* 0x0000000b0700220c */ /* 0x000fda0003f06300 */
[----:B------:R-:W-:-:S06]  /*43b0*/  @P2 DSETP.GT.OR P0, PT, R26, R28, !P0 ;  /* 0x0000001c1a00222a */ /* 0x000fcc0004704400 */
[----:B------:R-:W-:Y:S02]  /*43c0*/  @P2 FSEL R0, R26, R28, P0 ;  /* 0x0000001c1a002208 */ /* 0x000fe40000000000 */
[----:B------:R-:W-:-:S03]  /*43d0*/  @P2 FSEL R27, R27, R29, P0 ;  /* 0x0000001d1b1b2208 */ /* 0x000fc60000000000 */
[----:B------:R-:W-:Y:S02]  /*43e0*/  @P2 IMAD.MOV.U32 R28, RZ, RZ, R0 ;  /* 0x000000ffff1c2224 */ /* 0x000fe400078e0000 */
[----:B------:R-:W-:Y:S02]  /*43f0*/  @P2 IMAD.MOV.U32 R29, RZ, RZ, R27 ;  /* 0x000000ffff1d2224 */ /* 0x000fe400078e001b */
[----:B------:R-:W2:Y:S04]  /*4400*/  LDG.E.64.CONSTANT R26, desc[UR10][R4.64+-0x1000] ;  /* 0xfff0000a041a7981 */ /* 0x000ea8000c1e9b00 */
[----:B----4-:R-:W-:Y:S01]  /*4410*/  DSETP.GEU.AND P1, PT, R28, R12, PT ;  /* 0x0000000c1c00722a */ /* 0x010fe20003f2e000 */
[----:B------:R-:W-:Y:S02]  /*4420*/  @P2 SEL R10, R6, R10, P0 ;  /* 0x0000000a060a2207 */ /* 0x000fe40000000000 */
[----:B------:R-:W-:-:S11]  /*4430*/  @P2 SEL R11, R7, R11, P0 ;  /* 0x0000000b070b2207 */ /* 0x000fd60000000000 */
[----:B------:R-:W-:-:S04]  /*4440*/  @P1 ISETP.GE.U32.AND P0, PT, R10, R14, PT ;  /* 0x0000000e0a00120c */ /* 0x000fc80003f06070 */
[----:B------:R-:W-:-:S13]  /*4450*/  @P1 ISETP.GE.AND.EX P0, PT, R11, R15, PT, P0 ;  /* 0x0000000f0b00120c */ /* 0x000fda0003f06300 */
[----:B------:R-:W-:-:S06]  /*4460*/  @P1 DSETP.GT.OR P0, PT, R28, R12, !P0 ;  /* 0x0000000c1c00122a */ /* 0x000fcc0004704400 */
[----:B------:R-:W-:Y:S02]  /*4470*/  @P1 FSEL R0, R28, R12, P0 ;  /* 0x0000000c1c001208 */ /* 0x000fe40000000000 */
[----:B------:R-:W-:Y:S02]  /*4480*/  @P1 FSEL R7, R29, R13, P0 ;  /* 0x0000000d1d071208 */ /* 0x000fe40000000000 */
[----:B------:R-:W3:Y:S01]  /*4490*/  LDG.E.64.CONSTANT R28, desc[UR10][R4.64+-0x8] ;  /* 0xfffff80a041c7981 */ /* 0x000ee2000c1e9b00 */
[----:B------:R-:W-:Y:S02]  /*44a0*/  @P1 IMAD.MOV.U32 R12, RZ, RZ, R0 ;  /* 0x000000ffff0c1224 */ /* 0x000fe400078e0000 */
[----:B------:R-:W-:-:S06]  /*44b0*/  @P1 IMAD.MOV.U32 R13, RZ, RZ, R7 ;  /* 0x000000ffff0d1224 */ /* 0x000fcc00078e0007 */
[----:B-----5:R-:W-:Y:S01]  /*44c0*/  DSETP.GEU.AND P2, PT, R12, R16, PT ;  /* 0x000000100c00722a */ /* 0x020fe20003f4e000 */
[----:B------:R-:W-:Y:S02]  /*44d0*/  @P1 SEL R14, R10, R14, P0 ;  /* 0x0000000e0a0e1207 */ /* 0x000fe40000000000 */
[----:B------:R-:W-:-:S11]  /*44e0*/  @P1 SEL R15, R11, R15, P0 ;  /* 0x0000000f0b0f1207 */ /* 0x000fd60000000000 */
[----:B------:R-:W-:-:S04]  /*44f0*/  @P2 ISETP.GE.U32.AND P0, PT, R14, R18, PT ;  /* 0x000000120e00220c */ /* 0x000fc80003f06070 */
[----:B------:R-:W-:-:S13]  /*4500*/  @P2 ISETP.GE.AND.EX P0, PT, R15, R19, PT, P0 ;  /* 0x000000130f00220c */ /* 0x000fda0003f06300 */
[----:B------:R-:W-:-:S06]  /*4510*/  @P2 DSETP.GT.OR P0, PT, R12, R16, !P0 ;  /* 0x000000100c00222a */ /* 0x000fcc0004704400 */
[----:B------:R-:W-:Y:S02]  /*4520*/  @P2 FSEL R0, R12, R16, P0 ;  /* 0x000000100c002208 */ /* 0x000fe40000000000 */
[----:B------:R-:W-:-:S03]  /*4530*/  @P2 FSEL R13, R13, R17, P0 ;  /* 0x000000110d0d2208 */ /* 0x000fc60000000000 */
[----:B------:R-:W-:Y:S02]  /*4540*/  @P2 IMAD.MOV.U32 R16, RZ, RZ, R0 ;  /* 0x000000ffff102224 */ /* 0x000fe400078e0000 */
[----:B------:R-:W-:-:S06]  /*4550*/  @P2 IMAD.MOV.U32 R17, RZ, RZ, R13 ;  /* 0x000000ffff112224 */ /* 0x000fcc00078e000d */
[----:B------:R-:W-:Y:S01]  /*4560*/  DSETP.GEU.AND P1, PT, R16, R20, PT ;  /* 0x000000141000722a */ /* 0x000fe20003f2e000 */
        /* <DEDUP_REMOVED lines=11> */
[----:B------:R-:W-:Y:S01]  /*4620*/  @P1 SEL R23, R19, R23, P0 ;  /* 0x0000001713171207 */ /* 0x000fe20000000000 */
[----:B------:R-:W-:-:S04]  /*4630*/  UIADD3 UR5, UP1, UPT, UR5, -0x2, URZ ;  /* 0xfffffffe05057890 */ /* 0x000fc8000ff3e0ff */
[----:B------:R-:W-:Y:S02]  /*4640*/  UIADD3.X UR6, UPT, UPT, UR6, -0x1, URZ, UP1, !UPT ;  /* 0xffffffff06067890 */ /* 0x000fe40008ffe4ff */
[----:B------:R-:W-:-:S04]  /*4650*/  UISETP.NE.U32.AND UP1, UPT, UR5, URZ, UPT ;  /* 0x000000ff0500728c */ /* 0x000fc8000bf25070 */
[----:B------:R-:W-:Y:S02]  /*4660*/  UISETP.NE.AND.EX UP1, UPT, UR6, URZ, UPT, UP1 ;  /* 0x000000ff0600728c */ /* 0x000fe4000bf25310 */
[----:B------:R-:W-:-:S04]  /*4670*/  UIADD3 UR9, UP2, UPT, UR9, 0xa00, URZ ;  /* 0x00000a0009097890 */ /* 0x000fc8000ff5e0ff */
[----:B------:R-:W-:Y:S01]  /*4680*/  UIADD3.X UR4, UPT, UPT, URZ, UR4, URZ, UP2, !UPT ;  /* 0x00000004ff047290 */ /* 0x000fe200097fe4ff */
[----:B--2---:R-:W-:-:S04]  /*4690*/  @P2 ISETP.GE.U32.AND P0, PT, R22, R26, PT ;  /* 0x0000001a1600220c */ /* 0x004fc80003f06070 */
[----:B------:R-:W-:-:S13]  /*46a0*/  @P2 ISETP.GE.AND.EX P0, PT, R23, R27, PT, P0 ;  /* 0x0000001b1700220c */ /* 0x000fda0003f06300 */
[----:B------:R-:W-:-:S06]  /*46b0*/  @P2 DSETP.GT.OR P0, PT, R20, R24, !P0 ;  /* 0x000000181400222a */ /* 0x000fcc0004704400 */
[----:B------:R-:W-:Y:S02]  /*46c0*/  @P2 FSEL R0, R20, R24, P0 ;  /* 0x0000001814002208 */ /* 0x000fe40000000000 */
[----:B------:R-:W-:-:S03]  /*46d0*/  @P2 FSEL R21, R21, R25, P0 ;  /* 0x0000001915152208 */ /* 0x000fc60000000000 */
[----:B------:R-:W-:Y:S02]  /*46e0*/  @P2 IMAD.MOV.U32 R24, RZ, RZ, R0 ;  /* 0x000000ffff182224 */ /* 0x000fe400078e0000 */
[----:B------:R-:W-:Y:S01]  /*46f0*/  @P2 IMAD.MOV.U32 R25, RZ, RZ, R21 ;  /* 0x000000ffff192224 */ /* 0x000fe200078e0015 */
[----:B------:R-:W-:-:S05]  /*4700*/  @P2 SEL R26, R22, R26, P0 ;  /* 0x0000001a161a2207 */ /* 0x000fca0000000000 */
[----:B---3--:R-:W-:Y:S01]  /*4710*/  DSETP.GEU.AND P1, PT, R24, R28, PT ;  /* 0x0000001c1800722a */ /* 0x008fe20003f2e000 */
[----:B------:R-:W-:-:S13]  /*4720*/  @P2 SEL R27, R23, R27, P0 ;  /* 0x0000001b171b2207 */ /* 0x000fda0000000000 */
[----:B------:R-:W-:-:S04]  /*4730*/  @P1 ISETP.GE.U32.AND P0, PT, R26, R8, PT ;  /* 0x000000081a00120c */ /* 0x000fc80003f06070 */
[----:B------:R-:W-:Y:S02]  /*4740*/  @P1 ISETP.GE.AND.EX P0, PT, R27, R9, PT, P0 ;  /* 0x000000091b00120c */ /* 0x000fe40003f06300 */
[----:B------:R-:W-:-:S11]  /*4750*/  IADD3 R4, P2, PT, R4, 0xa000, RZ ;  /* 0x0000a00004047810 */ /* 0x000fd60007f5e0ff */
[----:B------:R-:W-:Y:S01]  /*4760*/  @P1 DSETP.GT.OR P0, PT, R24, R28, !P0 ;  /* 0x0000001c1800122a */ /* 0x000fe20004704400 */
[----:B------:R-:W-:-:S05]  /*4770*/  IMAD.X R5, RZ, RZ, R5, P2 ;  /* 0x000000ffff057224 */ /* 0x000fca00010e0605 */
[----:B------:R-:W-:Y:S02]  /*4780*/  @P1 FSEL R0, R24, R28, P0 ;  /* 0x0000001c18001208 */ /* 0x000fe40000000000 */
[----:B------:R-:W-:Y:S02]  /*4790*/  @P1 FSEL R25, R25, R29, P0 ;  /* 0x0000001d19191208 */ /* 0x000fe40000000000 */
[----:B------:R-:W-:Y:S01]  /*47a0*/  @P1 SEL R8, R26, R8, P0 ;  /* 0x000000081a081207 */ /* 0x000fe20000000000 */
[----:B------:R-:W-:Y:S01]  /*47b0*/  @P1 IMAD.MOV.U32 R28, RZ, RZ, R0 ;  /* 0x000000ffff1c1224 */ /* 0x000fe200078e0000 */
[----:B------:R-:W-:Y:S01]  /*47c0*/  @P1 SEL R9, R27, R9, P0 ;  /* 0x000000091b091207 */ /* 0x000fe20000000000 */
[----:B------:R-:W-:Y:S01]  /*47d0*/  @P1 IMAD.MOV.U32 R29, RZ, RZ, R25 ;  /* 0x000000ffff1d1224 */ /* 0x000fe200078e0019 */
[----:B------:R-:W-:Y:S06]  /*47e0*/  BRA.U UP1, `(.L_x_73) ;  /* 0xfffffff501fc7547 */ /* 0x000fec000b83ffff */
.L_x_72:
[----:B------:R-:W-:Y:S05]  /*47f0*/  BRA.U !UP0, `(.L_x_71) ;  /* 0x00000005081c7547 */ /* 0x000fea000b800000 */
[----:B------:R-:W-:Y:S02]  /*4800*/  IMAD.U32 R25, RZ, RZ, UR9 ;  /* 0x00000009ff197e24 */ /* 0x000fe4000f8e00ff */
[----:B------:R-:W-:Y:S02]  /*4810*/  IMAD.U32 R5, RZ, RZ, UR9 ;  /* 0x00000009ff057e24 */ /* 0x000fe4000f8e00ff */
[----:B------:R-:W-:Y:S01]  /*4820*/  IMAD.U32 R0, RZ, RZ, UR4 ;  /* 0x00000004ff007e24 */ /* 0x000fe2000f8e00ff */
[----:B------:R-:W-:-:S04]  /*4830*/  LEA R24, P0, R25, R2, 0x4 ;  /* 0x0000000219187211 */ /* 0x000fc800078020ff */
[----:B------:R-:W-:-:S05]  /*4840*/  LEA.HI.X R25, R5, R3, R0, 0x4, P0 ;  /* 0x0000000305197211 */ /* 0x000fca00000f2400 */
        /* <DEDUP_REMOVED lines=8> */
[----:B------:R-:W5:Y:S04]  /*48d0*/  LDG.E.64.CONSTANT R2, desc[UR10][R24.64+0x4000] ;  /* 0x0040000a18027981 */ /* 0x000f68000c1e9b00 */
[----:B------:R-:W5:Y:S01]  /*48e0*/  LDG.E.64.CONSTANT R6, desc[UR10][R24.64+0x4008] ;  /* 0x0040080a18067981 */ /* 0x000f62000c1e9b00 */
[----:B------:R-:W-:-:S04]  /*48f0*/  UIADD3 UR9, UP0, UPT, UR9, 0x500, URZ ;  /* 0x0000050009097890 */ /* 0x000fc8000ff1e0ff */
[----:B------:R-:W-:Y:S01]  /*4900*/  UIADD3.X UR4, UPT, UPT, URZ, UR4, URZ, UP0, !UPT ;  /* 0x00000004ff047290 */ /* 0x000fe200087fe4ff */
[----:B--2---:R-:W-:-:S14]  /*4910*/  DSETP.GEU.AND P2, PT, R28, R22, PT ;  /* 0x000000161c00722a */ /* 0x004fdc0003f4e000 */
[----:B---3--:R-:W-:-:S04]  /*4920*/  @P2 ISETP.GE.U32.AND P0, PT, R8, R20, PT ;  /* 0x000000140800220c */ /* 0x008fc80003f06070 */
        /* <DEDUP_REMOVED lines=47> */
[----:B------:R-:W-:Y:S02]  /*4c20*/  @P2 IMAD.MOV.U32 R3, RZ, RZ, R11 ;  /* 0x000000ffff032224 */ /* 0x000fe400078e000b */
[----:B------:R-:W-:Y:S02]  /*4c30*/  IMAD.MOV.U32 R8, RZ, RZ, R6 ;  /* 0x000000ffff087224 */ /* 0x000fe400078e0006 */
[----:B------:R-:W-:-:S02]  /*4c40*/  IMAD.MOV.U32 R9, RZ, RZ, R7 ;  /* 0x000000ffff097224 */ /* 0x000fc400078e0007 */
[----:B------:R-:W-:Y:S02]  /*4c50*/  IMAD.MOV.U32 R28, RZ, RZ, R2 ;  /* 0x000000ffff1c7224 */ /* 0x000fe400078e0002 */
[----:B------:R-:W-:-:S07]  /*4c60*/  IMAD.MOV.U32 R29, RZ, RZ, R3 ;  /* 0x000000ffff1d7224 */ /* 0x000fce00078e0003 */
.L_x_71:
[----:B------:R-:W0:Y:S01]  /*4c70*/  LDCU UR6, c[0x0][0x390] ;  /* 0x00007200ff0677ac */ /* 0x000e220008000800 */
[----:B------:R-:W1:Y:S01]  /*4c80*/  S2R R0, SR_TID.X ;  /* 0x0000000000007919 */ /* 0x000e620000002100 */
[----:B0-----:R-:W-:Y:S02]  /*4c90*/  USHF.R.S32.HI UR5, URZ, 0x1f, UR6 ;  /* 0x0000001fff057899 */ /* 0x001fe40008011406 */
[----:B------:R-:W-:-:S04]  /*4ca0*/  UISETP.GE.U32.AND UP0, UPT, UR9, UR6, UPT ;  /* 0x000000060900728c */ /* 0x000fc8000bf06070 */
[----:B------:R-:W-:-:S09]  /*4cb0*/  UISETP.GE.AND.EX UP0, UPT, UR4, UR5, UPT, UP0 ;  /* 0x000000050400728c */ /* 0x000fd2000bf06300 */
[----:B-1----:R-:W-:Y:S05]  /*4cc0*/  BRA.U UP0, `(.L_x_74) ;  /* 0x0000000900a07547 */ /* 0x002fea000b800000 */
[----:B------:R-:W-:Y:S01]  /*4cd0*/  UIADD3 UR5, UPT, UPT, -UR9, UR6, URZ ;  /* 0x0000000609057290 */ /* 0x000fe2000fffe1ff */
[----:B------:R-:W-:Y:S05]  /*4ce0*/  BSSY.RECONVERGENT B1, `(.L_x_74) ;  /* 0x00000a6000017945 */ /* 0x000fea0003800200 */
[----:B------:R-:W-:-:S13]  /*4cf0*/  ISETP.GE.AND P0, PT, R0, UR5, PT ;  /* 0x0000000500007c0c */ /* 0x000fda000bf06270 */
[----:B------:R-:W-:Y:S05]  /*4d00*/  @P0 BRA `(.L_x_75) ;  /* 0x00000008008c0947 */ /* 0x000fea0003800000 */
[----:B------:R-:W-:Y:S01]  /*4d10*/  IMAD.U32 R3, RZ, RZ, UR6 ;  /* 0x00000006ff037e24 */ /* 0x000fe2000f8e00ff */
[----:B------:R-:W-:Y:S01]  /*4d20*/  LOP3.LUT R2, RZ, R0, RZ, 0x33, !PT ;  /* 0x00000000ff027212 */ /* 0x000fe200078e33ff */
[----:B------:R-:W-:Y:S01]  /*4d30*/  BSSY.RECONVERGENT B2, `(.L_x_76) ;  /* 0x0000032000027945 */ /* 0x000fe20003800200 */
[----:B------:R-:W-:Y:S02]  /*4d40*/  IMAD.MOV.U32 R16, RZ, RZ, R0 ;  /* 0x000000ffff107224 */ /* 0x000fe400078e0000 */
[----:B------:R-:W-:-:S04]  /*4d50*/  IADD3 R14, PT, PT, R3, -UR9, R2 ;  /* 0x80000009030e7c10 */ /* 0x000fc8000fffe002 */
[----:B------:R-:W-:-:S04]  /*4d60*/  LOP3.LUT R2, R14, 0x300, RZ, 0xc0, !PT ;  /* 0x000003000e027812 */ /* 0x000fc800078ec0ff */
[----:B------:R-:W-:-:S13]  /*4d70*/  ISETP.NE.AND P0, PT, R2, 0x300, PT ;  /* 0x000003000200780c */ /* 0x000fda0003f05270 */
[----:B------:R-:W-:Y:S05]  /*4d80*/  @!P0 BRA `(.L_x_77) ;  /* 0x0000000000b08947 */ /* 0x000fea0003800000 */
[----:B------:R-:W0:Y:S01]  /*4d90*/  LDCU.64 UR12, c[0x0][0x380] ;  /* 0x00007000ff0c77ac */ /* 0x000e220008000a00 */
[----:B------:R-:W-:Y:S01]  /*4da0*/  IADD3 R5, P0, PT, R0, UR9, RZ ;  /* 0x0000000900057c10 */ /* 0x000fe2000ff1e0ff */
[----:B------:R-:W-:Y:S01]  /*4db0*/  IMAD.MOV.U32 R16, RZ, RZ, R0 ;  /* 0x000000ffff107224 */ /* 0x000fe200078e0000 */
[----:B------:R-:W-:-:S03]  /*4dc0*/  LEA.HI R2, R14, 0x1, RZ, 0x18 ;  /* 0x000000010e027811 */ /* 0x000fc600078fc0ff */
[----:B------:R-:W-:Y:S01]  /*4dd0*/  IMAD.X R4, RZ, RZ, UR4, P0 ;  /* 0x00000004ff047e24 */ /* 0x000fe200080e06ff */
[----:B------:R-:W-:-:S05]  /*4de0*/  LOP3.LUT R2, R2, 0x3, RZ, 0xc0, !PT ;  /* 0x0000000302027812 */ /* 0x000fca00078ec0ff */
[----:B------:R-:W-:Y:S01]  /*4df0*/  IMAD.MOV R12, RZ, RZ, -R2 ;  /* 0x000000ffff0c7224 */ /* 0x000fe200078e0a02 */
[----:B0-----:R-:W-:-:S04]  /*4e00*/  LEA R13, P1, R5, UR12, 0x4 ;  /* 0x0000000c050d7c11 */ /* 0x001fc8000f8220ff */
[----:B------:R-:W-:-:S09]  /*4e10*/  LEA.HI.X R5, R5, UR13, R4, 0x4, P1 ;  /* 0x0000000d05057c11 */ /* 0x000fd200088f2404 */
.L_x_80:
[----:B------:R-:W-:-:S05]  /*4e20*/  IMAD.MOV.U32 R4, RZ, RZ, R13 ;  /* 0x000000ffff047224 */ /* 0x000fca00078e000d */
[----:B------:R-:W2:Y:S04]  /*4e30*/  LDG.E.64.CONSTANT R6, desc[UR10][R4.64] ;  /* 0x0000000a04067981 */ /* 0x000ea8000c1e9b00 */
[----:B------:R-:W3:Y:S01]  /*4e40*/  LDG.E.64.CONSTANT R2, desc[UR10][R4.64+0x8] ;  /* 0x0000080a04027981 */ /* 0x000ee2000c1e9b00 */
[----:B------:R-:W-:Y:S01]  /*4e50*/  VIADD R12, R12, 0x1 ;  /* 0x000000010c0c7836 */ /* 0x000fe20000000000 */
[----:B------:R-:W-:Y:S01]  /*4e60*/  BSSY.RECONVERGENT B3, `(.L_x_78) ;  /* 0x000001b000037945 */ /* 0x000fe20003800200 */
[----:B------:R-:W-:Y:S01]  /*4e70*/  IMAD.MOV.U32 R15, RZ, RZ, R8 ;  /* 0x000000ffff0f7224 */ /* 0x000fe200078e0008 */
        /* <DEDUP_REMOVED lines=25> */
.L_x_79:
[----:B------:R-:W-:Y:S05]  /*5010*/  BSYNC.RECONVERGENT B3 ;  /* 0x0000000000037941 */ /* 0x000fea0003800200 */
.L_x_78:
[----:B------:R-:W-:Y:S02]  /*5020*/  IMAD.X R5, RZ, RZ, R5, P3 ;  /* 0x000000ffff057224 */ /* 0x000fe400018e0605 */
[----:B------:R-:W-:Y:S01]  /*5030*/  VIADD R16, R16, 0x100 ;  /* 0x0000010010107836 */ /* 0x000fe20000000000 */
[----:B------:R-:W-:Y:S06]  /*5040*/  @P2 BRA `(.L_x_80) ;  /* 0xfffffffc00742947 */ /* 0x000fec000383ffff */
.L_x_77:
[----:B------:R-:W-:Y:S05]  /*5050*/  BSYNC.RECONVERGENT B2 ;  /* 0x0000000000027941 */ /* 0x000fea0003800200 */
.L_x_76:
[----:B------:R-:W-:-:S13]  /*5060*/  ISETP.GE.U32.AND P0, PT, R14, 0x300, PT ;  /* 0x000003000e00780c */ /* 0x000fda0003f06070 */
[----:B------:R-:W-:Y:S05]  /*5070*/  @!P0 BRA `(.L_x_75) ;  /* 0x0000000400b08947 */ /* 0x000fea0003800000 */
[----:B------:R-:W0:Y:S01]  /*5080*/  LDCU.64 UR12, c[0x0][0x380] ;  /* 0x00007000ff0c77ac */ /* 0x000e220008000a00 */
[----:B------:R-:W-:-:S05]  /*5090*/  IADD3 R11, P0, PT, R16, UR9, RZ ;  /* 0x00000009100b7c10 */ /* 0x000fca000ff1e0ff */
[----:B------:R-:W-:Y:S01]  /*50a0*/  IMAD.X R2, RZ, RZ, UR4, P0 ;  /* 0x00000004ff027e24 */ /* 0x000fe200080e06ff */
[----:B0-----:R-:W-:-:S04]  /*50b0*/  LEA R10, P1, R11, UR12, 0x4 ;  /* 0x0000000c0b0a7c11 */ /* 0x001fc8000f8220ff */
[----:B------:R-:W-:Y:S02]  /*50c0*/  IADD3 R10, P0, PT, R10, 0x3008, RZ ;  /* 0x000030080a0a7810 */ /* 0x000fe40007f1e0ff */
[----:B------:R-:W-:-:S05]  /*50d0*/  LEA.HI.X R11, R11, UR13, R2, 0x4, P1 ;  /* 0x0000000d0b0b7c11 */ /* 0x000fca00088f2402 */
[----:B------:R-:W-:-:S07]  /*50e0*/  IMAD.X R11, RZ, RZ, R11, P0 ;  /* 0x000000ffff0b7224 */ /* 0x000fce00000e060b */
.L_x_89:
[----:B------:R-:W2:Y:S04]  /*50f0*/  LDG.E.64.CONSTANT R12, desc[UR10][R10.64+-0x3008] ;  /* 0xffcff80a0a0c7981 */ /* 0x000ea8000c1e9b00 */
[----:B------:R-:W3:Y:S04]  /*5100*/  LDG.E.64.CONSTANT R14, desc[UR10][R10.64+-0x3000] ;  /* 0xffd0000a0a0e7981 */ /* 0x000ee8000c1e9b00 */
[----:B------:R0:W5:Y:S04]  /*5110*/  LDG.E.64.CONSTANT R6, desc[UR10][R10.64+-0x2008] ;  /* 0xffdff80a0a067981 */ /* 0x000168000c1e9b00 */
        /* <DEDUP_REMOVED lines=22> */
.L_x_82:
[----:B------:R-:W-:Y:S05]  /*5280*/  BSYNC.RECONVERGENT B2 ;  /* 0x0000000000027941 */ /* 0x000fea0003800200 */
.L_x_81:
        /* <DEDUP_REMOVED lines=25> */
.L_x_84:
[----:B------:R-:W-:Y:S05]  /*5420*/  BSYNC.RECONVERGENT B2 ;  /* 0x0000000000027941 */ /* 0x000fea0003800200 */
.L_x_83:
        /* <DEDUP_REMOVED lines=21> */
.L_x_86:
[----:B------:R-:W-:Y:S05]  /*5580*/  BSYNC.RECONVERGENT B2 ;  /* 0x0000000000027941 */ /* 0x000fea0003800200 */
.L_x_85:
        /* <DEDUP_REMOVED lines=21> */
.L_x_88:
[----:B------:R-:W-:Y:S05]  /*56e0*/  BSYNC.RECONVERGENT B2 ;  /* 0x0000000000027941 */ /* 0x000fea0003800200 */
.L_x_87:
[----:B------:R-:W-:Y:S01]  /*56f0*/  VIADD R16, R16, 0x400 ;  /* 0x0000040010107836 */ /* 0x000fe20000000000 */
[----:B------:R-:W-:-:S04]  /*5700*/  IADD3 R10, P1, PT, R10, 0x4000, RZ ;  /* 0x000040000a0a7810 */ /* 0x000fc80007f3e0ff */
[----:B------:R-:W-:Y:S01]  /*5710*/  ISETP.GE.AND P0, PT, R16, UR5, PT ;  /* 0x0000000510007c0c */ /* 0x000fe2000bf06270 */
[----:B------:R-:W-:-:S12]  /*5720*/  IMAD.X R11, RZ, RZ, R11, P1 ;  /* 0x000000ffff0b7224 */ /* 0x000fd800008e060b */
[----:B------:R-:W-:Y:S05]  /*5730*/  @!P0 BRA `(.L_x_89) ;  /* 0xfffffff8006c8947 */ /* 0x000fea000383ffff */
.L_x_75:
[----:B------:R-:W-:Y:S05]  /*5740*/  BSYNC.RECONVERGENT B1 ;  /* 0x0000000000017941 */ /* 0x000fea0003800200 */
.L_x_74:
[----:B------:R-:W0:Y:S01]  /*5750*/  S2R R10, SR_LANEID ;  /* 0x00000000000a7919 */ /* 0x000e220000000000 */
[----:B------:R-:W-:Y:S01]  /*5760*/  BSSY.RECONVERGENT B1, `(.L_x_90) ;  /* 0x000001f000017945 */ /* 0x000fe20003800200 */
[----:B------:R-:W-:Y:S01]  /*5770*/  IMAD.MOV.U32 R11, RZ, RZ, R8 ;  /* 0x000000ffff0b7224 */ /* 0x000fe200078e0008 */
[----:B------:R1:W2:Y:S01]  /*5780*/  SHFL.DOWN PT, R4, R28, 0x1, 0x1f ;  /* 0x08201f001c047f89 */ /* 0x0002a200000e0000 */
[----:B------:R-:W-:Y:S02]  /*5790*/  IMAD.MOV.U32 R12, RZ, RZ, R9 ;  /* 0x000000ffff0c7224 */ /* 0x000fe400078e0009 */
[----:B------:R-:W-:Y:S01]  /*57a0*/  IMAD.MOV.U32 R2, RZ, RZ, R28 ;  /* 0x000000ffff027224 */ /* 0x000fe200078e001c */
[----:B------:R1:W3:Y:S01]  /*57b0*/  SHFL.DOWN PT, R5, R29, 0x1, 0x1f ;  /* 0x08201f001d057f89 */ /* 0x0002e200000e0000 */
        /* <DEDUP_REMOVED lines=25> */
.L_x_91:
[----:B------:R-:W-:Y:S05]  /*5950*/  BSYNC.RECONVERGENT B1 ;  /* 0x0000000000017941 */ /* 0x000fea0003800200 */
.L_x_90:
        /* <DEDUP_REMOVED lines=31> */
.L_x_93:
[----:B------:R-:W-:Y:S05]  /*5b50*/  BSYNC.RECONVERGENT B1 ;  /* 0x0000000000017941 */ /* 0x000fea0003800200 */
.L_x_92:
[----:B------:R-:W-:Y:S01]  /*5b60*/  ISETP.GT.AND P0, PT, R10, 0x1b, PT ;  /* 0x0000001b0a00780c */ /* 0x000fe20003f04270 */
[----:B-1----:R1:W1:Y:S01]  /*5b70*/  SHFL.DOWN PT, R6, R4, 0x4, 0x1f ;  /* 0x08801f0004067f89 */ /* 0x00226200000e0000 */
[----:B------:R-:W-:Y:S01]  /*5b80*/  BSSY.RECONVERGENT B1, `(.L_x_94) ;  /* 0x000001d000017945 */ /* 0x000fe20003800200 */
[----:B0-----:R-:W-:Y:S02]  /*5b90*/  IMAD.MOV.U32 R11, RZ, RZ, R8 ;  /* 0x000000ffff0b7224 */ /* 0x001fe400078e0008 */
[----:B--2---:R0:W2:Y:S01]  /*5ba0*/  SHFL.DOWN PT, R7, R5, 0x4, 0x1f ;  /* 0x08801f0005077f89 */ /* 0x0040a200000e0000 */
[----:B------:R-:W-:Y:S02]  /*5bb0*/  IMAD.MOV.U32 R12, RZ, RZ, R9 ;  /* 0x000000ffff0c7224 */ /* 0x000fe400078e0009 */
[----:B------:R-:W-:Y:S01]  /*5bc0*/  IMAD.MOV.U32 R2, RZ, RZ, R4 ;  /* 0x000000ffff027224 */ /* 0x000fe200078e0004 */
[----:B----4-:R0:W4:Y:S01]  /*5bd0*/  SHFL.DOWN PT, R13, R8, 0x4, 0x1f ;  /* 0x08801f00080d7f89 */ /* 0x01012200000e0000 */
[----:B------:R-:W-:-:S03]  /*5be0*/  IMAD.MOV.U32 R3, RZ, RZ, R5 ;  /* 0x000000ffff037224 */ /* 0x000fc600078e0005 */
[----:B---3--:R0:W3:Y:S01]  /*5bf0*/  SHFL.DOWN PT, R14, R9, 0x4, 0x1f ;  /* 0x08801f00090e7f89 */ /* 0x0080e200000e0000 */
[----:B------:R-:W-:Y:S05]  /*5c00*/  @P0 BRA `(.L_x_95) ;  /* 0x0000000000500947 */ /* 0x000fea0003800000 */
[----:B-12---:R-:W-:Y:S01]  /*5c10*/  DSETP.GEU.AND P0, PT, R4, R6, PT ;  /* 0x000000060400722a */ /* 0x006fe20003f0e000 */
[----:B----4-:R-:W-:Y:S02]  /*5c20*/  IMAD.MOV.U32 R11, RZ, RZ, R13 ;  /* 0x000000ffff0b7224 */ /* 0x010fe400078e000d */
        /* <DEDUP_REMOVED lines=18> */
.L_x_95:
[----:B------:R-:W-:Y:S05]  /*5d50*/  BSYNC.RECONVERGENT B1 ;  /* 0x0000000000017941 */ /* 0x000fea0003800200 */
.L_x_94:
[----:B------:R-:W-:Y:S01]  /*5d60*/  ISETP.GT.AND P0, PT, R10, 0x17, PT ;  /* 0x000000170a00780c */ /* 0x000fe20003f04270 */
[----:B-1----:R1:W1:Y:S01]  /*5d70*/  SHFL.DOWN PT, R6, R2, 0x8, 0x1f ;  /* 0x09001f0002067f89 */ /* 0x00226200000e0000 */
[----:B------:R-:W-:Y:S01]  /*5d80*/  BSSY.RECONVERGENT B1, `(.L_x_96) ;  /* 0x000001d000017945 */ /* 0x000fe20003800200 */
[----:B0-----:R-:W-:Y:S02]  /*5d90*/  IMAD.MOV.U32 R8, RZ, RZ, R11 ;  /* 0x000000ffff087224 */ /* 0x001fe400078e000b */
[----:B--2---:R0:W2:Y:S01]  /*5da0*/  SHFL.DOWN PT, R7, R3, 0x8, 0x1f ;  /* 0x09001f0003077f89 */ /* 0x0040a200000e0000 */
[----:B------:R-:W-:Y:S02]  /*5db0*/  IMAD.MOV.U32 R9, RZ, RZ, R12 ;  /* 0x000000ffff097224 */ /* 0x000fe400078e000c */
[----:B------:R-:W-:Y:S01]  /*5dc0*/  IMAD.MOV.U32 R4, RZ, RZ, R2 ;  /* 0x000000ffff047224 */ /* 0x000fe200078e0002 */
[----:B---3--:R0:W3:Y:S01]  /*5dd0*/  SHFL.DOWN PT, R14, R11, 0x8, 0x1f ;  /* 0x09001f000b0e7f89 */ /* 0x0080e200000e0000 */
[----:B------:R-:W-:-:S03]  /*5de0*/  IMAD.MOV.U32 R5, RZ, RZ, R3 ;  /* 0x000000ffff057224 */ /* 0x000fc600078e0003 */
[----:B----4-:R0:W4:Y:S01]  /*5df0*/  SHFL.DOWN PT, R13, R12, 0x8, 0x1f ;  /* 0x09001f000c0d7f89 */ /* 0x01012200000e0000 */
        /* <DEDUP_REMOVED lines=21> */
.L_x_97:
[----:B------:R-:W-:Y:S05]  /*5f50*/  BSYNC.RECONVERGENT B1 ;  /* 0x0000000000017941 */ /* 0x000fea0003800200 */
.L_x_96:
[----:B------:R-:W-:Y:S01]  /*5f60*/  ISETP.GT.AND P0, PT, R10, 0xf, PT ;  /* 0x0000000f0a00780c */ /* 0x000fe20003f04270 */
[----:B-1----:R1:W1:Y:S01]  /*5f70*/  SHFL.DOWN PT, R2, R4, 0x10, 0x1f ;  /* 0x0a001f0004027f89 */ /* 0x00226200000e0000 */
[----:B------:R-:W-:Y:S01]  /*5f80*/  BSSY.RECONVERGENT B1, `(.L_x_98) ;  /* 0x000001d000017945 */ /* 0x000fe20003800200 */
[----:B---3--:R-:W-:Y:S02]  /*5f90*/  IMAD.MOV.U32 R14, RZ, RZ, R8 ;  /* 0x000000ffff0e7224 */ /* 0x008fe400078e0008 */
[----:B0-----:R0:W3:Y:S01]  /*5fa0*/  SHFL.DOWN PT, R3, R5, 0x10, 0x1f ;  /* 0x0a001f0005037f89 */ /* 0x0010e200000e0000 */
[----:B------:R-:W-:Y:S02]  /*5fb0*/  IMAD.MOV.U32 R15, RZ, RZ, R9 ;  /* 0x000000ffff0f7224 */ /* 0x000fe400078e0009 */
[----:B------:R-:W-:Y:S01]  /*5fc0*/  IMAD.MOV.U32 R12, RZ, RZ, R4 ;  /* 0x000000ffff0c7224 */ /* 0x000fe200078e0004 */
[----:B--2---:R0:W2:Y:S01]  /*5fd0*/  SHFL.DOWN PT, R7, R8, 0x10, 0x1f ;  /* 0x0a001f0008077f89 */ /* 0x0040a200000e0000 */
[----:B----4-:R-:W-:-:S03]  /*5fe0*/  IMAD.MOV.U32 R13, RZ, RZ, R5 ;  /* 0x000000ffff0d7224 */ /* 0x010fc600078e0005 */
[----:B------:R0:W4:Y:S01]  /*5ff0*/  SHFL.DOWN PT, R6, R9, 0x10, 0x1f ;  /* 0x0a001f0009067f89 */ /* 0x00012200000e0000 */
[----:B------:R-:W-:Y:S05]  /*6000*/  @P0 BRA `(.L_x_99) ;  /* 0x0000000000500947 */ /* 0x000fea0003800000 */
[----:B-1-3--:R-:W-:Y:S01]  /*6010*/  DSETP.GEU.AND P0, PT, R4, R2, PT ;  /* 0x000000020400722a */ /* 0x00afe20003f0e000 */
[----:B--2---:R-:W-:Y:S02]  /*6020*/  IMAD.MOV.U32 R14, RZ, RZ, R7 ;  /* 0x000000ffff0e7224 */ /* 0x004fe400078e0007 */
        /* <DEDUP_REMOVED lines=18> */
.L_x_99:
[----:B------:R-:W-:Y:S05]  /*6150*/  BSYNC.RECONVERGENT B1 ;  /* 0x0000000000017941 */ /* 0x000fea0003800200 */
.L_x_98:
[----:B------:R-:W-:Y:S01]  /*6160*/  ISETP.NE.AND P0, PT, R10, RZ, PT ;  /* 0x000000ff0a00720c */ /* 0x000fe20003f05270 */
[----:B------:R-:W-:-:S12]  /*6170*/  BSSY.RECONVERGENT B1, `(.L_x_100) ;  /* 0x000000a000017945 */ /* 0x000fd80003800200 */
[----:B------:R-:W-:Y:S05]  /*6180*/  @P0 BRA `(.L_x_101) ;  /* 0x0000000000200947 */ /* 0x000fea0003800000 */
[----:B-1----:R-:W1:Y:S01]  /*6190*/  S2R R4, SR_CgaCtaId ;  /* 0x0000000000047919 */ /* 0x002e620000008800 */
[----:B---3--:R-:W-:Y:S02]  /*61a0*/  MOV R3, 0x400 ;  /* 0x0000040000037802 */ /* 0x008fe40000000f00 */
[----:B------:R-:W-:-:S04]  /*61b0*/  SHF.R.U32.HI R2, RZ, 0x1, R0 ;  /* 0x00000001ff027819 */ /* 0x000fc80000011600 */
[----:B------:R-:W-:Y:S02]  /*61c0*/  LOP3.LUT R2, R2, 0x1f0, RZ, 0xc0, !PT ;  /* 0x000001f002027812 */ /* 0x000fe400078ec0ff */
[----:B-1----:R-:W-:-:S05]  /*61d0*/  LEA R3, R4, R3, 0x18 ;  /* 0x0000000304037211 */ /* 0x002fca00078ec0ff */
[----:B------:R-:W-:-:S05]  /*61e0*/  IMAD.IADD R3, R2, 0x1, R3 ;  /* 0x0000000102037824 */ /* 0x000fca00078e0203 */
[----:B------:R1:W-:Y:S04]  /*61f0*/  STS.64 [R3+0x10], R14 ;  /* 0x0000100e03007388 */ /* 0x0003e80000000a00 */
[----:B------:R1:W-:Y:S02]  /*6200*/  STS.64 [R3+0x8], R12 ;  /* 0x0000080c03007388 */ /* 0x0003e40000000a00 */
.L_x_101:
[----:B------:R-:W-:Y:S05]  /*6210*/  BSYNC.RECONVERGENT B1 ;  /* 0x0000000000017941 */ /* 0x000fea0003800200 */
.L_x_100:
[----:B------:R-:W-:Y:S01]  /*6220*/  BAR.SYNC.DEFER_BLOCKING 0x0 ;  /* 0x0000000000007b1d */ /* 0x000fe20000010000 */
[----:B------:R-:W-:-:S13]  /*6230*/  ISETP.NE.AND P1, PT, R0, RZ, PT ;  /* 0x000000ff0000720c */ /* 0x000fda0003f25270 */
[----:B------:R-:W-:Y:S05]  /*6240*/  @P1 BRA `(.L_x_34) ;  /* 0x00000008008c1947 */ /* 0x000fea0003800000 */
[----:B-1-3--:R-:W1:Y:S01]  /*6250*/  S2R R3, SR_CgaCtaId ;  /* 0x0000000000037919 */ /* 0x00ae620000008800 */
[----:B------:R-:W-:Y:S01]  /*6260*/  MOV R0, 0x400 ;  /* 0x0000040000007802 */ /* 0x000fe20000000f00 */
[----:B------:R-:W-:Y:S03]  /*6270*/  BSSY.RECONVERGENT B1, `(.L_x_102) ;  /* 0x000001a000017945 */ /* 0x000fe60003800200 */
[----:B-1----:R-:W-:-:S05]  /*6280*/  LEA R0, R3, R0, 0x18 ;  /* 0x0000000003007211 */ /* 0x002fca00078ec0ff */
[----:B------:R-:W1:Y:S04]  /*6290*/  LDS.64 R16, [R0+0x18] ;  /* 0x0000180000107984 */ /* 0x000e680000000a00 */
[----:B0-2-4-:R-:W0:Y:S04]  /*62a0*/  LDS.128 R4, [R0+0x20] ;  /* 0x0000200000047984 */ /* 0x015e280000000c00 */
[----:B------:R2:W3:Y:S04]  /*62b0*/  LDS.64 R2, [R0+0x80] ;  /* 0x0000800000027984 */ /* 0x0004e80000000a00 */
[----:B------:R2:W4:Y:S01]  /*62c0*/  LDS.128 R8, [R0+0x30] ;  /* 0x0000300000087984 */ /* 0x0005220000000c00 */
[----:B-1----:R-:W-:Y:S01]  /*62d0*/  DSETP.GEU.AND P0, PT, R12, R16, PT ;  /* 0x000000100c00722a */ /* 0x002fe20003f0e000 */
[----:B------:R-:W-:-:S02]  /*62e0*/  IMAD.MOV.U32 R20, RZ, RZ, R16 ;  /* 0x000000ffff147224 */ /* 0x000fc400078e0010 */
[----:B------:R-:W-:Y:S02]  /*62f0*/  IMAD.MOV.U32 R21, RZ, RZ, R17 ;  /* 0x000000ffff157224 */ /* 0x000fe400078e0011 */
[----:B0-----:R-:W-:Y:S02]  /*6300*/  IMAD.MOV.U32 R23, RZ, RZ, R4 ;  /* 0x000000ffff177224 */ /* 0x001fe400078e0004 */
        /* <DEDUP_REMOVED lines=16> */
.L_x_103:
[----:B------:R-:W-:Y:S05]  /*6410*/  BSYNC.RECONVERGENT B1 ;  /* 0x0000000000017941 */ /* 0x000fea0003800200 */
.L_x_102:
        /* <DEDUP_REMOVED lines=23> */
.L_x_105:
[----:B------:R-:W-:Y:S05]  /*6590*/  BSYNC.RECONVERGENT B1 ;  /* 0x0000000000017941 */ /* 0x000fea0003800200 */
.L_x_104:
        /* <DEDUP_REMOVED lines=21> */
.L_x_107:
[----:B------:R-:W-:Y:S05]  /*66f0*/  BSYNC.RECONVERGENT B1 ;  /* 0x0000000000017941 */ /* 0x000fea0003800200 */
.L_x_106:
        /* <DEDUP_REMOVED lines=23> */
.L_x_109:
[----:B------:R-:W-:Y:S05]  /*6870*/  BSYNC.RECONVERGENT B1 ;  /* 0x0000000000017941 */ /* 0x000fea0003800200 */
.L_x_108:
        /* <DEDUP_REMOVED lines=21> */
.L_x_111:
[----:B------:R-:W-:Y:S05]  /*69d0*/  BSYNC.RECONVERGENT B1 ;  /* 0x0000000000017941 */ /* 0x000fea0003800200 */
.L_x_110:
        /* <DEDUP_REMOVED lines=21> */
.L_x_113:
[----:B------:R-:W-:Y:S05]  /*6b30*/  BSYNC.RECONVERGENT B1 ;  /* 0x0000000000017941 */ /* 0x000fea0003800200 */
.L_x_112:
        /* <DEDUP_REMOVED lines=20> */
.L_x_34:
[----:B------:R-:W-:Y:S05]  /*6c80*/  BSYNC.RECONVERGENT B0 ;  /* 0x0000000000007941 */ /* 0x000fea0003800200 */
.L_x_1:
[----:B------:R-:W-:Y:S05]  /*6c90*/  @P1 EXIT ;  /* 0x000000000000194d */ /* 0x000fea0003800000 */
[----:B0123--:R-:W0:Y:S02]  /*6ca0*/  LDC.64 R2, c[0x0][0x388] ;  /* 0x0000e200ff027b82 */ /* 0x00fe240000000a00 */
[----:B0-----:R-:W-:Y:S04]  /*6cb0*/  STG.E.64 desc[UR10][R2.64], R12 ;  /* 0x0000000c02007986 */ /* 0x001fe8000c101b0a */
[----:B------:R-:W-:Y:S01]  /*6cc0*/  STG.E.64 desc[UR10][R2.64+0x8], R14 ;  /* 0x0000080e02007986 */ /* 0x000fe2000c101b0a */
[----:B------:R-:W-:Y:S05]  /*6cd0*/  EXIT ;  /* 0x000000000000794d */ /* 0x000fea0003800000 */
.L_x_114:
        /* <DEDUP_REMOVED lines=10> */
.L_x_711:


//--------------------- .text._ZN6thrust24THRUST_300001_SM_1000_NS8cuda_cub4core6detail13_kernel_agentINS1_8__reduce10DrainAgentIlEEJN3cub18CUB_300001_SM_10009GridQueueIyEElEEEvDpT0_ --------------------------
	.section	.text._ZN6thrust24THRUST_300001_SM_1000_NS8cuda_cub4core6detail13_kernel_agentINS1_8__reduce10DrainAgentIlEEJN3cub18CUB_300001_SM_10009GridQueueIyEElEEEvDpT0_,"ax",@progbits
	.align	128
        .global         _ZN6thrust24THRUST_300001_SM_1000_NS8cuda_cub4core6detail13_kernel_agentINS1_8__reduce10DrainAgentIlEEJN3cub18CUB_300001_SM_10009GridQueueIyEElEEEvDpT0_
        .type           _ZN6thrust24THRUST_300001_SM_1000_NS8cuda_cub4core6detail13_kernel_agentINS1_8__reduce10DrainAgentIlEEJN3cub18CUB_300001_SM_10009GridQueueIyEElEEEvDpT0_,@function
        .size           _ZN6thrust24THRUST_300001_SM_1000_NS8cuda_cub4core6detail13_kernel_agentINS1_8__reduce10DrainAgentIlEEJN3cub18CUB_300001_SM_10009GridQueueIyEElEEEvDpT0_,(.L_x_712 - _ZN6thrust24THRUST_300001_SM_1000_NS8cuda_cub4core6detail13_kernel_agentINS1_8__reduce10DrainAgentIlEEJN3cub18CUB_300001_SM_10009GridQueueIyEElEEEvDpT0_)
        .other          _ZN6thrust24THRUST_300001_SM_1000_NS8cuda_cub4core6detail13_kernel_agentINS1_8__reduce10DrainAgentIlEEJN3cub18CUB_300001_SM_10009GridQueueIyEElEEEvDpT0_,@"STO_CUDA_ENTRY STV_DEFAULT"
_ZN6thrust24THRUST_300001_SM_1000_NS8cuda_cub4core6detail13_kernel_agentINS1_8__reduce10DrainAgentIlEEJN3cub18CUB_300001_SM_10009GridQueueIyEElEEEvDpT0_:
.text._ZN6thrust24THRUST_300001_SM_1000_NS8cuda_cub4core6detail13_kernel_agentINS1_8__reduce10DrainAgentIlEEJN3cub18CUB_300001_SM_10009GridQueueIyEElEEEvDpT0_:
[----:B------:R-:W-:Y:S08]  /*0000*/  LDC R1, c[0x0][0x37c] ;  /* 0x0000df00ff017b82 */ /* 0x000ff00000000800 */
[----:B------:R-:W0:Y:S01]  /*0010*/  LDC.64 R2, c[0x0][0x380] ;  /* 0x0000e000ff027b82 */ /* 0x000e220000000a00 */
[----:B------:R-:W0:Y:S07]  /*0020*/  LDCU.64 UR4, c[0x0][0x358] ;  /* 0x00006b00ff0477ac */ /* 0x000e2e0008000a00 */
[----:B------:R-:W1:Y:S01]  /*0030*/  LDC.64 R4, c[0x0][0x388] ;  /* 0x0000e200ff047b82 */ /* 0x000e620000000a00 */
[----:B0-----:R-:W-:Y:S04]  /*0040*/  STG.E.64 desc[UR4][R2.64+0x8], RZ ;  /* 0x000008ff02007986 */ /* 0x001fe8000c101b04 */
[----:B-1----:R-:W-:Y:S01]  /*0050*/  STG.E.64 desc[UR4][R2.64], R4 ;  /* 0x0000000402007986 */ /* 0x002fe2000c101b04 */
[----:B------:R-:W-:Y:S05]  /*0060*/  EXIT ;  /* 0x000000000000794d */ /* 0x000fea0003800000 */
.L_x_115:
        /* <DEDUP_REMOVED lines=9> */
.L_x_712:


//--------------------- .text._ZN6thrust24THRUST_300001_SM_1000_NS8cuda_cub4core6detail13_kernel_agentINS1_8__reduce11ReduceAgentINS0_12zip_iteratorIN4cuda3std3__45tupleIJNS0_10device_ptrIdEENS0_17counting_iteratorIlNS0_11use_defaultESF_SF_EEEEEEEPNSB_IJdlEEESJ_lNS1_9__extrema9arg_max_fIdlNSA_4lessIdEEEEEEJSI_SK_lN3cub18CUB_300001_SM_100013GridEvenShareIlEENSS_9GridQueueIyEESP_EEEvDpT0_ --------------------------
	.section	.text._ZN6thrust24THRUST_300001_SM_1000_NS8cuda_cub4core6detail13_kernel_agentINS1_8__reduce11ReduceAgentINS0_12zip_iteratorIN4cuda3std3__45tupleIJNS0_10device_ptrIdEENS0_17counting_iteratorIlNS0_11use_defaultESF_SF_EEEEEEEPNSB_IJdlEEESJ_lNS1_9__extrema9arg_max_fIdlNSA_4lessIdEEEEEEJSI_SK_lN3cub18CUB_300001_SM_100013GridEvenShareIlEENSS_9GridQueueIyEESP_EEEvDpT0_,"ax",@progbits
	.align	128
        .global         _ZN6thrust24THRUST_300001_SM_1000_NS8cuda_cub4core6detail13_kernel_agentINS1_8__reduce11ReduceAgentINS0_12zip_iteratorIN4cuda3std3__45tupleIJNS0_10device_ptrIdEENS0_17counting_iteratorIlNS0_11use_defaultESF_SF_EEEEEEEPNSB_IJdlEEESJ_lNS1_9__extrema9arg_max_fIdlNSA_4lessIdEEEEEEJSI_SK_lN3cub18CUB_300001_SM_100013GridEvenShareIlEENSS_9GridQueueIyEESP_EEEvDpT0_
        .type           _ZN6thrust24THRUST_300001_SM_1000_NS8cuda_cub4core6detail13_kernel_agentINS1_8__reduce11ReduceAgentINS0_12zip_iteratorIN4cuda3std3__45tupleIJNS0_10device_ptrIdEENS0_17counting_iteratorIlNS0_11use_defaultESF_SF_EEEEEEEPNSB_IJdlEEESJ_lNS1_9__extrema9arg_max_fIdlNSA_4lessIdEEEEEEJSI_SK_lN3cub18CUB_300001_SM_100013GridEvenShareIlEENSS_9GridQueueIyEESP_EEEvDpT0_,@function
        .size           _ZN6thrust24THRUST_300001_SM_1000_NS8cuda_cub4core6detail13_kernel_agentINS1_8__reduce11ReduceAgentINS0_12zip_iteratorIN4cuda3std3__45tupleIJNS0_10device_ptrIdEENS0_17counting_iteratorIlNS0_11use_defaultESF_SF_EEEEEEEPNSB_IJdlEEESJ_lNS1_9__extrema9arg_max_fIdlNSA_4lessIdEEEEEEJSI_SK_lN3cub18CUB_300001_SM_100013GridEvenShareIlEENSS_9GridQueueIyEESP_EEEvDpT0_,(.L_x_713 - _ZN6thrust24THRUST_300001_SM_1000_NS8cuda_cub4core6detail13_kernel_agentINS1_8__reduce11ReduceAgentINS0_12zip_iteratorIN4cuda3std3__45tupleIJNS0_10device_ptrIdEENS0_17counting_iteratorIlNS0_11use_defaultESF_SF_EEEEEEEPNSB_IJdlEEESJ_lNS1_9__extrema9arg_max_fIdlNSA_4lessIdEEEEEEJSI_SK_lN3cub18CUB_300001_SM_100013GridEvenShareIlEENSS_9GridQueueIyEESP_EEEvDpT0_)
        .other          _ZN6thrust24THRUST_300001_SM_1000_NS8cuda_cub4core6detail13_kernel_agentINS1_8__reduce11ReduceAgentINS0_12zip_iteratorIN4cuda3std3__45tupleIJNS0_10device_ptrIdEENS0_17counting_iteratorIlNS0_11use_defaultESF_SF_EEEEEEEPNSB_IJdlEEESJ_lNS1_9__extrema9arg_max_fIdlNSA_4lessIdEEEEEEJSI_SK_lN3cub18CUB_300001_SM_100013GridEvenShareIlEENSS_9GridQueueIyEESP_EEEvDpT0_,@"STO_CUDA_ENTRY STV_DEFAULT"
_ZN6thrust24THRUST_300001_SM_1000_NS8cuda_cub4core6detail13_kernel_agentINS1_8__reduce11ReduceAgentINS0_12zip_iteratorIN4cuda3std3__45tupleIJNS0_10device_ptrIdEENS0_17counting_iteratorIlNS0_11use_defaultESF_SF_EEEEEEEPNSB_IJdlEEESJ_lNS1_9__extrema9arg_max_fIdlNSA_4lessIdEEEEEEJSI_SK_lN3cub18CUB_300001_SM_100013GridEvenShareIlEENSS_9GridQueueIyEESP_EEEvDpT0_:
.text._ZN6thrust24THRUST_300001_SM_1000_NS8cuda_cub4core6detail13_kernel_agentINS1_8__reduce11ReduceAgentINS0_12zip_iteratorIN4cuda3std3__45tupleIJNS0_10device_ptrIdEENS0_17counting_iteratorIlNS0_11use_defaultESF_SF_EEEEEEEPNSB_IJdlEEESJ_lNS1_9__extrema9arg_max_fIdlNSA_4lessIdEEEEEEJSI_SK_lN3cub18CUB_300001_SM_100013GridEvenShareIlEENSS_9GridQueueIyEESP_EEEvDpT0_:
[----:B------:R-:W-:Y:S01]  /*0000*/  LDC R1, c[0x0][0x37c] ;  /* 0x0000df00ff017b82 */ /* 0x000fe20000000800 */
[----:B------:R-:W0:Y:S01]  /*0010*/  S2R R0, SR_CTAID.X ;  /* 0x0000000000007919 */ /* 0x000e220000002500 */
[----:B------:R-:W1:Y:S01]  /*0020*/  LDCU.64 UR4, c[0x0][0x398] ;  /* 0x00007300ff0477ac */ /* 0x000e620008000a00 */
[----:B------:R-:W-:Y:S01]  /*0030*/  BSSY.RECONVERGENT B0, `(.L_x_116) ;  /* 0x0000689000007945 */ /* 0x000fe20003800200 */
[----:B------:R-:W2:Y:S01]  /*0040*/  LDCU UR6, c[0x0][0x370] ;  /* 0x00006e00ff0677ac */ /* 0x000ea20008000800 */
[----:B------:R-:W3:Y:S01]  /*0050*/  LDCU.64 UR10, c[0x0][0x358] ;  /* 0x00006b00ff0a77ac */ /* 0x000ee20008000a00 */
[----:B-1----:R-:W-:Y:S02]  /*0060*/  IMAD.U32 R25, RZ, RZ, UR4 ;  /* 0x00000004ff197e24 */ /* 0x002fe4000f8e00ff */
[----:B------:R-:W-:Y:S01]  /*0070*/  IMAD.U32 R16, RZ, RZ, UR5 ;  /* 0x00000005ff107e24 */ /* 0x000fe2000f8e00ff */
[----:B--2---:R-:W-:Y:S01]  /*0080*/  UIMAD UR6, UR6, 0x500, URZ ;  /* 0x00000500060678a4 */ /* 0x004fe2000f8e02ff */
[----:B0-----:R-:W-:-:S05]  /*0090*/  IMAD R8, R0, 0x500, RZ ;  /* 0x0000050000087824 */ /* 0x001fca00078e02ff */
[----:B------:R-:W-:-:S04]  /*00a0*/  IADD3 R2, P1, PT, R8, 0x500, RZ ;  /* 0x0000050008027810 */ /* 0x000fc80007f3e0ff */
[----:B------:R-:W-:Y:S01]  /*00b0*/  ISETP.GT.U32.AND P0, PT, R2, R25, PT ;  /* 0x000000190200720c */ /* 0x000fe20003f04070 */
[----:B------:R-:W-:-:S05]  /*00c0*/  IMAD.X R3, RZ, RZ, RZ, P1 ;  /* 0x000000ffff037224 */ /* 0x000fca00008e06ff */
[----:B------:R-:W-:-:S13]  /*00d0*/  ISETP.GT.AND.EX P0, PT, R3, R16, PT, P0 ;  /* 0x000000100300720c */ /* 0x000fda0003f04300 */
[----:B---3--:R-:W-:Y:S05]  /*00e0*/  @!P0 BRA `(.L_x_117) ;  /* 0x0000003800e48947 */ /* 0x008fea0003800000 */
[----:B------:R-:W0:Y:S01]  /*00f0*/  S2R R10, SR_TID.X ;  /* 0x00000000000a7919 */ /* 0x000e220000002100 */
[----:B------:R-:W-:Y:S01]  /*0100*/  IMAD.IADD R9, R25, 0x1, -R8 ;  /* 0x0000000119097824 */ /* 0x000fe200078e0a08 */
[----:B------:R-:W-:Y:S01]  /*0110*/  BSSY.RECONVERGENT B1, `(.L_x_118) ;  /* 0x000000f000017945 */ /* 0x000fe20003800200 */
[----:B------:R-:W-:Y:S02]  /*0120*/  CS2R R20, SRZ ;  /* 0x0000000000147805 */ /* 0x000fe4000001ff00 */
[----:B------:R-:W-:Y:S02]  /*0130*/  CS2R R14, SRZ ;  /* 0x00000000000e7805 */ /* 0x000fe4000001ff00 */
[----:B0-----:R-:W-:Y:S01]  /*0140*/  ISETP.GE.AND P0, PT, R10, R9, PT ;  /* 0x000000090a00720c */ /* 0x001fe20003f06270 */
[----:B------:R-:W-:-:S12]  /*0150*/  IMAD.MOV.U32 R6, RZ, RZ, R10 ;  /* 0x000000ffff067224 */ /* 0x000fd800078e000a */
[----:B------:R-:W-:Y:S05]  /*0160*/  @P0 BRA `(.L_x_119) ;  /* 0x0000000000240947 */ /* 0x000fea0003800000 */
[----:B------:R-:W0:Y:S01]  /*0170*/  LDCU.128 UR4, c[0x0][0x380] ;  /* 0x00007000ff0477ac */ /* 0x000e220008000c00 */
[----:B------:R-:W-:-:S05]  /*0180*/  IADD3 R21, P0, PT, R8, R10, RZ ;  /* 0x0000000a08157210 */ /* 0x000fca0007f1e0ff */
[----:B------:R-:W-:Y:S01]  /*0190*/  IMAD.X R20, RZ, RZ, RZ, P0 ;  /* 0x000000ffff147224 */ /* 0x000fe200000e06ff */
[----:B0-----:R-:W-:-:S04]  /*01a0*/  LEA R14, P1, R21, UR4, 0x3 ;  /* 0x00000004150e7c11 */ /* 0x001fc8000f8218ff */
[----:B------:R-:W-:-:S06]  /*01b0*/  LEA.HI.X R15, R21, UR5, R20, 0x3, P1 ;  /* 0x00000005150f7c11 */ /* 0x000fcc00088f1c14 */
[----:B------:R-:W5:Y:S01]  /*01c0*/  LDG.E.64 R14, desc[UR10][R14.64] ;  /* 0x0000000a0e0e7981 */ /* 0x000f62000c1e1b00 */
[----:B------:R-:W-:Y:S01]  /*01d0*/  IADD3 R21, P0, PT, R21, UR6, RZ ;  /* 0x0000000615157c10 */ /* 0x000fe2000ff1e0ff */
[----:B------:R-:W-:-:S03]  /*01e0*/  VIADD R6, R10, 0x100 ;  /* 0x000001000a067836 */ /* 0x000fc60000000000 */
[----:B------:R-:W-:-:S09]  /*01f0*/  IADD3.X R20, PT, PT, R20, UR7, RZ, P0, !PT ;  /* 0x0000000714147c10 */ /* 0x000fd200087fe4ff */
.L_x_119:
[----:B------:R-:W-:Y:S05]  /*0200*/  BSYNC.RECONVERGENT B1 ;  /* 0x0000000000017941 */ /* 0x000fea0003800200 */
.L_x_118:
[----:B------:R-:W-:Y:S01]  /*0210*/  ISETP.GE.AND P0, PT, R6, R9, PT ;  /* 0x000000090600720c */ /* 0x000fe20003f06270 */
[----:B------:R-:W-:-:S12]  /*0220*/  BSSY.RECONVERGENT B1, `(.L_x_120) ;  /* 0x00000af000017945 */ /* 0x000fd80003800200 */
[----:B------:R-:W-:Y:S05]  /*0230*/  @P0 BRA `(.L_x_121) ;  /* 0x0000000800b40947 */ /* 0x000fea0003800000 */
[----:B------:R-:W-:Y:S01]  /*0240*/  LOP3.LUT R2, RZ, R6, RZ, 0x33, !PT ;  /* 0x00000006ff027212 */ /* 0x000fe200078e33ff */
[----:B------:R-:W-:Y:S03]  /*0250*/  BSSY.RECONVERGENT B2, `(.L_x_122) ;  /* 0x0000034000027945 */ /* 0x000fe60003800200 */
[----:B------:R-:W-:-:S04]  /*0260*/  IADD3 R25, PT, PT, -R8, R25, R2 ;  /* 0x0000001908197210 */ /* 0x000fc80007ffe102 */
[----:B------:R-:W-:-:S04]  /*0270*/  LOP3.LUT R2, R25, 0x300, RZ, 0xc0, !PT ;  /* 0x0000030019027812 */ /* 0x000fc800078ec0ff */
[----:B------:R-:W-:-:S13]  /*0280*/  ISETP.NE.AND P0, PT, R2, 0x300, PT ;  /* 0x000003000200780c */ /* 0x000fda0003f05270 */
[----:B------:R-:W-:Y:S05]  /*0290*/  @!P0 BRA `(.L_x_123) ;  /* 0x0000000000bc8947 */ /* 0x000fea0003800000 */
[----:B------:R-:W0:Y:S01]  /*02a0*/  LDCU.128 UR4, c[0x0][0x380] ;  /* 0x00007000ff0477ac */ /* 0x000e220008000c00 */
[----:B------:R-:W-:Y:S02]  /*02b0*/  IADD3 R12, P0, PT, R8, R6, RZ ;  /* 0x00000006080c7210 */ /* 0x000fe40007f1e0ff */
[----:B------:R-:W-:-:S03]  /*02c0*/  LEA.HI R2, R25, 0x1, RZ, 0x18 ;  /* 0x0000000119027811 */ /* 0x000fc600078fc0ff */
[----:B------:R-:W-:Y:S01]  /*02d0*/  IMAD.X R3, RZ, RZ, RZ, P0 ;  /* 0x000000ffff037224 */ /* 0x000fe200000e06ff */
[----:B------:R-:W-:-:S05]  /*02e0*/  LOP3.LUT R2, R2, 0x3, RZ, 0xc0, !PT ;  /* 0x0000000302027812 */ /* 0x000fca00078ec0ff */
[----:B------:R-:W-:Y:S01]  /*02f0*/  IMAD.MOV R7, RZ, RZ, -R2 ;  /* 0x000000ffff077224 */ /* 0x000fe200078e0a02 */
[C---:B0-----:R-:W-:Y:S02]  /*0300*/  IADD3 R13, P1, PT, R12.reuse, UR6, RZ ;  /* 0x000000060c0d7c10 */ /* 0x041fe4000ff3e0ff */
[C---:B------:R-:W-:Y:S02]  /*0310*/  LEA R11, P2, R12.reuse, UR4, 0x3 ;  /* 0x000000040c0b7c11 */ /* 0x040fe4000f8418ff */
[----:B------:R-:W-:Y:S02]  /*0320*/  IADD3.X R16, PT, PT, R3, UR7, RZ, P1, !PT ;  /* 0x0000000703107c10 */ /* 0x000fe40008ffe4ff */
[----:B------:R-:W-:-:S09]  /*0330*/  LEA.HI.X R12, R12, UR5, R3, 0x3, P2 ;  /* 0x000000050c0c7c11 */ /* 0x000fd200090f1c03 */
.L_x_126:
[----:B------:R-:W-:Y:S02]  /*0340*/  IMAD.MOV.U32 R2, RZ, RZ, R11 ;  /* 0x000000ffff027224 */ /* 0x000fe400078e000b */
[----:B------:R-:W-:-:S06]  /*0350*/  IMAD.MOV.U32 R3, RZ, RZ, R12 ;  /* 0x000000ffff037224 */ /* 0x000fcc00078e000c */
[----:B------:R-:W2:Y:S01]  /*0360*/  LDG.E.64 R2, desc[UR10][R2.64] ;  /* 0x0000000a02027981 */ /* 0x000ea2000c1e1b00 */
[----:B------:R-:W-:Y:S01]  /*0370*/  VIADD R7, R7, 0x1 ;  /* 0x0000000107077836 */ /* 0x000fe20000000000 */
[----:B------:R-:W-:Y:S01]  /*0380*/  BSSY.RECONVERGENT B3, `(.L_x_124) ;  /* 0x000001b000037945 */ /* 0x000fe20003800200 */
[----:B------:R-:W-:Y:S01]  /*0390*/  IMAD.MOV.U32 R18, RZ, RZ, R21 ;  /* 0x000000ffff127224 */ /* 0x000fe200078e0015 */
[----:B------:R-:W-:Y:S01]  /*03a0*/  IADD3 R11, P3, PT, R11, 0x800, RZ ;  /* 0x000008000b0b7810 */ /* 0x000fe20007f7e0ff */
[----:B------:R-:W-:Y:S01]  /*03b0*/  IMAD.MOV.U32 R17, RZ, RZ, R20 ;  /* 0x000000ffff117224 */ /* 0x000fe200078e0014 */
[----:B------:R-:W-:Y:S01]  /*03c0*/  ISETP.NE.AND P2, PT, R7, RZ, PT ;  /* 0x000000ff0700720c */ /* 0x000fe20003f45270 */
[----:B-----5:R-:W-:Y:S02]  /*03d0*/  IMAD.MOV.U32 R4, RZ, RZ, R14 ;  /* 0x000000ffff047224 */ /* 0x020fe400078e000e */
[----:B------:R-:W-:Y:S02]  /*03e0*/  IMAD.MOV.U32 R5, RZ, RZ, R15 ;  /* 0x000000ffff057224 */ /* 0x000fe400078e000f */
[----:B------:R-:W-:-:S02]  /*03f0*/  IMAD.MOV.U32 R21, RZ, RZ, R13 ;  /* 0x000000ffff157224 */ /* 0x000fc400078e000d */
[----:B------:R-:W-:Y:S01]  /*0400*/  IMAD.MOV.U32 R20, RZ, RZ, R16 ;  /* 0x000000ffff147224 */ /* 0x000fe200078e0010 */
[----:B--2---:R-:W-:Y:S01]  /*0410*/  DSETP.GEU.AND P0, PT, R14, R2, PT ;  /* 0x000000020e00722a */ /* 0x004fe20003f0e000 */
[----:B------:R-:W-:Y:S02]  /*0420*/  IMAD.MOV.U32 R14, RZ, RZ, R2 ;  /* 0x000000ffff0e7224 */ /* 0x000fe400078e0002 */
[----:B------:R-:W-:-:S11]  /*0430*/  IMAD.MOV.U32 R15, RZ, RZ, R3 ;  /* 0x000000ffff0f7224 */ /* 0x000fd600078e0003 */
        /* <DEDUP_REMOVED lines=15> */
.L_x_125:
[----:B------:R-:W-:Y:S05]  /*0530*/  BSYNC.RECONVERGENT B3 ;  /* 0x0000000000037941 */ /* 0x000fea0003800200 */
.L_x_124:
[----:B------:R-:W-:Y:S01]  /*0540*/  IADD3 R13, P0, PT, R13, 0x100, RZ ;  /* 0x000001000d0d7810 */ /* 0x000fe20007f1e0ff */
[----:B------:R-:W-:Y:S02]  /*0550*/  VIADD R6, R6, 0x100 ;  /* 0x0000010006067836 */ /* 0x000fe40000000000 */
[----:B------:R-:W-:Y:S02]  /*0560*/  IMAD.X R12, RZ, RZ, R12, P3 ;  /* 0x000000ffff0c7224 */ /* 0x000fe400018e060c */
[----:B------:R-:W-:Y:S01]  /*0570*/  IMAD.X R16, RZ, RZ, R16, P0 ;  /* 0x000000ffff107224 */ /* 0x000fe200000e0610 */
[----:B------:R-:W-:Y:S07]  /*0580*/  @P2 BRA `(.L_x_126) ;  /* 0xfffffffc006c2947 */ /* 0x000fee000383ffff */
.L_x_123:
[----:B------:R-:W-:Y:S05]  /*0590*/  BSYNC.RECONVERGENT B2 ;  /* 0x0000000000027941 */ /* 0x000fea0003800200 */
.L_x_122:
[----:B------:R-:W-:-:S13]  /*05a0*/  ISETP.GE.U32.AND P0, PT, R25, 0x300, PT ;  /* 0x000003001900780c */ /* 0x000fda0003f06070 */
[----:B------:R-:W-:Y:S05]  /*05b0*/  @!P0 BRA `(.L_x_121) ;  /* 0x0000000400d48947 */ /* 0x000fea0003800000 */
[----:B------:R-:W0:Y:S01]  /*05c0*/  LDC.64 R4, c[0x0][0x380] ;  /* 0x0000e000ff047b82 */ /* 0x000e220000000a00 */
[----:B------:R-:W-:-:S07]  /*05d0*/  VIADD R11, R6, 0x200 ;  /* 0x00000200060b7836 */ /* 0x000fce0000000000 */
[----:B------:R-:W1:Y:S02]  /*05e0*/  LDC.64 R2, c[0x0][0x388] ;  /* 0x0000e200ff027b82 */ /* 0x000e640000000a00 */
.L_x_135:
[----:B------:R-:W-:-:S05]  /*05f0*/  VIADD R7, R11, 0xfffffe00 ;  /* 0xfffffe000b077836 */ /* 0x000fca0000000000 */
[----:B------:R-:W-:-:S04]  /*0600*/  IADD3 R13, P0, PT, R8, R7, RZ ;  /* 0x00000007080d7210 */ /* 0x000fc80007f1e0ff */
[----:B------:R-:W-:Y:S02]  /*0610*/  LEA.HI.X.SX32 R12, R7, RZ, 0x1, P0 ;  /* 0x000000ff070c7211 */ /* 0x000fe400000f0eff */
[----:B0-----:R-:W-:-:S04]  /*0620*/  LEA R16, P0, R13, R4, 0x3 ;  /* 0x000000040d107211 */ /* 0x001fc800078018ff */
[----:B------:R-:W-:-:S05]  /*0630*/  LEA.HI.X R17, R13, R5, R12, 0x3, P0 ;  /* 0x000000050d117211 */ /* 0x000fca00000f1c0c */
[----:B------:R-:W2:Y:S04]  /*0640*/  LDG.E.64 R18, desc[UR10][R16.64] ;  /* 0x0000000a10127981 */ /* 0x000ea8000c1e1b00 */
[----:B-----5:R0:W5:Y:S01]  /*0650*/  LDG.E.64 R6, desc[UR10][R16.64+0x800] ;  /* 0x0008000a10067981 */ /* 0x020162000c1e1b00 */
[----:B-1----:R-:W-:Y:S01]  /*0660*/  IADD3 R24, P1, PT, R13, R2, RZ ;  /* 0x000000020d187210 */ /* 0x002fe20007f3e0ff */
[----:B------:R-:W-:Y:S04]  /*0670*/  BSSY.RECONVERGENT B2, `(.L_x_127) ;  /* 0x0000016000027945 */ /* 0x000fe80003800200 */
[----:B------:R-:W-:-:S02]  /*0680*/  IMAD.X R25, R12, 0x1, R3, P1 ;  /* 0x000000010c197824 */ /* 0x000fc400008e0603 */
[----:B------:R-:W-:Y:S02]  /*0690*/  IMAD.MOV.U32 R23, RZ, RZ, R24 ;  /* 0x000000ffff177224 */ /* 0x000fe400078e0018 */
[----:B------:R-:W-:Y:S01]  /*06a0*/  IMAD.MOV.U32 R22, RZ, RZ, R25 ;  /* 0x000000ffff167224 */ /* 0x000fe200078e0019 */
[----:B--2---:R-:W-:Y:S01]  /*06b0*/  DSETP.GEU.AND P0, PT, R14, R18, PT ;  /* 0x000000120e00722a */ /* 0x004fe20003f0e000 */
[----:B------:R-:W-:Y:S02]  /*06c0*/  IMAD.MOV.U32 R12, RZ, RZ, R18 ;  /* 0x000000ffff0c7224 */ /* 0x000fe400078e0012 */
[----:B------:R-:W-:-:S11]  /*06d0*/  IMAD.MOV.U32 R13, RZ, RZ, R19 ;  /* 0x000000ffff0d7224 */ /* 0x000fd600078e0013 */
        /* <DEDUP_REMOVED lines=15> */
.L_x_128:
[----:B------:R-:W-:Y:S05]  /*07d0*/  BSYNC.RECONVERGENT B2 ;  /* 0x0000000000027941 */ /* 0x000fea0003800200 */
.L_x_127:
[----:B------:R0:W5:Y:S04]  /*07e0*/  LDG.E.64 R14, desc[UR10][R16.64+0x1000] ;  /* 0x0010000a100e7981 */ /* 0x000168000c1e1b00 */
[----:B------:R0:W5:Y:S02]  /*07f0*/  LDG.E.64 R18, desc[UR10][R16.64+0x1800] ;  /* 0x0018000a10127981 */ /* 0x000164000c1e1b00 */
[----:B-----5:R-:W-:Y:S01]  /*0800*/  DSETP.GEU.AND P0, PT, R12, R6, PT ;  /* 0x000000060c00722a */ /* 0x020fe20003f0e000 */
[----:B------:R-:W-:Y:S01]  /*0810*/  VIADD R21, R11, 0xffffff00 ;  /* 0xffffff000b157836 */ /* 0x000fe20000000000 */
[----:B------:R-:W-:Y:S04]  /*0820*/  BSSY.RECONVERGENT B2, `(.L_x_129) ;  /* 0x0000017000027945 */ /* 0x000fe80003800200 */
[----:B------:R-:W-:-:S02]  /*0830*/  SHF.R.S32.HI R20, RZ, 0x1f, R21 ;  /* 0x0000001fff147819 */ /* 0x000fc40000011415 */
[----:B------:R-:W-:Y:S01]  /*0840*/  IADD3 R26, P1, P2, R21, R2, R8 ;  /* 0x00000002151a7210 */ /* 0x000fe20007a3e008 */
[----:B------:R-:W-:-:S03]  /*0850*/  IMAD.MOV.U32 R21, RZ, RZ, R7 ;  /* 0x000000ffff157224 */ /* 0x000fc600078e0007 */
[----:B------:R-:W-:Y:S01]  /*0860*/  IADD3.X R27, PT, PT, R20, R3, RZ, P1, P2 ;  /* 0x00000003141b7210 */ /* 0x000fe20000fe44ff */
[----:B------:R-:W-:Y:S02]  /*0870*/  IMAD.MOV.U32 R24, RZ, RZ, R26 ;  /* 0x000000ffff187224 */ /* 0x000fe400078e001a */
[----:B------:R-:W-:Y:S02]  /*0880*/  IMAD.MOV.U32 R20, RZ, RZ, R6 ;  /* 0x000000ffff147224 */ /* 0x000fe400078e0006 */
[----:B------:R-:W-:Y:S01]  /*0890*/  IMAD.MOV.U32 R25, RZ, RZ, R27 ;  /* 0x000000ffff197224 */ /* 0x000fe200078e001b */
[----:B0-----:R-:W-:Y:S06]  /*08a0*/  @!P0 BRA `(.L_x_130) ;  /* 0x0000000000388947 */ /* 0x001fec0003800000 */
        /* <DEDUP_REMOVED lines=14> */
.L_x_130:
[----:B------:R-:W-:Y:S05]  /*0990*/  BSYNC.RECONVERGENT B2 ;  /* 0x0000000000027941 */ /* 0x000fea0003800200 */
.L_x_129:
[----:B------:R-:W-:Y:S01]  /*09a0*/  DSETP.GEU.AND P0, PT, R20, R14, PT ;  /* 0x0000000e1400722a */ /* 0x000fe20003f0e000 */
[----:B------:R-:W-:Y:S01]  /*09b0*/  SHF.R.S32.HI R6, RZ, 0x1f, R11 ;  /* 0x0000001fff067819 */ /* 0x000fe2000001140b */
[----:B------:R-:W-:Y:S01]  /*09c0*/  BSSY.RECONVERGENT B2, `(.L_x_131) ;  /* 0x0000017000027945 */ /* 0x000fe20003800200 */
[C---:B------:R-:W-:Y:S01]  /*09d0*/  IADD3 R23, P1, P2, R11.reuse, R2, R8 ;  /* 0x000000020b177210 */ /* 0x040fe20007a3e008 */
[----:B------:R-:W-:Y:S02]  /*09e0*/  VIADD R17, R11, 0x100 ;  /* 0x000001000b117836 */ /* 0x000fe40000000000 */
[----:B------:R-:W-:Y:S01]  /*09f0*/  IMAD.MOV.U32 R7, RZ, RZ, R15 ;  /* 0x000000ffff077224 */ /* 0x000fe200078e000f */
[----:B------:R-:W-:Y:S01]  /*0a00*/  IADD3.X R16, PT, PT, R6, R3, RZ, P1, P2 ;  /* 0x0000000306107210 */ /* 0x000fe20000fe44ff */
[----:B------:R-:W-:Y:S02]  /*0a10*/  IMAD.MOV.U32 R12, RZ, RZ, R23 ;  /* 0x000000ffff0c7224 */ /* 0x000fe400078e0017 */
[----:B------:R-:W-:-:S02]  /*0a20*/  IMAD.MOV.U32 R6, RZ, RZ, R14 ;  /* 0x000000ffff067224 */ /* 0x000fc400078e000e */
[----:B------:R-:W-:Y:S02]  /*0a30*/  IMAD.MOV.U32 R13, RZ, RZ, R16 ;  /* 0x000000ffff0d7224 */ /* 0x000fe400078e0010 */
        /* <DEDUP_REMOVED lines=15> */
.L_x_132:
[----:B------:R-:W-:Y:S05]  /*0b30*/  BSYNC.RECONVERGENT B2 ;  /* 0x0000000000027941 */ /* 0x000fea0003800200 */
.L_x_131:
[----:B------:R-:W-:Y:S01]  /*0b40*/  DSETP.GEU.AND P0, PT, R6, R18, PT ;  /* 0x000000120600722a */ /* 0x000fe20003f0e000 */
[----:B------:R-:W-:Y:S01]  /*0b50*/  SHF.R.S32.HI R14, RZ, 0x1f, R17 ;  /* 0x0000001fff0e7819 */ /* 0x000fe20000011411 */
[----:B------:R-:W-:Y:S01]  /*0b60*/  BSSY.RECONVERGENT B2, `(.L_x_133) ;  /* 0x0000016000027945 */ /* 0x000fe20003800200 */
[----:B------:R-:W-:Y:S01]  /*0b70*/  IADD3 R17, P1, P2, R17, R2, R8 ;  /* 0x0000000211117210 */ /* 0x000fe20007a3e008 */
[----:B------:R-:W-:-:S03]  /*0b80*/  IMAD.MOV.U32 R15, RZ, RZ, R19 ;  /* 0x000000ffff0f7224 */ /* 0x000fc600078e0013 */
[----:B------:R-:W-:Y:S01]  /*0b90*/  IADD3.X R16, PT, PT, R14, R3, RZ, P1, P2 ;  /* 0x000000030e107210 */ /* 0x000fe20000fe44ff */
[----:B------:R-:W-:Y:S02]  /*0ba0*/  IMAD.MOV.U32 R21, RZ, RZ, R17 ;  /* 0x000000ffff157224 */ /* 0x000fe400078e0011 */
[----:B------:R-:W-:Y:S02]  /*0bb0*/  IMAD.MOV.U32 R14, RZ, RZ, R18 ;  /* 0x000000ffff0e7224 */ /* 0x000fe400078e0012 */
        /* <DEDUP_REMOVED lines=16> */
.L_x_134:
[----:B------:R-:W-:Y:S05]  /*0cc0*/  BSYNC.RECONVERGENT B2 ;  /* 0x0000000000027941 */ /* 0x000fea0003800200 */
.L_x_133:
[C---:B------:R-:W-:Y:S02]  /*0cd0*/  VIADD R6, R11.reuse, 0x200 ;  /* 0x000002000b067836 */ /* 0x040fe40000000000 */
[----:B------:R-:W-:-:S03]  /*0ce0*/  VIADD R11, R11, 0x400 ;  /* 0x000004000b0b7836 */ /* 0x000fc60000000000 */
[----:B------:R-:W-:-:S13]  /*0cf0*/  ISETP.GE.AND P0, PT, R6, R9, PT ;  /* 0x000000090600720c */ /* 0x000fda0003f06270 */
[----:B------:R-:W-:Y:S05]  /*0d00*/  @!P0 BRA `(.L_x_135) ;  /* 0xfffffff800388947 */ /* 0x000fea000383ffff */
.L_x_121:
[----:B------:R-:W-:Y:S05]  /*0d10*/  BSYNC.RECONVERGENT B1 ;  /* 0x0000000000017941 */ /* 0x000fea0003800200 */
.L_x_120:
[----:B------:R-:W-:-:S13]  /*0d20*/  ISETP.GE.AND P0, PT, R9, 0x100, PT ;  /* 0x000001000900780c */ /* 0x000fda0003f06270 */
[----:B------:R-:W-:Y:S05]  /*0d30*/  @!P0 BRA `(.L_x_136) ;  /* 0x0000001400508947 */ /* 0x000fea0003800000 */
[----:B------:R-:W0:Y:S01]  /*0d40*/  S2R R11, SR_LANEID ;  /* 0x00000000000b7919 */ /* 0x000e220000000000 */
[----:B------:R-:W-:Y:S01]  /*0d50*/  BSSY.RECONVERGENT B1, `(.L_x_137) ;  /* 0x000001f000017945 */ /* 0x000fe20003800200 */
[----:B------:R-:W-:Y:S01]  /*0d60*/  IMAD.MOV.U32 R12, RZ, RZ, R21 ;  /* 0x000000ffff0c7224 */ /* 0x000fe200078e0015 */
[----:B-----5:R1:W2:Y:S01]  /*0d70*/  SHFL.DOWN PT, R4, R14, 0x1, 0x1f ;  /* 0x08201f000e047f89 */ /* 0x0202a200000e0000 */
        /* <DEDUP_REMOVED lines=9> */
[----:B------:R-:W-:Y:S01]  /*0e10*/  IMAD.MOV.U32 R12, RZ, RZ, R6 ;  /* 0x000000ffff0c7224 */ /* 0x000fe200078e0006 */
[----:B------:R-:W-:Y:S01]  /*0e20*/  MOV R13, R7 ;  /* 0x00000007000d7202 */ /* 0x000fe20000000f00 */
[----:B------:R-:W-:Y:S02]  /*0e30*/  IMAD.MOV.U32 R2, RZ, RZ, R4 ;  /* 0x000000ffff027224 */ /* 0x000fe400078e0004 */
[----:B------:R-:W-:-:S09]  /*0e40*/  IMAD.MOV.U32 R3, RZ, RZ, R5 ;  /* 0x000000ffff037224 */ /* 0x000fd200078e0005 */
        /* <DEDUP_REMOVED lines=15> */
.L_x_138:
[----:B------:R-:W-:Y:S05]  /*0f40*/  BSYNC.RECONVERGENT B1 ;  /* 0x0000000000017941 */ /* 0x000fea0003800200 */
.L_x_137:
        /* <DEDUP_REMOVED lines=31> */
.L_x_140:
[----:B------:R-:W-:Y:S05]  /*1140*/  BSYNC.RECONVERGENT B1 ;  /* 0x0000000000017941 */ /* 0x000fea0003800200 */
.L_x_139:
[----:B------:R-:W-:Y:S01]  /*1150*/  ISETP.GT.AND P0, PT, R11, 0x1b, PT ;  /* 0x0000001b0b00780c */ /* 0x000fe20003f04270 */
[----:B-1----:R1:W1:Y:S01]  /*1160*/  SHFL.DOWN PT, R6, R4, 0x4, 0x1f ;  /* 0x08801f0004067f89 */ /* 0x00226200000e0000 */
[----:B------:R-:W-:Y:S01]  /*1170*/  BSSY.RECONVERGENT B1, `(.L_x_141) ;  /* 0x000001d000017945 */ /* 0x000fe20003800200 */
[----:B----4-:R-:W-:Y:S02]  /*1180*/  IMAD.MOV.U32 R14, RZ, RZ, R8 ;  /* 0x000000ffff0e7224 */ /* 0x010fe400078e0008 */
[----:B--2---:R2:W4:Y:S01]  /*1190*/  SHFL.DOWN PT, R7, R5, 0x4, 0x1f ;  /* 0x08801f0005077f89 */ /* 0x00452200000e0000 */
[----:B---3--:R-:W-:Y:S02]  /*11a0*/  IMAD.MOV.U32 R15, RZ, RZ, R9 ;  /* 0x000000ffff0f7224 */ /* 0x008fe400078e0009 */
[----:B0-----:R-:W-:Y:S01]  /*11b0*/  IMAD.MOV.U32 R2, RZ, RZ, R4 ;  /* 0x000000ffff027224 */ /* 0x001fe200078e0004 */
[----:B------:R2:W0:Y:S01]  /*11c0*/  SHFL.DOWN PT, R13, R8, 0x4, 0x1f ;  /* 0x08801f00080d7f89 */ /* 0x00042200000e0000 */
[----:B------:R-:W-:-:S03]  /*11d0*/  IMAD.MOV.U32 R3, RZ, RZ, R5 ;  /* 0x000000ffff037224 */ /* 0x000fc600078e0005 */
[----:B------:R2:W3:Y:S01]  /*11e0*/  SHFL.DOWN PT, R12, R9, 0x4, 0x1f ;  /* 0x08801f00090c7f89 */ /* 0x0004e200000e0000 */
[----:B------:R-:W-:Y:S05]  /*11f0*/  @P0 BRA `(.L_x_142) ;  /* 0x0000000000500947 */ /* 0x000fea0003800000 */
[----:B-1--4-:R-:W-:Y:S01]  /*1200*/  DSETP.GEU.AND P0, PT, R4, R6, PT ;  /* 0x000000060400722a */ /* 0x012fe20003f0e000 */
[----:B0-----:R-:W-:Y:S02]  /*1210*/  IMAD.MOV.U32 R14, RZ, RZ, R13 ;  /* 0x000000ffff0e7224 */ /* 0x001fe400078e000d */
        /* <DEDUP_REMOVED lines=18> */
.L_x_142:
[----:B------:R-:W-:Y:S05]  /*1340*/  BSYNC.RECONVERGENT B1 ;  /* 0x0000000000017941 */ /* 0x000fea0003800200 */
.L_x_141:
[----:B------:R-:W-:Y:S01]  /*1350*/  ISETP.GT.AND P0, PT, R11, 0x17, PT ;  /* 0x000000170b00780c */ /* 0x000fe20003f04270 */
[----:B-1----:R1:W1:Y:S01]  /*1360*/  SHFL.DOWN PT, R4, R2, 0x8, 0x1f ;  /* 0x09001f0002047f89 */ /* 0x00226200000e0000 */
[----:B------:R-:W-:Y:S01]  /*1370*/  BSSY.RECONVERGENT B1, `(.L_x_143) ;  /* 0x000001d000017945 */ /* 0x000fe20003800200 */
[----:B---3--:R-:W-:Y:S02]  /*1380*/  IMAD.MOV.U32 R12, RZ, RZ, R14 ;  /* 0x000000ffff0c7224 */ /* 0x008fe400078e000e */
[----:B--2---:R2:W3:Y:S01]  /*1390*/  SHFL.DOWN PT, R5, R3, 0x8, 0x1f ;  /* 0x09001f0003057f89 */ /* 0x0044e200000e0000 */
[----:B0-----:R-:W-:Y:S02]  /*13a0*/  IMAD.MOV.U32 R13, RZ, RZ, R15 ;  /* 0x000000ffff0d7224 */ /* 0x001fe400078e000f */
[----:B------:R-:W-:Y:S01]  /*13b0*/  IMAD.MOV.U32 R8, RZ, RZ, R2 ;  /* 0x000000ffff087224 */ /* 0x000fe200078e0002 */
[----:B----4-:R2:W0:Y:S01]  /*13c0*/  SHFL.DOWN PT, R7, R14, 0x8, 0x1f ;  /* 0x09001f000e077f89 */ /* 0x01042200000e0000 */
[----:B------:R-:W-:-:S03]  /*13d0*/  IMAD.MOV.U32 R9, RZ, RZ, R3 ;  /* 0x000000ffff097224 */ /* 0x000fc600078e0003 */
[----:B------:R2:W4:Y:S01]  /*13e0*/  SHFL.DOWN PT, R6, R15, 0x8, 0x1f ;  /* 0x09001f000f067f89 */ /* 0x00052200000e0000 */
[----:B------:R-:W-:Y:S05]  /*13f0*/  @P0 BRA `(.L_x_144) ;  /* 0x0000000000500947 */ /* 0x000fea0003800000 */
[----:B-1-3--:R-:W-:Y:S01]  /*1400*/  DSETP.GEU.AND P0, PT, R2, R4, PT ;  /* 0x000000040200722a */ /* 0x00afe20003f0e000 */
        /* <DEDUP_REMOVED lines=19> */
.L_x_144:
[----:B------:R-:W-:Y:S05]  /*1540*/  BSYNC.RECONVERGENT B1 ;  /* 0x0000000000017941 */ /* 0x000fea0003800200 */
.L_x_143:
[----:B------:R-:W-:Y:S01]  /*1550*/  ISETP.GT.AND P0, PT, R11, 0xf, PT ;  /* 0x0000000f0b00780c */ /* 0x000fe20003f04270 */
[----:B-1----:R1:W1:Y:S01]  /*1560*/  SHFL.DOWN PT, R2, R8, 0x10, 0x1f ;  /* 0x0a001f0008027f89 */ /* 0x00226200000e0000 */
[----:B------:R-:W-:Y:S01]  /*1570*/  BSSY.RECONVERGENT B1, `(.L_x_145) ;  /* 0x000001d000017945 */ /* 0x000fe20003800200 */
[----:B------:R-:W-:Y:S02]  /*1580*/  IMAD.MOV.U32 R4, RZ, RZ, R12 ;  /* 0x000000ffff047224 */ /* 0x000fe400078e000c */
[----:B--2---:R2:W1:Y:S01]  /*1590*/  SHFL.DOWN PT, R3, R9, 0x10, 0x1f ;  /* 0x0a001f0009037f89 */ /* 0x00446200000e0000 */
[----:B---3--:R-:W-:Y:S02]  /*15a0*/  IMAD.MOV.U32 R5, RZ, RZ, R13 ;  /* 0x000000ffff057224 */ /* 0x008fe400078e000d */
[----:B----4-:R-:W-:Y:S01]  /*15b0*/  IMAD.MOV.U32 R6, RZ, RZ, R8 ;  /* 0x000000ffff067224 */ /* 0x010fe200078e0008 */
[----:B------:R2:W3:Y:S01]  /*15c0*/  SHFL.DOWN PT, R15, R12, 0x10, 0x1f ;  /* 0x0a001f000c0f7f89 */ /* 0x0004e200000e0000 */
[----:B0-----:R-:W-:-:S03]  /*15d0*/  IMAD.MOV.U32 R7, RZ, RZ, R9 ;  /* 0x000000ffff077224 */ /* 0x001fc600078e0009 */
[----:B------:R2:W0:Y:S01]  /*15e0*/  SHFL.DOWN PT, R14, R13, 0x10, 0x1f ;  /* 0x0a001f000d0e7f89 */ /* 0x00042200000e0000 */
[----:B------:R-:W-:Y:S05]  /*15f0*/  @P0 BRA `(.L_x_146) ;  /* 0x0000000000500947 */ /* 0x000fea0003800000 */
[----:B-1----:R-:W-:Y:S01]  /*1600*/  DSETP.GEU.AND P0, PT, R8, R2, PT ;  /* 0x000000020800722a */ /* 0x002fe20003f0e000 */
[----:B---3--:R-:W-:Y:S02]  /*1610*/  IMAD.MOV.U32 R4, RZ, RZ, R15 ;  /* 0x000000ffff047224 */ /* 0x008fe400078e000f */
[----:B0-----:R-:W-:Y:S02]  /*1620*/  IMAD.MOV.U32 R5, RZ, RZ, R14 ;  /* 0x000000ffff057224 */ /* 0x001fe400078e000e */
        /* <DEDUP_REMOVED lines=17> */
.L_x_146:
[----:B------:R-:W-:Y:S05]  /*1740*/  BSYNC.RECONVERGENT B1 ;  /* 0x0000000000017941 */ /* 0x000fea0003800200 */
.L_x_145:
[----:B------:R-:W-:Y:S01]  /*1750*/  ISETP.NE.AND P0, PT, R11, RZ, PT ;  /* 0x000000ff0b00720c */ /* 0x000fe20003f05270 */
[----:B------:R-:W-:-:S12]  /*1760*/  BSSY.RECONVERGENT B1, `(.L_x_147) ;  /* 0x000000a000017945 */ /* 0x000fd80003800200 */
[----:B------:R-:W-:Y:S05]  /*1770*/  @P0 BRA `(.L_x_148) ;  /* 0x0000000000200947 */ /* 0x000fea0003800000 */
[----:B-1----:R-:W1:Y:S01]  /*1780*/  S2R R8, SR_CgaCtaId ;  /* 0x0000000000087919 */ /* 0x002e620000008800 */
[----:B------:R-:W-:Y:S02]  /*1790*/  MOV R3, 0x400 ;  /* 0x0000040000037802 */ /* 0x000fe40000000f00 */
[----:B------:R-:W-:-:S04]  /*17a0*/  SHF.R.U32.HI R2, RZ, 0x1, R10 ;  /* 0x00000001ff027819 */ /* 0x000fc8000001160a */
[----:B------:R-:W-:Y:S02]  /*17b0*/  LOP3.LUT R2, R2, 0x1f0, RZ, 0xc0, !PT ;  /* 0x000001f002027812 */ /* 0x000fe400078ec0ff */
[----:B-1----:R-:W-:-:S05]  /*17c0*/  LEA R3, R8, R3, 0x18 ;  /* 0x0000000308037211 */ /* 0x002fca00078ec0ff */
[----:B------:R-:W-:-:S05]  /*17d0*/  IMAD.IADD R3, R2, 0x1, R3 ;  /* 0x0000000102037824 */ /* 0x000fca00078e0203 */
[----:B------:R4:W-:Y:S04]  /*17e0*/  STS.64 [R3+0x10], R4 ;  /* 0x0000100403007388 */ /* 0x0009e80000000a00 */
[----:B------:R4:W-:Y:S02]  /*17f0*/  STS.64 [R3+0x8], R6 ;  /* 0x0000080603007388 */ /* 0x0009e40000000a00 */
.L_x_148:
[----:B------:R-:W-:Y:S05]  /*1800*/  BSYNC.RECONVERGENT B1 ;  /* 0x0000000000017941 */ /* 0x000fea0003800200 */
.L_x_147:
[----:B------:R-:W-:Y:S01]  /*1810*/  BAR.SYNC.DEFER_BLOCKING 0x0 ;  /* 0x0000000000007b1d */ /* 0x000fe20000010000 */
[----:B------:R-:W-:-:S13]  /*1820*/  ISETP.NE.AND P1, PT, R10, RZ, PT ;  /* 0x000000ff0a00720c */ /* 0x000fda0003f25270 */
[----:B------:R-:W-:Y:S05]  /*1830*/  @P1 BRA `(.L_x_149) ;  /* 0x0000005000201947 */ /* 0x000fea0003800000 */
[----:B-1--4-:R-:W1:Y:S01]  /*1840*/  S2R R3, SR_CgaCtaId ;  /* 0x0000000000037919 */ /* 0x012e620000008800 */
[----:B------:R-:W-:Y:S01]  /*1850*/  MOV R20, 0x400 ;  /* 0x0000040000147802 */ /* 0x000fe20000000f00 */
[----:B------:R-:W-:Y:S03]  /*1860*/  BSSY.RECONVERGENT B1, `(.L_x_150) ;  /* 0x000001a000017945 */ /* 0x000fe60003800200 */
[----:B-1----:R-:W-:-:S05]  /*1870*/  LEA R20, R3, R20, 0x18 ;  /* 0x0000001403147211 */ /* 0x002fca00078ec0ff */
[----:B------:R-:W1:Y:S04]  /*1880*/  LDS.64 R16, [R20+0x18] ;  /* 0x0000180014107984 */ /* 0x000e680000000a00 */
[----:B--2---:R-:W2:Y:S04]  /*1890*/  LDS.128 R8, [R20+0x20] ;  /* 0x0000200014087984 */ /* 0x004ea80000000c00 */
[----:B------:R4:W4:Y:S04]  /*18a0*/  LDS.64 R2, [R20+0x80] ;  /* 0x0000800014027984 */ /* 0x0009280000000a00 */
[----:B0--3--:R0:W3:Y:S01]  /*18b0*/  LDS.128 R12, [R20+0x30] ;  /* 0x00003000140c7984 */ /* 0x0090e20000000c00 */
[----:B-1----:R-:W-:Y:S01]  /*18c0*/  DSETP.GEU.AND P0, PT, R6, R16, PT ;  /* 0x000000100600722a */ /* 0x002fe20003f0e000 */
[----:B------:R-:W-:-:S02]  /*18d0*/  IMAD.MOV.U32 R22, RZ, RZ, R16 ;  /* 0x000000ffff167224 */ /* 0x000fc400078e0010 */
[----:B------:R-:W-:Y:S02]  /*18e0*/  IMAD.MOV.U32 R23, RZ, RZ, R17 ;  /* 0x000000ffff177224 */ /* 0x000fe400078e0011 */
[----:B--2---:R-:W-:Y:S02]  /*18f0*/  IMAD.MOV.U32 R24, RZ, RZ, R8 ;  /* 0x000000ffff187224 */ /* 0x004fe400078e0008 */
[----:B------:R-:W-:-:S07]  /*1900*/  IMAD.MOV.U32 R25, RZ, RZ, R9 ;  /* 0x000000ffff197224 */ /* 0x000fce00078e0009 */
[----:B0--34-:R-:W-:Y:S05]  /*1910*/  @!P0 BRA `(.L_x_151) ;  /* 0x0000000000388947 */ /* 0x019fea0003800000 */
[----:B------:R-:W-:Y:S01]  /*1920*/  DSETP.GEU.AND P0, PT, R16, R6, PT ;  /* 0x000000061000722a */ /* 0x000fe20003f0e000 */
[----:B------:R-:W-:Y:S01]  /*1930*/  IMAD.MOV.U32 R22, RZ, RZ, R6 ;  /* 0x000000ffff167224 */ /* 0x000fe200078e0006 */
[----:B------:R-:W-:Y:S01]  /*1940*/  MOV R25, R5 ;  /* 0x0000000500197202 */ /* 0x000fe20000000f00 */
[----:B------:R-:W-:Y:S02]  /*1950*/  IMAD.MOV.U32 R23, RZ, RZ, R7 ;  /* 0x000000ffff177224 */ /* 0x000fe400078e0007 */
[----:B------:R-:W-:-:S09]  /*1960*/  IMAD.MOV.U32 R24, RZ, RZ, R4 ;  /* 0x000000ffff187224 */ /* 0x000fd200078e0004 */
        /* <DEDUP_REMOVED lines=9> */
.L_x_151:
[----:B------:R-:W-:Y:S05]  /*1a00*/  BSYNC.RECONVERGENT B1 ;  /* 0x0000000000017941 */ /* 0x000fea0003800200 */
.L_x_150:
        /* <DEDUP_REMOVED lines=23> */
.L_x_153:
[----:B------:R-:W-:Y:S05]  /*1b80*/  BSYNC.RECONVERGENT B1 ;  /* 0x0000000000017941 */ /* 0x000fea0003800200 */
.L_x_152:
        /* <DEDUP_REMOVED lines=21> */
.L_x_155:
[----:B------:R-:W-:Y:S05]  /*1ce0*/  BSYNC.RECONVERGENT B1 ;  /* 0x0000000000017941 */ /* 0x000fea0003800200 */
.L_x_154:
        /* <DEDUP_REMOVED lines=23> */
.L_x_157:
[----:B------:R-:W-:Y:S05]  /*1e60*/  BSYNC.RECONVERGENT B1 ;  /* 0x0000000000017941 */ /* 0x000fea0003800200 */
.L_x_156:
        /* <DEDUP_REMOVED lines=21> */
.L_x_159:
[----:B------:R-:W-:Y:S05]  /*1fc0*/  BSYNC.RECONVERGENT B1 ;  /* 0x0000000000017941 */ /* 0x000fea0003800200 */
.L_x_158:
        /* <DEDUP_REMOVED lines=21> */
.L_x_161:
[----:B------:R-:W-:Y:S05]  /*2120*/  BSYNC.RECONVERGENT B1 ;  /* 0x0000000000017941 */ /* 0x000fea0003800200 */
.L_x_160:
        /* <DEDUP_REMOVED lines=21> */
.L_x_136:
[----:B------:R-:W0:Y:S01]  /*2280*/  S2R R2, SR_LANEID ;  /* 0x0000000000027919 */ /* 0x000e220000000000 */
[----:B------:R-:W-:Y:S01]  /*2290*/  LOP3.LUT R3, R10, 0x3e0, RZ, 0xc0, !PT ;  /* 0x000003e00a037812 */ /* 0x000fe200078ec0ff */
[----:B------:R-:W-:Y:S01]  /*22a0*/  BSSY.RECONVERGENT B1, `(.L_x_162) ;  /* 0x0000024000017945 */ /* 0x000fe20003800200 */
[----:B------:R-:W-:Y:S02]  /*22b0*/  IMAD.MOV.U32 R18, RZ, RZ, R21 ;  /* 0x000000ffff127224 */ /* 0x000fe400078e0015 */
[----:B------:R-:W-:Y:S01]  /*22c0*/  LOP3.LUT R6, RZ, R3, RZ, 0x33, !PT ;  /* 0x00000003ff067212 */ /* 0x000fe200078e33ff */
[----:B------:R-:W-:Y:S02]  /*22d0*/  VIADD R4, R3, 0x20 ;  /* 0x0000002003047836 */ /* 0x000fe40000000000 */
[----:B------:R-:W-:Y:S02]  /*22e0*/  IMAD.MOV.U32 R22, RZ, RZ, R20 ;  /* 0x000000ffff167224 */ /* 0x000fe400078e0014 */
[----:B------:R-:W-:Y:S01]  /*22f0*/  IMAD.IADD R3, R9, 0x1, R6 ;  /* 0x0000000109037824 */ /* 0x000fe200078e0206 */
[----:B------:R-:W-:Y:S01]  /*2300*/  ISETP.GT.AND P0, PT, R4, R9, PT ;  /* 0x000000090400720c */ /* 0x000fe20003f04270 */
[----:B-----5:R-:W-:-:S02]  /*2310*/  IMAD.MOV.U32 R4, RZ, RZ, R14 ;  /* 0x000000ffff047224 */ /* 0x020fc400078e000e */
[----:B------:R-:W-:Y:S01]  /*2320*/  IMAD.MOV.U32 R5, RZ, RZ, R15 ;  /* 0x000000ffff057224 */ /* 0x000fe200078e000f */
[----:B------:R-:W-:-:S05]  /*2330*/  SEL R3, R3, 0x1f, P0 ;  /* 0x0000001f03037807 */ /* 0x000fca0000000000 */
[----:B------:R1:W2:Y:S04]  /*2340*/  SHFL.DOWN PT, R6, R14, 0x1, R3 ;  /* 0x082000000e067989 */ /* 0x0002a800000e0003 */
[----:B------:R1:W3:Y:S04]  /*2350*/  SHFL.DOWN PT, R7, R15, 0x1, R3 ;  /* 0x082000000f077989 */ /* 0x0002e800000e0003 */
[----:B------:R1:W4:Y:S01]  /*2360*/  SHFL.DOWN PT, R8, R21, 0x1, R3 ;  /* 0x0820000015087989 */ /* 0x00032200000e0003 */
[----:B0-----:R-:W-:-:S03]  /*2370*/  ISETP.GE.AND P0, PT, R2, R3, PT ;  /* 0x000000030200720c */ /* 0x001fc60003f06270 */
[----:B------:R1:W0:Y:S10]  /*2380*/  SHFL.DOWN PT, R11, R20, 0x1, R3 ;  /* 0x08200000140b7989 */ /* 0x00023400000e0003 */
[----:B-12---:R-:W-:Y:S05]  /*2390*/  @P0 BRA `(.L_x_163) ;  /* 0x0000000000500947 */ /* 0x006fea0003800000 */
[----:B---3--:R-:W-:Y:S01]  /*23a0*/  DSETP.GEU.AND P0, PT, R14, R6, PT ;  /* 0x000000060e00722a */ /* 0x008fe20003f0e000 */
[----:B----4-:R-:W-:Y:S02]  /*23b0*/  IMAD.MOV.U32 R18, RZ, RZ, R8 ;  /* 0x000000ffff127224 */ /* 0x010fe400078e0008 */
        /* <DEDUP_REMOVED lines=18> */
.L_x_163:
[----:B------:R-:W-:Y:S05]  /*24e0*/  BSYNC.RECONVERGENT B1 ;  /* 0x0000000000017941 */ /* 0x000fea0003800200 */
.L_x_162:
[----:B------:R-:W-:Y:S01]  /*24f0*/  IADD3 R6, PT, PT, R2, 0x2, RZ ;  /* 0x0000000202067810 */ /* 0x000fe20007ffe0ff */
[----:B------:R1:W2:Y:S01]  /*2500*/  SHFL.DOWN PT, R12, R4, 0x2, R3 ;  /* 0x08400000040c7989 */ /* 0x0002a200000e0003 */
[----:B------:R-:W-:Y:S01]  /*2510*/  BSSY.RECONVERGENT B1, `(.L_x_164) ;  /* 0x000001e000017945 */ /* 0x000fe20003800200 */
[----:B----4-:R-:W-:Y:S01]  /*2520*/  IMAD.MOV.U32 R8, RZ, RZ, R18 ;  /* 0x000000ffff087224 */ /* 0x010fe200078e0012 */
[----:B------:R-:W-:Y:S01]  /*2530*/  ISETP.GT.AND P0, PT, R6, R3, PT ;  /* 0x000000030600720c */ /* 0x000fe20003f04270 */
[----:B------:R1:W4:Y:S01]  /*2540*/  SHFL.DOWN PT, R13, R5, 0x2, R3 ;  /* 0x08400000050d7989 */ /* 0x00032200000e0003 */
[----:B------:R-:W-:Y:S02]  /*2550*/  IMAD.MOV.U32 R16, RZ, RZ, R22 ;  /* 0x000000ffff107224 */ /* 0x000fe400078e0016 */
[----:B------:R-:W-:Y:S01]  /*2560*/  IMAD.MOV.U32 R6, RZ, RZ, R4 ;  /* 0x000000ffff067224 */ /* 0x000fe200078e0004 */
[----:B0-----:R1:W0:Y:S01]  /*2570*/  SHFL.DOWN PT, R11, R18, 0x2, R3 ;  /* 0x08400000120b7989 */ /* 0x00122200000e0003 */
[----:B---3--:R-:W-:-:S03]  /*2580*/  IMAD.MOV.U32 R7, RZ, RZ, R5 ;  /* 0x000000ffff077224 */ /* 0x008fc600078e0005 */
[----:B------:R1:W3:Y:S04]  /*2590*/  SHFL.DOWN PT, R15, R22, 0x2, R3 ;  /* 0x08400000160f7989 */ /* 0x0002e800000e0003 */
[----:B------:R-:W-:Y:S05]  /*25a0*/  @P0 BRA `(.L_x_165) ;  /* 0x0000000000500947 */ /* 0x000fea0003800000 */
[----:B--2-4-:R-:W-:Y:S01]  /*25b0*/  DSETP.GEU.AND P0, PT, R4, R12, PT ;  /* 0x0000000c0400722a */ /* 0x014fe20003f0e000 */
        /* <DEDUP_REMOVED lines=19> */
.L_x_165:
[----:B------:R-:W-:Y:S05]  /*26f0*/  BSYNC.RECONVERGENT B1 ;  /* 0x0000000000017941 */ /* 0x000fea0003800200 */
.L_x_164:
[----:B-1----:R-:W-:Y:S01]  /*2700*/  VIADD R4, R2, 0x4 ;  /* 0x0000000402047836 */ /* 0x002fe20000000000 */
[----:B--2---:R1:W2:Y:S01]  /*2710*/  SHFL.DOWN PT, R12, R6, 0x4, R3 ;  /* 0x08800000060c7989 */ /* 0x0042a200000e0003 */
[----:B------:R-:W-:Y:S01]  /*2720*/  BSSY.RECONVERGENT B1, `(.L_x_166) ;  /* 0x000001e000017945 */ /* 0x000fe20003800200 */
[----:B------:R-:W-:Y:S02]  /*2730*/  IMAD.MOV.U32 R14, RZ, RZ, R8 ;  /* 0x000000ffff0e7224 */ /* 0x000fe400078e0008 */
[----:B------:R-:W-:Y:S01]  /*2740*/  ISETP.GT.AND P0, PT, R4, R3, PT ;  /* 0x000000030400720c */ /* 0x000fe20003f04270 */
[----:B----4-:R1:W4:Y:S01]  /*2750*/  SHFL.DOWN PT, R13, R7, 0x4, R3 ;  /* 0x08800000070d7989 */ /* 0x01032200000e0003 */
[----:B------:R-:W-:Y:S02]  /*2760*/  IMAD.MOV.U32 R18, RZ, RZ, R16 ;  /* 0x000000ffff127224 */ /* 0x000fe400078e0010 */
[----:B------:R-:W-:Y:S01]  /*2770*/  IMAD.MOV.U32 R4, RZ, RZ, R6 ;  /* 0x000000ffff047224 */ /* 0x000fe200078e0006 */
[----:B0-----:R1:W0:Y:S01]  /*2780*/  SHFL.DOWN PT, R11, R8, 0x4, R3 ;  /* 0x08800000080b7989 */ /* 0x00122200000e0003 */
[----:B------:R-:W-:-:S03]  /*2790*/  IMAD.MOV.U32 R5, RZ, RZ, R7 ;  /* 0x000000ffff057224 */ /* 0x000fc600078e0007 */
[----:B---3--:R1:W3:Y:S04]  /*27a0*/  SHFL.DOWN PT, R15, R16, 0x4, R3 ;  /* 0x08800000100f7989 */ /* 0x0082e800000e0003 */
        /* <DEDUP_REMOVED lines=21> */
.L_x_167:
[----:B------:R-:W-:Y:S05]  /*2900*/  BSYNC.RECONVERGENT B1 ;  /* 0x0000000000017941 */ /* 0x000fea0003800200 */
.L_x_166:
[----:B-1----:R-:W-:Y:S01]  /*2910*/  VIADD R8, R2, 0x8 ;  /* 0x0000000802087836 */ /* 0x002fe20000000000 */
[----:B------:R1:W1:Y:S01]  /*2920*/  SHFL.DOWN PT, R6, R4, 0x8, R3 ;  /* 0x0900000004067989 */ /* 0x00026200000e0003 */
[----:B------:R-:W-:Y:S01]  /*2930*/  BSSY.RECONVERGENT B1, `(.L_x_168) ;  /* 0x000001e000017945 */ /* 0x000fe20003800200 */
[----:B------:R-:W-:Y:S02]  /*2940*/  IMAD.MOV.U32 R16, RZ, RZ, R18 ;  /* 0x000000ffff107224 */ /* 0x000fe400078e0012 */
[----:B------:R-:W-:Y:S01]  /*2950*/  ISETP.GT.AND P0, PT, R8, R3, PT ;  /* 0x000000030800720c */ /* 0x000fe20003f04270 */
[----:B------:R1:W1:Y:S01]  /*2960*/  SHFL.DOWN PT, R7, R5, 0x8, R3 ;  /* 0x0900000005077989 */ /* 0x00026200000e0003 */
[----:B------:R-:W-:Y:S02]  /*2970*/  IMAD.MOV.U32 R8, RZ, RZ, R14 ;  /* 0x000000ffff087224 */ /* 0x000fe400078e000e */
[----:B--2---:R-:W-:Y:S01]  /*2980*/  IMAD.MOV.U32 R12, RZ, RZ, R4 ;  /* 0x000000ffff0c7224 */ /* 0x004fe200078e0004 */
[----:B0-----:R0:W2:Y:S01]  /*2990*/  SHFL.DOWN PT, R11, R14, 0x8, R3 ;  /* 0x090000000e0b7989 */ /* 0x0010a200000e0003 */
[----:B----4-:R-:W-:-:S03]  /*29a0*/  IMAD.MOV.U32 R13, RZ, RZ, R5 ;  /* 0x000000ffff0d7224 */ /* 0x010fc600078e0005 */
[----:B---3--:R0:W3:Y:S04]  /*29b0*/  SHFL.DOWN PT, R15, R18, 0x8, R3 ;  /* 0x09000000120f7989 */ /* 0x0080e800000e0003 */
[----:B------:R-:W-:Y:S05]  /*29c0*/  @P0 BRA `(.L_x_169) ;  /* 0x0000000000500947 */ /* 0x000fea0003800000 */
[----:B-1----:R-:W-:Y:S01]  /*29d0*/  DSETP.GEU.AND P0, PT, R4, R6, PT ;  /* 0x000000060400722a */ /* 0x002fe20003f0e000 */
[----:B--2---:R-:W-:Y:S02]  /*29e0*/  IMAD.MOV.U32 R8, RZ, RZ, R11 ;  /* 0x000000ffff087224 */ /* 0x004fe400078e000b */
        /* <DEDUP_REMOVED lines=18> */
.L_x_169:
[----:B------:R-:W-:Y:S05]  /*2b10*/  BSYNC.RECONVERGENT B1 ;  /* 0x0000000000017941 */ /* 0x000fea0003800200 */
.L_x_168:
[----:B-1----:R-:W-:Y:S01]  /*2b20*/  VIADD R4, R2, 0x10 ;  /* 0x0000001002047836 */ /* 0x002fe20000000000 */
[----:B0-----:R0:W1:Y:S01]  /*2b30*/  SHFL.DOWN PT, R14, R12, 0x10, R3 ;  /* 0x0a0000000c0e7989 */ /* 0x00106200000e0003 */
[----:B------:R-:W-:Y:S01]  /*2b40*/  BSSY.RECONVERGENT B1, `(.L_x_170) ;  /* 0x000001e000017945 */ /* 0x000fe20003800200 */
[----:B------:R-:W-:Y:S02]  /*2b50*/  IMAD.MOV.U32 R5, RZ, RZ, R16 ;  /* 0x000000ffff057224 */ /* 0x000fe400078e0010 */
[----:B------:R-:W-:Y:S01]  /*2b60*/  ISETP.GT.AND P0, PT, R4, R3, PT ;  /* 0x000000030400720c */ /* 0x000fe20003f04270 */
[----:B---3--:R0:W3:Y:S01]  /*2b70*/  SHFL.DOWN PT, R15, R13, 0x10, R3 ;  /* 0x0a0000000d0f7989 */ /* 0x0080e200000e0003 */
[----:B------:R-:W-:Y:S02]  /*2b80*/  IMAD.MOV.U32 R4, RZ, RZ, R8 ;  /* 0x000000ffff047224 */ /* 0x000fe400078e0008 */
[----:B------:R-:W-:Y:S01]  /*2b90*/  IMAD.MOV.U32 R6, RZ, RZ, R12 ;  /* 0x000000ffff067224 */ /* 0x000fe200078e000c */
[----:B--2---:R0:W2:Y:S01]  /*2ba0*/  SHFL.DOWN PT, R11, R8, 0x10, R3 ;  /* 0x0a000000080b7989 */ /* 0x0040a200000e0003 */
[----:B------:R-:W-:-:S03]  /*2bb0*/  IMAD.MOV.U32 R7, RZ, RZ, R13 ;  /* 0x000000ffff077224 */ /* 0x000fc600078e000d */
[----:B------:R0:W4:Y:S04]  /*2bc0*/  SHFL.DOWN PT, R17, R16, 0x10, R3 ;  /* 0x0a00000010117989 */ /* 0x00012800000e0003 */
        /* <DEDUP_REMOVED lines=21> */
.L_x_171:
[----:B------:R-:W-:Y:S05]  /*2d20*/  BSYNC.RECONVERGENT B1 ;  /* 0x0000000000017941 */ /* 0x000fea0003800200 */
.L_x_170:
[----:B------:R-:W-:Y:S01]  /*2d30*/  ISETP.NE.AND P0, PT, R2, RZ, PT ;  /* 0x000000ff0200720c */ /* 0x000fe20003f05270 */
[----:B------:R-:W-:-:S12]  /*2d40*/  BSSY.RECONVERGENT B1, `(.L_x_172) ;  /* 0x000000a000017945 */ /* 0x000fd80003800200 */
[----:B------:R-:W-:Y:S05]  /*2d50*/  @P0 BRA `(.L_x_173) ;  /* 0x0000000000200947 */ /* 0x000fea0003800000 */
[----:B0-----:R-:W0:Y:S01]  /*2d60*/  S2R R8, SR_CgaCtaId ;  /* 0x0000000000087919 */ /* 0x001e220000008800 */
[----:B------:R-:W-:Y:S02]  /*2d70*/  MOV R3, 0x400 ;  /* 0x0000040000037802 */ /* 0x000fe40000000f00 */
[----:B------:R-:W-:-:S04]  /*2d80*/  SHF.R.U32.HI R2, RZ, 0x1, R10 ;  /* 0x00000001ff027819 */ /* 0x000fc8000001160a */
[----:B------:R-:W-:Y:S02]  /*2d90*/  LOP3.LUT R2, R2, 0x1f0, RZ, 0xc0, !PT ;  /* 0x000001f002027812 */ /* 0x000fe400078ec0ff */
[----:B0-----:R-:W-:-:S05]  /*2da0*/  LEA R3, R8, R3, 0x18 ;  /* 0x0000000308037211 */ /* 0x001fca00078ec0ff */
[----:B------:R-:W-:-:S05]  /*2db0*/  IMAD.IADD R3, R2, 0x1, R3 ;  /* 0x0000000102037824 */ /* 0x000fca00078e0203 */
[----:B------:R0:W-:Y:S04]  /*2dc0*/  STS.64 [R3+0x10], R4 ;  /* 0x0000100403007388 */ /* 0x0001e80000000a00 */
[----:B------:R0:W-:Y:S02]  /*2dd0*/  STS.64 [R3+0x8], R6 ;  /* 0x0000080603007388 */ /* 0x0001e40000000a00 */
.L_x_173:
[----:B------:R-:W-:Y:S05]  /*2de0*/  BSYNC.RECONVERGENT B1 ;  /* 0x0000000000017941 */ /* 0x000fea0003800200 */
.L_x_172:
[----:B------:R-:W-:Y:S01]  /*2df0*/  BAR.SYNC.DEFER_BLOCKING 0x0 ;  /* 0x0000000000007b1d */ /* 0x000fe20000010000 */
[----:B------:R-:W-:-:S13]  /*2e00*/  ISETP.NE.AND P1, PT, R10, RZ, PT ;  /* 0x000000ff0a00720c */ /* 0x000fda0003f25270 */
[----:B------:R-:W-:Y:S05]  /*2e10*/  @P1 BRA `(.L_x_149) ;  /* 0x0000003800a81947 */ /* 0x000fea0003800000 */
[----:B------:R-:W-:Y:S01]  /*2e20*/  ISETP.GE.AND P0, PT, R9, 0x21, PT ;  /* 0x000000210900780c */ /* 0x000fe20003f06270 */
[----:B0-----:R-:W-:Y:S02]  /*2e30*/  IMAD.MOV.U32 R13, RZ, RZ, R4 ;  /* 0x000000ffff0d7224 */ /* 0x001fe400078e0004 */
[----:B------:R-:W-:Y:S02]  /*2e40*/  IMAD.MOV.U32 R8, RZ, RZ, R5 ;  /* 0x000000ffff087224 */ /* 0x000fe400078e0005 */
[----:B------:R-:W-:Y:S02]  /*2e50*/  IMAD.MOV.U32 R2, RZ, RZ, R6 ;  /* 0x000000ffff027224 */ /* 0x000fe400078e0006 */
[----:B------:R-:W-:-:S06]  /*2e60*/  IMAD.MOV.U32 R3, RZ, RZ, R7 ;  /* 0x000000ffff037224 */ /* 0x000fcc00078e0007 */
[----:B------:R-:W-:Y:S05]  /*2e70*/  @!P0 BRA `(.L_x_174) ;  /* 0x00000000006c8947 */ /* 0x000fea0003800000 */
[----:B------:R-:W0:Y:S01]  /*2e80*/  S2UR UR5, SR_CgaCtaId ;  /* 0x00000000000579c3 */ /* 0x000e220000008800 */
[----:B------:R-:W-:Y:S01]  /*2e90*/  UMOV UR4, 0x400 ;  /* 0x0000040000047882 */ /* 0x000fe20000000000 */
[----:B------:R-:W-:Y:S01]  /*2ea0*/  BSSY.RECONVERGENT B1, `(.L_x_174) ;  /* 0x0000018000017945 */ /* 0x000fe20003800200 */
[----:B0-----:R-:W-:-:S09]  /*2eb0*/  ULEA UR4, UR5, UR4, 0x18 ;  /* 0x0000000405047291 */ /* 0x001fd2000f8ec0ff */
[----:B--2---:R-:W0:Y:S04]  /*2ec0*/  LDS.64 R10, [UR4+0x18] ;  /* 0x00001804ff0a7984 */ /* 0x004e280008000a00 */
[----:B-1-3--:R-:W1:Y:S01]  /*2ed0*/  LDS.64 R14, [UR4+0x20] ;  /* 0x00002004ff0e7984 */ /* 0x00ae620008000a00 */
[----:B0-----:R-:W-:Y:S01]  /*2ee0*/  DSETP.GEU.AND P0, PT, R6, R10, PT ;  /* 0x0000000a0600722a */ /* 0x001fe20003f0e000 */
[----:B------:R-:W-:Y:S02]  /*2ef0*/  IMAD.MOV.U32 R2, RZ, RZ, R10 ;  /* 0x000000ffff027224 */ /* 0x000fe400078e000a */
[----:B------:R-:W-:Y:S02]  /*2f00*/  IMAD.MOV.U32 R3, RZ, RZ, R11 ;  /* 0x000000ffff037224 */ /* 0x000fe400078e000b */
[----:B-1----:R-:W-:-:S02]  /*2f10*/  IMAD.MOV.U32 R13, RZ, RZ, R14 ;  /* 0x000000ffff0d7224 */ /* 0x002fc400078e000e */
[----:B------:R-:W-:-:S07]  /*2f20*/  IMAD.MOV.U32 R8, RZ, RZ, R15 ;  /* 0x000000ffff087224 */ /* 0x000fce00078e000f */
[----:B------:R-:W-:Y:S05]  /*2f30*/  @!P0 BRA `(.L_x_175) ;  /* 0x0000000000388947 */ /* 0x000fea0003800000 */
        /* <DEDUP_REMOVED lines=14> */
.L_x_175:
[----:B------:R-:W-:Y:S05]  /*3020*/  BSYNC.RECONVERGENT B1 ;  /* 0x0000000000017941 */ /* 0x000fea0003800200 */
.L_x_174:
[----:B------:R-:W-:Y:S01]  /*3030*/  ISETP.GE.AND P0, PT, R9, 0x41, PT ;  /* 0x000000410900780c */ /* 0x000fe20003f06270 */
[----:B--2---:R-:W-:Y:S02]  /*3040*/  IMAD.MOV.U32 R11, RZ, RZ, R13 ;  /* 0x000000ffff0b7224 */ /* 0x004fe400078e000d */
        /* <DEDUP_REMOVED lines=8> */
[----:B------:R-:W0:Y:S04]  /*30d0*/  LDS.64 R6, [UR4+0x28] ;  /* 0x00002804ff067984 */ /* 0x000e280008000a00 */
        /* <DEDUP_REMOVED lines=21> */
.L_x_177:
[----:B------:R-:W-:Y:S05]  /*3230*/  BSYNC.RECONVERGENT B1 ;  /* 0x0000000000017941 */ /* 0x000fea0003800200 */
.L_x_176:
[----:B------:R-:W-:Y:S01]  /*3240*/  ISETP.GE.AND P0, PT, R9, 0x61, PT ;  /* 0x000000610900780c */ /* 0x000fe20003f06270 */
[----:B------:R-:W-:Y:S02]  /*3250*/  IMAD.MOV.U32 R13, RZ, RZ, R11 ;  /* 0x000000ffff0d7224 */ /* 0x000fe400078e000b */
        /* <DEDUP_REMOVED lines=30> */
.L_x_179:
[----:B------:R-:W-:Y:S05]  /*3440*/  BSYNC.RECONVERGENT B1 ;  /* 0x0000000000017941 */ /* 0x000fea0003800200 */
.L_x_178:
        /* <DEDUP_REMOVED lines=32> */
.L_x_181:
[----:B------:R-:W-:Y:S05]  /*3650*/  BSYNC.RECONVERGENT B1 ;  /* 0x0000000000017941 */ /* 0x000fea0003800200 */
.L_x_180:
        /* <DEDUP_REMOVED lines=32> */
.L_x_183:
[----:B------:R-:W-:Y:S05]  /*3860*/  BSYNC.RECONVERGENT B1 ;  /* 0x0000000000017941 */ /* 0x000fea0003800200 */
.L_x_182:
        /* <DEDUP_REMOVED lines=32> */
.L_x_185:
[----:B------:R-:W-:Y:S05]  /*3a70*/  BSYNC.RECONVERGENT B1 ;  /* 0x0000000000017941 */ /* 0x000fea0003800200 */
.L_x_184:
[----:B------:R-:W-:Y:S01]  /*3a80*/  ISETP.GE.AND P0, PT, R9, 0xe1, PT ;  /* 0x000000e10900780c */ /* 0x000fe20003f06270 */
[----:B------:R-:W-:Y:S01]  /*3a90*/  IMAD.MOV.U32 R5, RZ, RZ, R10 ;  /* 0x000000ffff057224 */ /* 0x000fe200078e000a */
[----:B------:R-:W-:Y:S01]  /*3aa0*/  MOV R4, R11 ;  /* 0x0000000b00047202 */ /* 0x000fe20000000f00 */
[----:B------:R-:W-:Y:S02]  /*3ab0*/  IMAD.MOV.U32 R6, RZ, RZ, R2 ;  /* 0x000000ffff067224 */ /* 0x000fe400078e0002 */
[----:B------:R-:W-:-:S08]  /*3ac0*/  IMAD.MOV.U32 R7, RZ, RZ, R3 ;  /* 0x000000ffff077224 */ /* 0x000fd000078e0003 */
[----:B------:R-:W-:Y:S05]  /*3ad0*/  @!P0 BRA `(.L_x_149) ;  /* 0x0000002c00788947 */ /* 0x000fea0003800000 */
[----:B------:R-:W0:Y:S01]  /*3ae0*/  S2UR UR5, SR_CgaCtaId ;  /* 0x00000000000579c3 */ /* 0x000e220000008800 */
[----:B------:R-:W-:Y:S02]  /*3af0*/  UMOV UR4, 0x400 ;  /* 0x0000040000047882 */ /* 0x000fe40000000000 */
[----:B0-----:R-:W-:-:S09]  /*3b00*/  ULEA UR4, UR5, UR4, 0x18 ;  /* 0x0000000405047291 */ /* 0x001fd2000f8ec0ff */
[----:B------:R-:W0:Y:S04]  /*3b10*/  LDS.64 R8, [UR4+0x78] ;  /* 0x00007804ff087984 */ /* 0x000e280008000a00 */
[----:B------:R-:W2:Y:S01]  /*3b20*/  LDS.64 R12, [UR4+0x80] ;  /* 0x00008004ff0c7984 */ /* 0x000ea20008000a00 */
[----:B0-----:R-:W-:Y:S01]  /*3b30*/  DSETP.GEU.AND P0, PT, R2, R8, PT ;  /* 0x000000080200722a */ /* 0x001fe20003f0e000 */
[----:B------:R-:W-:Y:S02]  /*3b40*/  IMAD.MOV.U32 R6, RZ, RZ, R8 ;  /* 0x000000ffff067224 */ /* 0x000fe400078e0008 */
[----:B------:R-:W-:Y:S02]  /*3b50*/  IMAD.MOV.U32 R7, RZ, RZ, R9 ;  /* 0x000000ffff077224 */ /* 0x000fe400078e0009 */
[----:B--2---:R-:W-:-:S02]  /*3b60*/  IMAD.MOV.U32 R4, RZ, RZ, R12 ;  /* 0x000000ffff047224 */ /* 0x004fc400078e000c */
        /* <DEDUP_REMOVED lines=17> */
.L_x_117:
[----:B------:R-:W0:Y:S01]  /*3c80*/  S2R R3, SR_TID.X ;  /* 0x0000000000037919 */ /* 0x000e220000002100 */
[----:B------:R-:W1:Y:S02]  /*3c90*/  LDCU.128 UR12, c[0x0][0x380] ;  /* 0x00007000ff0c77ac */ /* 0x000e640008000c00 */
[----:B-1----:R-:W-:Y:S02]  /*3ca0*/  IMAD.U32 R2, RZ, RZ, UR12 ;  /* 0x0000000cff027e24 */ /* 0x002fe4000f8e00ff */
[----:B------:R-:W-:Y:S01]  /*3cb0*/  IMAD.U32 R4, RZ, RZ, UR13 ;  /* 0x0000000dff047e24 */ /* 0x000fe2000f8e00ff */
[----:B0-----:R-:W-:-:S05]  /*3cc0*/  IADD3 R5, P0, PT, R8, R3, RZ ;  /* 0x0000000308057210 */ /* 0x001fca0007f1e0ff */
[----:B------:R-:W-:Y:S01]  /*3cd0*/  IMAD.X R6, RZ, RZ, RZ, P0 ;  /* 0x000000ffff067224 */ /* 0x000fe200000e06ff */
[----:B------:R-:W-:-:S04]  /*3ce0*/  LEA R20, P0, R5, R2, 0x3 ;  /* 0x0000000205147211 */ /* 0x000fc800078018ff */
[----:B------:R-:W-:-:S05]  /*3cf0*/  LEA.HI.X R21, R5, R4, R6, 0x3, P0 ;  /* 0x0000000405157211 */ /* 0x000fca00000f1c06 */
[----:B------:R-:W2:Y:S04]  /*3d00*/  LDG.E.64 R6, desc[UR10][R20.64] ;  /* 0x0000000a14067981 */ /* 0x000ea8000c1e1b00 */
[----:B------:R-:W2:Y:S04]  /*3d10*/  LDG.E.64 R14, desc[UR10][R20.64+0x800] ;  /* 0x0008000a140e7981 */ /* 0x000ea8000c1e1b00 */
[----:B------:R-:W3:Y:S04]  /*3d20*/  LDG.E.64 R18, desc[UR10][R20.64+0x1000] ;  /* 0x0010000a14127981 */ /* 0x000ee8000c1e1b00 */
[----:B------:R-:W4:Y:S04]  /*3d30*/  LDG.E.64 R12, desc[UR10][R20.64+0x1800] ;  /* 0x0018000a140c7981 */ /* 0x000f28000c1e1b00 */
[----:B------:R-:W5:Y:S01]  /*3d40*/  LDG.E.64 R10, desc[UR10][R20.64+0x2000] ;  /* 0x0020000a140a7981 */ /* 0x000f62000c1e1b00 */
[----:B------:R-:W-:Y:S01]  /*3d50*/  IMAD.U32 R5, RZ, RZ, UR14 ;  /* 0x0000000eff057e24 */ /* 0x000fe2000f8e00ff */
[----:B------:R-:W-:Y:S01]  /*3d60*/  LOP3.LUT R9, R3, 0x400, RZ, 0xfc, !PT ;  /* 0x0000040003097812 */ /* 0x000fe200078efcff */
[----:B------:R-:W-:Y:S01]  /*3d70*/  BSSY.RECONVERGENT B1, `(.L_x_186) ;  /* 0x0000020000017945 */ /* 0x000fe20003800200 */
[----:B------:R-:W-:-:S04]  /*3d80*/  ISETP.LE.U32.AND P0, PT, R25, UR6, PT ;  /* 0x0000000619007c0c */ /* 0x000fc8000bf03070 */
[----:B------:R-:W-:Y:S01]  /*3d90*/  ISETP.GE.U32.AND.EX P0, PT, RZ, R16, PT, P0 ;  /* 0x00000010ff00720c */ /* 0x000fe20003f06100 */
[----:B--2---:R-:W-:-:S06]  /*3da0*/  DSETP.GEU.AND P3, PT, R6, R14, PT ;  /* 0x0000000e0600722a */ /* 0x004fcc0003f6e000 */
[----:B------:R-:W-:Y:S02]  /*3db0*/  FSEL R6, R6, R14, P3 ;  /* 0x0000000e06067208 */ /* 0x000fe40001800000 */
[----:B------:R-:W-:-:S06]  /*3dc0*/  FSEL R7, R7, R15, P3 ;  /* 0x0000000f07077208 */ /* 0x000fcc0001800000 */
[----:B---3--:R-:W-:-:S06]  /*3dd0*/  DSETP.GEU.AND P4, PT, R6, R18, PT ;  /* 0x000000120600722a */ /* 0x008fcc0003f8e000 */
[----:B------:R-:W-:Y:S01]  /*3de0*/  FSEL R14, R6, R18, P4 ;  /* 0x00000012060e7208 */ /* 0x000fe20002000000 */
[----:B------:R-:W-:Y:S01]  /*3df0*/  IMAD.U32 R6, RZ, RZ, UR15 ;  /* 0x0000000fff067e24 */ /* 0x000fe2000f8e00ff */
[----:B------:R-:W-:Y:S01]  /*3e00*/  FSEL R15, R7, R19, P4 ;  /* 0x00000013070f7208 */ /* 0x000fe20002000000 */
[----:B------:R-:W-:-:S05]  /*3e10*/  VIADD R18, R3, 0x100 ;  /* 0x0000010003127836 */ /* 0x000fca0000000000 */
[----:B----4-:R-:W-:-:S06]  /*3e20*/  DSETP.GEU.AND P2, PT, R14, R12, PT ;  /* 0x0000000c0e00722a */ /* 0x010fcc0003f4e000 */
[----:B------:R-:W-:Y:S01]  /*3e30*/  FSEL R12, R14, R12, P2 ;  /* 0x0000000c0e0c7208 */ /* 0x000fe20001000000 */
[----:B------:R-:W-:Y:S01]  /*3e40*/  VIADD R14, R3, 0x200 ;  /* 0x00000200030e7836 */ /* 0x000fe20000000000 */
[----:B------:R-:W-:Y:S02]  /*3e50*/  FSEL R13, R15, R13, P2 ;  /* 0x0000000d0f0d7208 */ /* 0x000fe40001000000 */
[----:B------:R-:W-:Y:S02]  /*3e60*/  IADD3 R15, P5, PT, R8, R5, RZ ;  /* 0x00000005080f7210 */ /* 0x000fe40007fbe0ff */
[----:B------:R-:W-:Y:S02]  /*3e70*/  @P4 SEL R14, R3, R18, P3 ;  /* 0x00000012030e4207 */ /* 0x000fe40001800000 */
[----:B-----5:R-:W-:Y:S01]  /*3e80*/  DSETP.GEU.AND P1, PT, R12, R10, PT ;  /* 0x0000000a0c00722a */ /* 0x020fe20003f2e000 */
[----:B------:R-:W-:Y:S01]  /*3e90*/  IMAD.X R17, RZ, RZ, R6, P5 ;  /* 0x000000ffff117224 */ /* 0x000fe200028e0606 */
[----:B------:R-:W-:Y:S01]  /*3ea0*/  IADD3 R7, P5, PT, R9, R15, RZ ;  /* 0x0000000f09077210 */ /* 0x000fe20007fbe0ff */
[----:B------:R-:W-:-:S04]  /*3eb0*/  @!P2 VIADD R14, R3, 0x300 ;  /* 0x00000300030ea836 */ /* 0x000fc80000000000 */
[----:B------:R-:W-:-:S07]  /*3ec0*/  IMAD.X R8, RZ, RZ, R17, P5 ;  /* 0x000000ffff087224 */ /* 0x000fce00028e0611 */
[----:B------:R-:W-:Y:S05]  /*3ed0*/  @!P1 BRA `(.L_x_187) ;  /* 0x0000000000249947 */ /* 0x000fea0003800000 */
[C---:B------:R-:W-:Y:S02]  /*3ee0*/  ISETP.GE.U32.AND P1, PT, R14.reuse, R9, PT ;  /* 0x000000090e00720c */ /* 0x040fe40003f26070 */
[----:B------:R-:W-:Y:S02]  /*3ef0*/  IADD3 R14, P2, PT, R14, R15, RZ ;  /* 0x0000000f0e0e7210 */ /* 0x000fe40007f5e0ff */
[----:B------:R-:W-:-:S03]  /*3f00*/  ISETP.GE.U32.AND.EX P1, PT, RZ, RZ, PT, P1 ;  /* 0x000000ffff00720c */ /* 0x000fc60003f26110 */
[----:B------:R-:W-:-:S10]  /*3f10*/  IMAD.X R9, RZ, RZ, R17, P2 ;  /* 0x000000ffff097224 */ /* 0x000fd400010e0611 */
[----:B------:R-:W-:-:S06]  /*3f20*/  DSETP.LT.OR P1, PT, R10, R12, !P1 ;  /* 0x0000000c0a00722a */ /* 0x000fcc0004f21400 */
[----:B------:R-:W-:Y:S02]  /*3f30*/  FSEL R10, R12, R10, P1 ;  /* 0x0000000a0c0a7208 */ /* 0x000fe40000800000 */
[----:B------:R-:W-:Y:S02]  /*3f40*/  FSEL R11, R13, R11, P1 ;  /* 0x0000000b0d0b7208 */ /* 0x000fe40000800000 */
[----:B------:R-:W-:Y:S02]  /*3f50*/  SEL R7, R14, R7, P1 ;  /* 0x000000070e077207 */ /* 0x000fe40000800000 */
[----:B------:R-:W-:-:S07]  /*3f60*/  SEL R8, R9, R8, P1 ;  /* 0x0000000809087207 */ /* 0x000fce0000800000 */
.L_x_187:
[----:B------:R-:W-:Y:S05]  /*3f70*/  BSYNC.RECONVERGENT B1 ;  /* 0x0000000000017941 */ /* 0x000fea0003800200 */
.L_x_186:
[----:B------:R-:W-:Y:S05]  /*3f80*/  @P0 BRA `(.L_x_188) ;  /* 0x0000001400000947 */ /* 0x000fea0003800000 */
[----:B------:R-:W0:Y:S01]  /*3f90*/  LDCU.64 UR8, c[0x0][0x3e8] ;  /* 0x00007d00ff0877ac */ /* 0x000e220008000a00 */
[----:B------:R-:W-:Y:S01]  /*3fa0*/  ISETP.NE.AND P0, PT, R3, RZ, PT ;  /* 0x000000ff0300720c */ /* 0x000fe20003f05270 */
[----:B------:R-:W-:Y:S01]  /*3fb0*/  BSSY.RECONVERGENT B1, `(.L_x_189) ;  /* 0x0000012000017945 */ /* 0x000fe20003800200 */
[----:B------:R-:W-:Y:S01]  /*3fc0*/  UMOV UR4, 0x8 ;  /* 0x0000000800047882 */ /* 0x000fe20000000000 */
[----:B------:R-:W-:Y:S02]  /*3fd0*/  UMOV UR5, 0x0 ;  /* 0x0000000000057882 */ /* 0x000fe40000000000 */
[----:B0-----:R-:W-:-:S04]  /*3fe0*/  UIMAD.WIDE.U32 UR4, UR8, 0x1, UR4 ;  /* 0x00000001080478a5 */ /* 0x001fc8000f8e0004 */
[----:B------:R-:W-:Y:S02]  /*3ff0*/  UIADD3 UR7, UPT, UPT, UR5, UR9, URZ ;  /* 0x0000000905077290 */ /* 0x000fe4000fffe0ff */
[----:B------:R-:W-:Y:S02]  /*4000*/  IMAD.U32 R13, RZ, RZ, UR5 ;  /* 0x00000005ff0d7e24 */ /* 0x000fe4000f8e00ff */
[----:B------:R-:W-:Y:S02]  /*4010*/  IMAD.U32 R12, RZ, RZ, UR4 ;  /* 0x00000004ff0c7e24 */ /* 0x000fe4000f8e00ff */
[----:B------:R-:W-:Y:S01]  /*4020*/  IMAD.U32 R13, RZ, RZ, UR7 ;  /* 0x00000007ff0d7e24 */ /* 0x000fe2000f8e00ff */
[----:B------:R-:W-:Y:S06]  /*4030*/  @P0 BRA `(.L_x_190) ;  /* 0x0000000000240947 */ /* 0x000fec0003800000 */
[----:B------:R-:W-:Y:S02]  /*4040*/  IMAD.MOV.U32 R18, RZ, RZ, 0x500 ;  /* 0x00000500ff127424 */ /* 0x000fe400078e00ff */
[----:B------:R-:W-:-:S05]  /*4050*/  IMAD.MOV.U32 R19, RZ, RZ, 0x0 ;  /* 0x00000000ff137424 */ /* 0x000fca00078e00ff */
[----:B------:R-:W2:Y:S01]  /*4060*/  ATOMG.E.ADD.64.STRONG.GPU PT, R14, desc[UR10][R12.64], R18 ;  /* 0x800000120c0e79a8 */ /* 0x000ea200081ef50a */
[----:B------:R-:W0:Y:S01]  /*4070*/  S2UR UR5, SR_CgaCtaId ;  /* 0x00000000000579c3 */ /* 0x000e220000008800 */
[----:B------:R-:W-:Y:S02]  /*4080*/  UMOV UR4, 0x400 ;  /* 0x0000040000047882 */ /* 0x000fe40000000000 */
[----:B0-----:R-:W-:Y:S01]  /*4090*/  ULEA UR4, UR5, UR4, 0x18 ;  /* 0x0000000405047291 */ /* 0x001fe2000f8ec0ff */
[----:B--2---:R-:W-:-:S05]  /*40a0*/  IADD3 R14, P0, PT, R14, UR6, RZ ;  /* 0x000000060e0e7c10 */ /* 0x004fca000ff1e0ff */
[----:B------:R-:W-:-:S05]  /*40b0*/  IMAD.X R15, RZ, RZ, R15, P0 ;  /* 0x000000ffff0f7224 */ /* 0x000fca00000e060f */
[----:B------:R0:W-:Y:S03]  /*40c0*/  STS.64 [UR4+0x98], R14 ;  /* 0x0000980eff007988 */ /* 0x0001e60008000a04 */
.L_x_190:
[----:B------:R-:W-:Y:S05]  /*40d0*/  BSYNC.RECONVERGENT B1 ;  /* 0x0000000000017941 */ /* 0x000fea0003800200 */
.L_x_189:
[----:B------:R-:W1:Y:S08]  /*40e0*/  S2UR UR5, SR_CgaCtaId ;  /* 0x00000000000579c3 */ /* 0x000e700000008800 */
[----:B------:R-:W-:Y:S06]  /*40f0*/  BAR.SYNC.DEFER_BLOCKING 0x0 ;  /* 0x0000000000007b1d */ /* 0x000fec0000010000 */
[----:B------:R-:W-:-:S02]  /*4100*/  UMOV UR4, 0x400 ;  /* 0x0000040000047882 */ /* 0x000fc40000000000 */
[----:B-1----:R-:W-:-:S06]  /*4110*/  ULEA UR4, UR5, UR4, 0x18 ;  /* 0x0000000405047291 */ /* 0x002fcc000f8ec0ff */
[----:B------:R-:W-:-:S05]  /*4120*/  IMAD.U32 R9, RZ, RZ, UR4 ;  /* 0x00000004ff097e24 */ /* 0x000fca000f8e00ff */
[----:B------:R-:W0:Y:S02]  /*4130*/  LDS.64 R18, [R9+0x98] ;  /* 0x0000980009127984 */ /* 0x000e240000000a00 */
[----:B0-----:R-:W-:-:S04]  /*4140*/  IADD3 R14, P1, PT, R18, 0x500, RZ ;  /* 0x00000500120e7810 */ /* 0x001fc80007f3e0ff */
[----:B------:R-:W-:Y:S01]  /*4150*/  ISETP.GT.U32.AND P0, PT, R14, R25, PT ;  /* 0x000000190e00720c */ /* 0x000fe20003f04070 */
[----:B------:R-:W-:-:S05]  /*4160*/  IMAD.X R15, RZ, RZ, R19, P1 ;  /* 0x000000ffff0f7224 */ /* 0x000fca00008e0613 */
[----:B------:R-:W-:-:S13]  /*4170*/  ISETP.GT.AND.EX P0, PT, R15, R16, PT, P0 ;  /* 0x000000100f00720c */ /* 0x000fda0003f04300 */
[----:B------:R-:W-:Y:S05]  /*4180*/  @P0 BRA `(.L_x_191) ;  /* 0x0000000400b40947 */ /* 0x000fea0003800000 */
[----:B------:R-:W-:Y:S01]  /*4190*/  BSSY.RECONVERGENT B1, `(.L_x_191) ;  /* 0x000006c000017945 */ /* 0x000fe20003800200 */
[----:B------:R-:W-:Y:S01]  /*41a0*/  IMAD.MOV.U32 R20, RZ, RZ, R10 ;  /* 0x000000ffff147224 */ /* 0x000fe200078e000a */
[----:B------:R-:W0:Y:S01]  /*41b0*/  LDCU.64 UR8, c[0x0][0x398] ;  /* 0x00007300ff0877ac */ /* 0x000e220008000a00 */
[----:B------:R-:W-:Y:S02]  /*41c0*/  IMAD.MOV.U32 R21, RZ, RZ, R11 ;  /* 0x000000ffff157224 */ /* 0x000fe400078e000b */
[----:B------:R-:W-:Y:S01]  /*41d0*/  IMAD.MOV.U32 R15, RZ, RZ, R7 ;  /* 0x000000ffff0f7224 */ /* 0x000fe200078e0007 */
[----:B------:R-:W1:Y:S01]  /*41e0*/  LDCU.128 UR12, c[0x0][0x380] ;  /* 0x00007000ff0c77ac */ /* 0x000e620008000c00 */
[----:B------:R-:W-:-:S07]  /*41f0*/  IMAD.MOV.U32 R14, RZ, RZ, R8 ;  /* 0x000000ffff0e7224 */ /* 0x000fce00078e0008 */
.L_x_194:
[----:B------:R-:W-:Y:S01]  /*4200*/  IADD3 R7, P0, PT, R3, R18, RZ ;  /* 0x0000001203077210 */ /* 0x000fe20007f1e0ff */
[----:B-1----:R-:W-:Y:S02]  /*4210*/  IMAD.U32 R2, RZ, RZ, UR12 ;  /* 0x0000000cff027e24 */ /* 0x002fe4000f8e00ff */
[----:B------:R-:W-:Y:S02]  /*4220*/  IMAD.U32 R4, RZ, RZ, UR13 ;  /* 0x0000000dff047e24 */ /* 0x000fe4000f8e00ff */
[----:B------:R-:W-:Y:S01]  /*4230*/  IMAD.X R25, RZ, RZ, R19, P0 ;  /* 0x000000ffff197224 */ /* 0x000fe200000e0613 */
[----:B------:R-:W-:-:S04]  /*4240*/  LEA R10, P0, R7, R2, 0x3 ;  /* 0x00000002070a7211 */ /* 0x000fc800078018ff */
[----:B------:R-:W-:-:S05]  /*4250*/  LEA.HI.X R11, R7, R4, R25, 0x3, P0 ;  /* 0x00000004070b7211 */ /* 0x000fca00000f1c19 */
[----:B------:R-:W2:Y:S04]  /*4260*/  LDG.E.64 R16, desc[UR10][R10.64] ;  /* 0x0000000a0a107981 */ /* 0x000ea8000c1e1b00 */
[----:B------:R-:W3:Y:S01]  /*4270*/  LDG.E.64 R18, desc[UR10][R10.64+0x800] ;  /* 0x0008000a0a127981 */ /* 0x000ee2000c1e1b00 */
[----:B------:R-:W-:Y:S02]  /*4280*/  IMAD.U32 R5, RZ, RZ, UR14 ;  /* 0x0000000eff057e24 */ /* 0x000fe4000f8e00ff */
[----:B------:R-:W-:-:S03]  /*4290*/  IMAD.U32 R6, RZ, RZ, UR15 ;  /* 0x0000000fff067e24 */ /* 0x000fc6000f8e00ff */
[----:B------:R-:W-:-:S04]  /*42a0*/  IADD3 R24, P0, PT, R7, R5, RZ ;  /* 0x0000000507187210 */ /* 0x000fc80007f1e0ff */
[----:B------:R-:W-:Y:S01]  /*42b0*/  IADD3 R27, P3, PT, R24, 0x100, RZ ;  /* 0x00000100181b7810 */ /* 0x000fe20007f7e0ff */
[----:B------:R-:W-:-:S04]  /*42c0*/  IMAD.X R25, R25, 0x1, R6, P0 ;  /* 0x0000000119197824 */ /* 0x000fc800000e0606 */
[----:B------:R-:W-:Y:S01]  /*42d0*/  IMAD.X R26, RZ, RZ, R25, P3 ;  /* 0x000000ffff1a7224 */ /* 0x000fe200018e0619 */
[----:B--2---:R-:W-:-:S14]  /*42e0*/  DSETP.GEU.AND P2, PT, R20, R16, PT ;  /* 0x000000101400722a */ /* 0x004fdc0003f4e000 */
[----:B------:R-:W-:-:S04]  /*42f0*/  @P2 ISETP.GE.U32.AND P0, PT, R15, R24, PT ;  /* 0x000000180f00220c */ /* 0x000fc80003f06070 */
[----:B------:R-:W-:-:S13]  /*4300*/  @P2 ISETP.GE.AND.EX P0, PT, R14, R25, PT, P0 ;  /* 0x000000190e00220c */ /* 0x000fda0003f06300 */
[----:B------:R-:W-:-:S06]  /*4310*/  @P2 DSETP.LT.OR P0, PT, R16, R20, !P0 ;  /* 0x000000141000222a */ /* 0x000fcc0004701400 */
[----:B------:R-:W-:Y:S02]  /*4320*/  @P2 FSEL R7, R20, R16, P0 ;  /* 0x0000001014072208 */ /* 0x000fe40000000000 */
[----:B------:R-:W-:Y:S02]  /*4330*/  @P2 FSEL R20, R21, R17, P0 ;  /* 0x0000001115142208 */ /* 0x000fe40000000000 */
[C---:B------:R-:W-:Y:S01]  /*4340*/  IADD3 R21, P5, PT, R24.reuse, 0x300, RZ ;  /* 0x0000030018157810 */ /* 0x040fe20007fbe0ff */
[----:B------:R-:W-:Y:S01]  /*4350*/  @P2 IMAD.MOV.U32 R16, RZ, RZ, R7 ;  /* 0x000000ffff102224 */ /* 0x000fe200078e0007 */
[C---:B------:R-:W-:Y:S01]  /*4360*/  IADD3 R7, P6, PT, R24.reuse, 0x400, RZ ;  /* 0x0000040018077810 */ /* 0x040fe20007fde0ff */
[----:B------:R-:W-:Y:S01]  /*4370*/  @P2 IMAD.MOV.U32 R17, RZ, RZ, R20 ;  /* 0x000000ffff112224 */ /* 0x000fe200078e0014 */
[----:B------:R-:W-:Y:S01]  /*4380*/  IADD3 R20, P4, PT, R24, 0x200, RZ ;  /* 0x0000020018147810 */ /* 0x000fe20007f9e0ff */
[--C-:B------:R-:W-:Y:S01]  /*4390*/  IMAD.X R23, RZ, RZ, R25.reuse, P5 ;  /* 0x000000ffff177224 */ /* 0x100fe200028e0619 */
[----:B------:R-:W-:Y:S01]  /*43a0*/  @P2 SEL R24, R15, R24, P0 ;  /* 0x000000180f182207 */ /* 0x000fe20000000000 */
[----:B------:R-:W-:-:S02]  /*43b0*/  IMAD.X R8, RZ, RZ, R25, P6 ;  /* 0x000000ffff087224 */ /* 0x000fc400030e0619 */
[----:B------:R-:W-:Y:S01]  /*43c0*/  IMAD.X R22, RZ, RZ, R25, P4 ;  /* 0x000000ffff167224 */ /* 0x000fe200020e0619 */
[----:B------:R-:W-:Y:S01]  /*43d0*/  @P2 SEL R25, R14, R25, P0 ;  /* 0x000000190e192207 */ /* 0x000fe20000000000 */
[----:B---3--:R-:W-:Y:S01]  /*43e0*/  DSETP.GEU.AND P1, PT, R16, R18, PT ;  /* 0x000000121000722a */ /* 0x008fe20003f2e000 */
[----:B------:R-:W2:-:S13]  /*43f0*/  LDG.E.64 R14, desc[UR10][R10.64+0x1000] ;  /* 0x0010000a0a0e7981 */ /* 0x000e9a000c1e1b00 */
[----:B------:R-:W-:-:S04]  /*4400*/  @P1 ISETP.GE.U32.AND P0, PT, R24, R27, PT ;  /* 0x0000001b1800120c */ /* 0x000fc80003f06070 */
[----:B------:R-:W-:-:S13]  /*4410*/  @P1 ISETP.GE.AND.EX P0, PT, R25, R26, PT, P0 ;  /* 0x0000001a1900120c */ /* 0x000fda0003f06300 */
[----:B------:R-:W-:-:S06]  /*4420*/  @P1 DSETP.LT.OR P0, PT, R18, R16, !P0 ;  /* 0x000000101200122a */ /* 0x000fcc0004701400 */
[----:B------:R-:W-:Y:S02]  /*4430*/  @P1 FSEL R28, R16, R18, P0 ;  /* 0x00000012101c1208 */ /* 0x000fe40000000000 */
[----:B------:R-:W-:Y:S02]  /*4440*/  @P1 FSEL R29, R17, R19, P0 ;  /* 0x00000013111d1208 */ /* 0x000fe40000000000 */
[----:B------:R-:W3:Y:S01]  /*4450*/  LDG.E.64 R16, desc[UR10][R10.64+0x1800] ;  /* 0x0018000a0a107981 */ /* 0x000ee2000c1e1b00 */
[----:B------:R-:W-:Y:S02]  /*4460*/  @P1 IMAD.MOV.U32 R18, RZ, RZ, R28 ;  /* 0x000000ffff121224 */ /* 0x000fe400078e001c */
[----:B------:R-:W-:Y:S01]  /*4470*/  @P1 IMAD.MOV.U32 R19, RZ, RZ, R29 ;  /* 0x000000ffff131224 */ /* 0x000fe200078e001d */
[----:B------:R-:W-:Y:S02]  /*4480*/  @P1 SEL R27, R24, R27, P0 ;  /* 0x0000001b181b1207 */ /* 0x000fe40000000000 */
[----:B------:R-:W-:Y:S01]  /*4490*/  @P1 SEL R26, R25, R26, P0 ;  /* 0x0000001a191a1207 */ /* 0x000fe20000000000 */
[----:B------:R-:W-:Y:S01]  /*44a0*/  BSSY.RECONVERGENT B2, `(.L_x_192) ;  /* 0x000001d000027945 */ /* 0x000fe20003800200 */
[----:B------:R-:W5:Y:S01]  /*44b0*/  LDG.E.64 R10, desc[UR10][R10.64+0x2000] ;  /* 0x0020000a0a0a7981 */ /* 0x000f62000c1e1b00 */
[----:B------:R-:W-:Y:S06]  /*44c0*/  BAR.SYNC.DEFER_BLOCKING 0x0 ;  /* 0x0000000000007b1d */ /* 0x000fec0000010000 */
[----:B--2---:R-:W-:-:S14]  /*44d0*/  DSETP.GEU.AND P2, PT, R18, R14, PT ;  /* 0x0000000e1200722a */ /* 0x004fdc0003f4e000 */
[----:B------:R-:W-:-:S04]  /*44e0*/  @P2 ISETP.GE.U32.AND P0, PT, R27, R20, PT ;  /* 0x000000141b00220c */ /* 0x000fc80003f06070 */
[----:B------:R-:W-:-:S13]  /*44f0*/  @P2 ISETP.GE.AND.EX P0, PT, R26, R22, PT, P0 ;  /* 0x000000161a00220c */ /* 0x000fda0003f06300 */
[----:B------:R-:W-:-:S06]  /*4500*/  @P2 DSETP.LT.OR P0, PT, R14, R18, !P0 ;  /* 0x000000120e00222a */ /* 0x000fcc0004701400 */
[----:B------:R-:W-:Y:S02]  /*4510*/  @P2 FSEL R18, R18, R14, P0 ;  /* 0x0000000e12122208 */ /* 0x000fe40000000000 */
[----:B------:R-:W-:-:S03]  /*4520*/  @P2 FSEL R19, R19, R15, P0 ;  /* 0x0000000f13132208 */ /* 0x000fc60000000000 */
[----:B------:R-:W-:Y:S02]  /*4530*/  @P2 IMAD.MOV.U32 R14, RZ, RZ, R18 ;  /* 0x000000ffff0e2224 */ /* 0x000fe400078e0012 */
[----:B------:R-:W-:-:S06]  /*4540*/  @P2 IMAD.MOV.U32 R15, RZ, RZ, R19 ;  /* 0x000000ffff0f2224 */ /* 0x000fcc00078e0013 */
[----:B---3--:R-:W-:Y:S01]  /*4550*/  DSETP.GEU.AND P1, PT, R14, R16, PT ;  /* 0x000000100e00722a */ /* 0x008fe20003f2e000 */
[----:B------:R-:W-:Y:S02]  /*4560*/  @P2 SEL R20, R27, R20, P0 ;  /* 0x000000141b142207 */ /* 0x000fe40000000000 */
[----:B------:R-:W-:Y:S02]  /*4570*/  @P2 SEL R22, R26, R22, P0 ;  /* 0x000000161a162207 */ /* 0x000fe40000000000 */
[----:B------:R-:W-:-:S09]  /*4580*/  ISETP.NE.AND P2, PT, R3, RZ, PT ;  /* 0x000000ff0300720c */ /* 0x000fd20003f45270 */
[----:B------:R-:W-:-:S04]  /*4590*/  @P1 ISETP.GE.U32.AND P0, PT, R20, R21, PT ;  /* 0x000000151400120c */ /* 0x000fc80003f06070 */
[----:B------:R-:W-:-:S13]  /*45a0*/  @P1 ISETP.GE.AND.EX P0, PT, R22, R23, PT, P0 ;  /* 0x000000171600120c */ /* 0x000fda0003f06300 */
[----:B------:R-:W-:Y:S01]  /*45b0*/  @P1 DSETP.LT.OR P0, PT, R16, R14, !P0 ;  /* 0x0000000e1000122a */ /* 0x000fe20004701400 */
[----:B------:R-:W-:-:S13]  /*45c0*/  @P2 BRA `(.L_x_193) ;  /* 0x0000000000282947 */ /* 0x000fda0003800000 */
[----:B------:R-:W-:Y:S02]  /*45d0*/  IMAD.MOV.U32 R24, RZ, RZ, 0x500 ;  /* 0x00000500ff187424 */ /* 0x000fe400078e00ff */
[----:B------:R-:W-:-:S06]  /*45e0*/  IMAD.MOV.U32 R25, RZ, RZ, 0x0 ;  /* 0x00000000ff197424 */ /* 0x000fcc00078e00ff */
[----:B------:R-:W2:Y:S01]  /*45f0*/  ATOMG.E.ADD.64.STRONG.GPU PT, R24, desc[UR10][R12.64], R24 ;  /* 0x800000180c1879a8 */ /* 0x000ea200081ef50a */
[----:B------:R-:W1:Y:S01]  /*4600*/  S2UR UR5, SR_CgaCtaId ;  /* 0x00000000000579c3 */ /* 0x000e620000008800 */
[----:B------:R-:W-:Y:S02]  /*4610*/  UMOV UR4, 0x400 ;  /* 0x0000040000047882 */ /* 0x000fe40000000000 */
[----:B-1----:R-:W-:-:S06]  /*4620*/  ULEA UR4, UR5, UR4, 0x18 ;  /* 0x0000000405047291 */ /* 0x002fcc000f8ec0ff */
[----:B------:R-:W-:Y:S01]  /*4630*/  IMAD.U32 R9, RZ, RZ, UR4 ;  /* 0x00000004ff097e24 */ /* 0x000fe2000f8e00ff */
[----:B--2---:R-:W-:-:S05]  /*4640*/  IADD3 R18, P2, PT, R24, UR6, RZ ;  /* 0x0000000618127c10 */ /* 0x004fca000ff5e0ff */
[----:B------:R-:W-:-:S05]  /*4650*/  IMAD.X R19, RZ, RZ, R25, P2 ;  /* 0x000000ffff137224 */ /* 0x000fca00010e0619 */
[----:B------:R1:W-:Y:S03]  /*4660*/  STS.64 [R9+0x98], R18 ;  /* 0x0000981209007388 */ /* 0x0003e60000000a00 */
.L_x_193:
[----:B0-----:R-:W-:Y:S05]  /*4670*/  BSYNC.RECONVERGENT B2 ;  /* 0x0000000000027941 */ /* 0x001fea0003800200 */
.L_x_192:
[----:B------:R-:W-:Y:S01]  /*4680*/  BAR.SYNC.DEFER_BLOCKING 0x0 ;  /* 0x0000000000007b1d */ /* 0x000fe20000010000 */
[----:B------:R-:W-:Y:S01]  /*4690*/  @P1 FSEL R14, R14, R16, P0 ;  /* 0x000000100e0e1208 */ /* 0x000fe20000000000 */
[----:B------:R-:W-:Y:S01]  /*46a0*/  IMAD.U32 R25, RZ, RZ, UR8 ;  /* 0x00000008ff197e24 */ /* 0x000fe2000f8e00ff */
[----:B------:R-:W-:Y:S02]  /*46b0*/  @P1 FSEL R15, R15, R17, P0 ;  /* 0x000000110f0f1208 */ /* 0x000fe40000000000 */
[----:B------:R-:W-:Y:S01]  /*46c0*/  @P1 SEL R21, R20, R21, P0 ;  /* 0x0000001514151207 */ /* 0x000fe20000000000 */
[----:B------:R-:W-:Y:S01]  /*46d0*/  @P1 IMAD.MOV.U32 R16, RZ, RZ, R14 ;  /* 0x000000ffff101224 */ /* 0x000fe200078e000e */
[----:B------:R-:W-:Y:S01]  /*46e0*/  @P1 SEL R23, R22, R23, P0 ;  /* 0x0000001716171207 */ /* 0x000fe20000000000 */
[----:B------:R-:W-:-:S06]  /*46f0*/  @P1 IMAD.MOV.U32 R17, RZ, RZ, R15 ;  /* 0x000000ffff111224 */ /* 0x000fcc00078e000f */
[----:B-----5:R-:W-:Y:S01]  /*4700*/  DSETP.GEU.AND P2, PT, R16, R10, PT ;  /* 0x0000000a1000722a */ /* 0x020fe20003f4e000 */
[----:B-1----:R-:W0:-:S13]  /*4710*/  LDS.64 R18, [R9+0x98] ;  /* 0x0000980009127984 */ /* 0x002e1a0000000a00 */
[----:B------:R-:W-:-:S04]  /*4720*/  @P2 ISETP.GE.U32.AND P0, PT, R21, R7, PT ;  /* 0x000000071500220c */ /* 0x000fc80003f06070 */
[----:B------:R-:W-:-:S13]  /*4730*/  @P2 ISETP.GE.AND.EX P0, PT, R23, R8, PT, P0 ;  /* 0x000000081700220c */ /* 0x000fda0003f06300 */
[----:B------:R-:W-:-:S06]  /*4740*/  @P2 DSETP.LT.OR P0, PT, R10, R16, !P0 ;  /* 0x000000100a00222a */ /* 0x000fcc0004701400 */
[----:B------:R-:W-:Y:S02]  /*4750*/  @P2 FSEL R17, R17, R11, P0 ;  /* 0x0000000b11112208 */ /* 0x000fe40000000000 */
[----:B------:R-:W-:Y:S02]  /*4760*/  @P2 SEL R7, R21, R7, P0 ;  /* 0x0000000715072207 */ /* 0x000fe40000000000 */
[----:B------:R-:W-:Y:S01]  /*4770*/  @P2 SEL R8, R23, R8, P0 ;  /* 0x0000000817082207 */ /* 0x000fe20000000000 */
[----:B------:R-:W-:-:S04]  /*4780*/  @P2 IMAD.MOV.U32 R11, RZ, RZ, R17 ;  /* 0x000000ffff0b2224 */ /* 0x000fc800078e0011 */
[----:B------:R-:W-:Y:S01]  /*4790*/  IMAD.MOV.U32 R21, RZ, RZ, R11 ;  /* 0x000000ffff157224 */ /* 0x000fe200078e000b */
[----:B0-----:R-:W-:-:S04]  /*47a0*/  IADD3 R14, P3, PT, R18, 0x500, RZ ;  /* 0x00000500120e7810 */ /* 0x001fc80007f7e0ff */
[----:B------:R-:W-:Y:S01]  /*47b0*/  ISETP.GT.U32.AND P1, PT, R14, R25, PT ;  /* 0x000000190e00720c */ /* 0x000fe20003f24070 */
[----:B------:R-:W-:Y:S01]  /*47c0*/  IMAD.X R15, RZ, RZ, R19, P3 ;  /* 0x000000ffff0f7224 */ /* 0x000fe200018e0613 */
[----:B------:R-:W-:Y:S01]  /*47d0*/  @P2 FSEL R14, R16, R10, P0 ;  /* 0x0000000a100e2208 */ /* 0x000fe20000000000 */
[----:B------:R-:W-:-:S04]  /*47e0*/  IMAD.U32 R16, RZ, RZ, UR9 ;  /* 0x00000009ff107e24 */ /* 0x000fc8000f8e00ff */
[----:B------:R-:W-:Y:S01]  /*47f0*/  @P2 IMAD.MOV.U32 R10, RZ, RZ, R14 ;  /* 0x000000ffff0a2224 */ /* 0x000fe200078e000e */
[----:B------:R-:W-:Y:S01]  /*4800*/  ISETP.GT.AND.EX P0, PT, R15, R16, PT, P1 ;  /* 0x000000100f00720c */ /* 0x000fe20003f04310 */
[----:B------:R-:W-:Y:S01]  /*4810*/  IMAD.MOV.U32 R14, RZ, RZ, R8 ;  /* 0x000000ffff0e7224 */ /* 0x000fe200078e0008 */
[----:B------:R-:W-:Y:S01]  /*4820*/  MOV R15, R7 ;  /* 0x00000007000f7202 */ /* 0x000fe20000000f00 */
[----:B------:R-:W-:-:S10]  /*4830*/  IMAD.MOV.U32 R20, RZ, RZ, R10 ;  /* 0x000000ffff147224 */ /* 0x000fd400078e000a */
[----:B------:R-:W-:Y:S05]  /*4840*/  @!P0 BRA `(.L_x_194) ;  /* 0xfffffff8006c8947 */ /* 0x000fea000383ffff */
[----:B------:R-:W-:Y:S05]  /*4850*/  BSYNC.RECONVERGENT B1 ;  /* 0x0000000000017941 */ /* 0x000fea0003800200 */
.L_x_191:
[----:B------:R-:W-:Y:S01]  /*4860*/  ISETP.GE.U32.AND P0, PT, R18, R25, PT ;  /* 0x000000191200720c */ /* 0x000fe20003f06070 */
[----:B------:R-:W-:Y:S03]  /*4870*/  BSSY.RECONVERGENT B1, `(.L_x_188) ;  /* 0x00000b1000017945 */ /* 0x000fe60003800200 */
[----:B------:R-:W-:-:S13]  /*4880*/  ISETP.GE.AND.EX P0, PT, R19, R16, PT, P0 ;  /* 0x000000101300720c */ /* 0x000fda0003f06300 */
[----:B------:R-:W-:Y:S05]  /*4890*/  @P0 BRA `(.L_x_195) ;  /* 0x0000000800b80947 */ /* 0x000fea0003800000 */
[----:B------:R-:W-:-:S05]  /*48a0*/  IMAD.IADD R20, R25, 0x1, -R18 ;  /* 0x0000000119147824 */ /* 0x000fca00078e0a12 */
[----:B------:R-:W-:-:S13]  /*48b0*/  ISETP.GE.AND P0, PT, R3, R20, PT ;  /* 0x000000140300720c */ /* 0x000fda0003f06270 */
[----:B------:R-:W-:Y:S05]  /*48c0*/  @P0 BRA `(.L_x_195) ;  /* 0x0000000800ac0947 */ /* 0x000fea0003800000 */
[----:B------:R-:W-:Y:S01]  /*48d0*/  LOP3.LUT R9, RZ, R3, RZ, 0x33, !PT ;  /* 0x00000003ff097212 */ /* 0x000fe200078e33ff */
[----:B------:R-:W-:Y:S03]  /*48e0*/  BSSY.RECONVERGENT B2, `(.L_x_196) ;  /* 0x0000035000027945 */ /* 0x000fe60003800200 */
[----:B------:R-:W-:-:S04]  /*48f0*/  IADD3 R25, PT, PT, -R18, R25, R9 ;  /* 0x0000001912197210 */ /* 0x000fc80007ffe109 */
[----:B------:R-:W-:-:S04]  /*4900*/  LOP3.LUT R9, R25, 0x300, RZ, 0xc0, !PT ;  /* 0x0000030019097812 */ /* 0x000fc800078ec0ff */
[----:B------:R-:W-:Y:S01]  /*4910*/  ISETP.NE.AND P0, PT, R9, 0x300, PT ;  /* 0x000003000900780c */ /* 0x000fe20003f05270 */
[----:B------:R-:W-:-:S12]  /*4920*/  IMAD.MOV.U32 R9, RZ, RZ, R3 ;  /* 0x000000ffff097224 */ /* 0x000fd800078e0003 */
[----:B------:R-:W-:Y:S05]  /*4930*/  @!P0 BRA `(.L_x_197) ;  /* 0x0000000000bc8947 */ /* 0x000fea0003800000 */
[----:B------:R-:W-:Y:S02]  /*4940*/  IADD3 R15, P0, PT, R3, R18, RZ ;  /* 0x00000012030f7210 */ /* 0x000fe40007f1e0ff */
[----:B------:R-:W-:Y:S02]  /*4950*/  LEA.HI R9, R25, 0x1, RZ, 0x18 ;  /* 0x0000000119097811 */ /* 0x000fe400078fc0ff */
[C---:B------:R-:W-:Y:S01]  /*4960*/  LEA R2, P1, R15.reuse, R2, 0x3 ;  /* 0x000000020f027211 */ /* 0x040fe200078218ff */
[----:B------:R-:W-:Y:S01]  /*4970*/  IMAD.X R13, RZ, RZ, R19, P0 ;  /* 0x000000ffff0d7224 */ /* 0x000fe200000e0613 */
[----:B------:R-:W-:Y:S02]  /*4980*/  IADD3 R14, P0, PT, R15, R5, RZ ;  /* 0x000000050f0e7210 */ /* 0x000fe40007f1e0ff */
[----:B------:R-:W-:Y:S01]  /*4990*/  LOP3.LUT R5, R9, 0x3, RZ, 0xc0, !PT ;  /* 0x0000000309057812 */ /* 0x000fe200078ec0ff */
[----:B------:R-:W-:Y:S01]  /*49a0*/  IMAD.MOV.U32 R9, RZ, RZ, R3 ;  /* 0x000000ffff097224 */ /* 0x000fe200078e0003 */
[----:B------:R-:W-:Y:S01]  /*49b0*/  LEA.HI.X R15, R15, R4, R13, 0x3, P1 ;  /* 0x000000040f0f7211 */ /* 0x000fe200008f1c0d */
[----:B------:R-:W-:-:S02]  /*49c0*/  IMAD.X R16, R13, 0x1, R6, P0 ;  /* 0x000000010d107824 */ /* 0x000fc400000e0606 */
[----:B------:R-:W-:-:S07]  /*49d0*/  IMAD.MOV R6, RZ, RZ, -R5 ;  /* 0x000000ffff067224 */ /* 0x000fce00078e0a05 */
.L_x_200:
        /* <DEDUP_REMOVED lines=9> */
[----:B------:R-:W-:Y:S02]  /*4a70*/  IMAD.MOV.U32 R4, RZ, RZ, R10 ;  /* 0x000000ffff047224 */ /* 0x000fe400078e000a */
        /* <DEDUP_REMOVED lines=21> */
.L_x_199:
[----:B------:R-:W-:Y:S05]  /*4bd0*/  BSYNC.RECONVERGENT B3 ;  /* 0x0000000000037941 */ /* 0x000fea0003800200 */
.L_x_198:
[----:B------:R-:W-:Y:S01]  /*4be0*/  IADD3 R14, P0, PT, R14, 0x100, RZ ;  /* 0x000001000e0e7810 */ /* 0x000fe20007f1e0ff */
[----:B------:R-:W-:Y:S02]  /*4bf0*/  VIADD R9, R9, 0x100 ;  /* 0x0000010009097836 */ /* 0x000fe40000000000 */
[----:B------:R-:W-:Y:S02]  /*4c00*/  IMAD.X R15, RZ, RZ, R15, P3 ;  /* 0x000000ffff0f7224 */ /* 0x000fe400018e060f */
[----:B------:R-:W-:Y:S01]  /*4c10*/  IMAD.X R16, RZ, RZ, R16, P0 ;  /* 0x000000ffff107224 */ /* 0x000fe200000e0610 */
[----:B------:R-:W-:Y:S07]  /*4c20*/  @P2 BRA `(.L_x_200) ;  /* 0xfffffffc006c2947 */ /* 0x000fee000383ffff */
.L_x_197:
[----:B------:R-:W-:Y:S05]  /*4c30*/  BSYNC.RECONVERGENT B2 ;  /* 0x0000000000027941 */ /* 0x000fea0003800200 */
.L_x_196:
[----:B------:R-:W-:-:S13]  /*4c40*/  ISETP.GE.U32.AND P0, PT, R25, 0x300, PT ;  /* 0x000003001900780c */ /* 0x000fda0003f06070 */
[----:B------:R-:W-:Y:S05]  /*4c50*/  @!P0 BRA `(.L_x_195) ;  /* 0x0000000400c88947 */ /* 0x000fea0003800000 */
[----:B------:R-:W0:Y:S01]  /*4c60*/  LDC.64 R16, c[0x0][0x380] ;  /* 0x0000e000ff107b82 */ /* 0x000e220000000a00 */
[----:B------:R-:W-:-:S07]  /*4c70*/  VIADD R21, R9, 0x200 ;  /* 0x0000020009157836 */ /* 0x000fce0000000000 */
[----:B------:R-:W1:Y:S02]  /*4c80*/  LDC.64 R14, c[0x0][0x388] ;  /* 0x0000e200ff0e7b82 */ /* 0x000e640000000a00 */
.L_x_209:
[----:B------:R-:W-:-:S05]  /*4c90*/  VIADD R5, R21, 0xfffffe00 ;  /* 0xfffffe0015057836 */ /* 0x000fca0000000000 */
[----:B------:R-:W-:-:S05]  /*4ca0*/  IADD3 R5, P0, PT, R5, R18, RZ ;  /* 0x0000001205057210 */ /* 0x000fca0007f1e0ff */
[----:B------:R-:W-:Y:S01]  /*4cb0*/  IMAD.X R2, RZ, RZ, R19, P0 ;  /* 0x000000ffff027224 */ /* 0x000fe200000e0613 */
[----:B0-----:R-:W-:-:S04]  /*4cc0*/  LEA R22, P0, R5, R16, 0x3 ;  /* 0x0000001005167211 */ /* 0x001fc800078018ff */
[----:B------:R-:W-:-:S05]  /*4cd0*/  LEA.HI.X R23, R5, R17, R2, 0x3, P0 ;  /* 0x0000001105177211 */ /* 0x000fca00000f1c02 */
[----:B------:R-:W2:Y:S04]  /*4ce0*/  LDG.E.64 R24, desc[UR10][R22.64] ;  /* 0x0000000a16187981 */ /* 0x000ea8000c1e1b00 */
[----:B------:R0:W5:Y:S01]  /*4cf0*/  LDG.E.64 R12, desc[UR10][R22.64+0x800] ;  /* 0x0008000a160c7981 */ /* 0x000162000c1e1b00 */
        /* <DEDUP_REMOVED lines=23> */
.L_x_202:
[----:B------:R-:W-:Y:S05]  /*4e70*/  BSYNC.RECONVERGENT B2 ;  /* 0x0000000000027941 */ /* 0x000fea0003800200 */
.L_x_201:
[----:B------:R0:W5:Y:S04]  /*4e80*/  LDG.E.64 R6, desc[UR10][R22.64+0x1000] ;  /* 0x0010000a16067981 */ /* 0x000168000c1e1b00 */
[----:B------:R0:W5:Y:S02]  /*4e90*/  LDG.E.64 R24, desc[UR10][R22.64+0x1800] ;  /* 0x0018000a16187981 */ /* 0x000164000c1e1b00 */
[----:B-----5:R-:W-:Y:S01]  /*4ea0*/  DSETP.GEU.AND P0, PT, R4, R12, PT ;  /* 0x0000000c0400722a */ /* 0x020fe20003f0e000 */
[----:B------:R-:W-:Y:S01]  /*4eb0*/  VIADD R11, R21, 0xffffff00 ;  /* 0xffffff00150b7836 */ /* 0x000fe20000000000 */
[----:B------:R-:W-:Y:S01]  /*4ec0*/  BSSY.RECONVERGENT B2, `(.L_x_203) ;  /* 0x0000016000027945 */ /* 0x000fe20003800200 */
[----:B------:R-:W-:-:S03]  /*4ed0*/  IMAD.MOV.U32 R10, RZ, RZ, R12 ;  /* 0x000000ffff0a7224 */ /* 0x000fc600078e000c */
[----:B------:R-:W-:Y:S01]  /*4ee0*/  IADD3 R28, P1, P2, R18, R14, R11 ;  /* 0x0000000e121c7210 */ /* 0x000fe20007a3e00b */
[----:B------:R-:W-:-:S03]  /*4ef0*/  IMAD.MOV.U32 R11, RZ, RZ, R13 ;  /* 0x000000ffff0b7224 */ /* 0x000fc600078e000d */
[----:B------:R-:W-:Y:S01]  /*4f00*/  IADD3.X R27, PT, PT, R19, R15, RZ, P1, P2 ;  /* 0x0000000f131b7210 */ /* 0x000fe20000fe44ff */
[----:B------:R-:W-:-:S04]  /*4f10*/  IMAD.MOV.U32 R8, RZ, RZ, R28 ;  /* 0x000000ffff087224 */ /* 0x000fc800078e001c */
        /* <DEDUP_REMOVED lines=16> */
.L_x_204:
[----:B------:R-:W-:Y:S05]  /*5020*/  BSYNC.RECONVERGENT B2 ;  /* 0x0000000000027941 */ /* 0x000fea0003800200 */
.L_x_203:
[----:B------:R-:W-:Y:S01]  /*5030*/  DSETP.GEU.AND P0, PT, R10, R6, PT ;  /* 0x000000060a00722a */ /* 0x000fe20003f0e000 */
[----:B------:R-:W-:Y:S01]  /*5040*/  IADD3 R23, P1, P2, R18, R14, R21 ;  /* 0x0000000e12177210 */ /* 0x000fe20007a3e015 */
[----:B------:R-:W-:Y:S01]  /*5050*/  BSSY.RECONVERGENT B2, `(.L_x_205) ;  /* 0x0000016000027945 */ /* 0x000fe20003800200 */
[----:B------:R-:W-:Y:S02]  /*5060*/  VIADD R13, R21, 0x100 ;  /* 0x00000100150d7836 */ /* 0x000fe40000000000 */
[----:B------:R-:W-:Y:S01]  /*5070*/  IADD3.X R27, PT, PT, R19, R15, RZ, P1, P2 ;  /* 0x0000000f131b7210 */ /* 0x000fe20000fe44ff */
[----:B------:R-:W-:Y:S02]  /*5080*/  IMAD.MOV.U32 R2, RZ, RZ, R23 ;  /* 0x000000ffff027224 */ /* 0x000fe400078e0017 */
        /* <DEDUP_REMOVED lines=18> */
.L_x_206:
[----:B------:R-:W-:Y:S05]  /*51b0*/  BSYNC.RECONVERGENT B2 ;  /* 0x0000000000027941 */ /* 0x000fea0003800200 */
.L_x_205:
[----:B------:R-:W-:Y:S01]  /*51c0*/  DSETP.GEU.AND P0, PT, R4, R24, PT ;  /* 0x000000180400722a */ /* 0x000fe20003f0e000 */
[----:B------:R-:W-:Y:S01]  /*51d0*/  IADD3 R13, P1, P2, R18, R14, R13 ;  /* 0x0000000e120d7210 */ /* 0x000fe20007a3e00d */
[----:B------:R-:W-:Y:S01]  /*51e0*/  BSSY.RECONVERGENT B2, `(.L_x_207) ;  /* 0x0000015000027945 */ /* 0x000fe20003800200 */
[----:B------:R-:W-:Y:S02]  /*51f0*/  IMAD.MOV.U32 R10, RZ, RZ, R24 ;  /* 0x000000ffff0a7224 */ /* 0x000fe400078e0018 */
[----:B------:R-:W-:Y:S01]  /*5200*/  IADD3.X R6, PT, PT, R19, R15, RZ, P1, P2 ;  /* 0x0000000f13067210 */ /* 0x000fe20000fe44ff */
[----:B------:R-:W-:Y:S02]  /*5210*/  IMAD.MOV.U32 R7, RZ, RZ, R13 ;  /* 0x000000ffff077224 */ /* 0x000fe400078e000d */
[----:B------:R-:W-:Y:S02]  /*5220*/  IMAD.MOV.U32 R11, RZ, RZ, R25 ;  /* 0x000000ffff0b7224 */ /* 0x000fe400078e0019 */
[----:B------:R-:W-:-:S04]  /*5230*/  IMAD.MOV.U32 R8, RZ, RZ, R6 ;  /* 0x000000ffff087224 */ /* 0x000fc800078e0006 */
[----:B------:R-:W-:Y:S05]  /*5240*/  @!P0 BRA `(.L_x_208) ;  /* 0x0000000000388947 */ /* 0x000fea0003800000 */
[----:B------:R-:W-:Y:S01]  /*5250*/  DSETP.GEU.AND P0, PT, R24, R4, PT ;  /* 0x000000041800722a */ /* 0x000fe20003f0e000 */
[----:B------:R-:W-:Y:S01]  /*5260*/  MOV R7, R2 ;  /* 0x0000000200077202 */ /* 0x000fe20000000f00 */
[----:B------:R-:W-:Y:S02]  /*5270*/  IMAD.MOV.U32 R8, RZ, RZ, R9 ;  /* 0x000000ffff087224 */ /* 0x000fe400078e0009 */
[----:B------:R-:W-:Y:S02]  /*5280*/  IMAD.MOV.U32 R10, RZ, RZ, R4 ;  /* 0x000000ffff0a7224 */ /* 0x000fe400078e0004 */
[----:B------:R-:W-:-:S08]  /*5290*/  IMAD.MOV.U32 R11, RZ, RZ, R5 ;  /* 0x000000ffff0b7224 */ /* 0x000fd000078e0005 */
        /* <DEDUP_REMOVED lines=9> */
.L_x_208:
[----:B------:R-:W-:Y:S05]  /*5330*/  BSYNC.RECONVERGENT B2 ;  /* 0x0000000000027941 */ /* 0x000fea0003800200 */
.L_x_207:
[C---:B------:R-:W-:Y:S02]  /*5340*/  VIADD R5, R21.reuse, 0x200 ;  /* 0x0000020015057836 */ /* 0x040fe40000000000 */
[----:B------:R-:W-:-:S03]  /*5350*/  VIADD R21, R21, 0x400 ;  /* 0x0000040015157836 */ /* 0x000fc60000000000 */
[----:B------:R-:W-:-:S13]  /*5360*/  ISETP.GE.AND P0, PT, R5, R20, PT ;  /* 0x000000140500720c */ /* 0x000fda0003f06270 */
[----:B------:R-:W-:Y:S05]  /*5370*/  @!P0 BRA `(.L_x_209) ;  /* 0xfffffff800448947 */ /* 0x000fea000383ffff */
.L_x_195:
[----:B------:R-:W-:Y:S05]  /*5380*/  BSYNC.RECONVERGENT B1 ;  /* 0x0000000000017941 */ /* 0x000fea0003800200 */
.L_x_188:
        /* <DEDUP_REMOVED lines=32> */
.L_x_211:
[----:B------:R-:W-:Y:S05]  /*5590*/  BSYNC.RECONVERGENT B1 ;  /* 0x0000000000017941 */ /* 0x000fea0003800200 */
.L_x_210:
        /* <DEDUP_REMOVED lines=31> */
.L_x_213:
[----:B------:R-:W-:Y:S05]  /*5790*/  BSYNC.RECONVERGENT B1 ;  /* 0x0000000000017941 */ /* 0x000fea0003800200 */
.L_x_212:
        /* <DEDUP_REMOVED lines=31> */
.L_x_215:
[----:B------:R-:W-:Y:S05]  /*5990*/  BSYNC.RECONVERGENT B1 ;  /* 0x0000000000017941 */ /* 0x000fea0003800200 */
.L_x_214:
[----:B------:R-:W-:Y:S01]  /*59a0*/  ISETP.GT.AND P0, PT, R2, 0x17, PT ;  /* 0x000000170200780c */ /* 0x000fe20003f04270 */
[----:B-1----:R1:W1:Y:S01]  /*59b0*/  SHFL.DOWN PT, R6, R4, 0x8, 0x1f ;  /* 0x09001f0004067f89 */ /* 0x00226200000e0000 */
[----:B------:R-:W-:Y:S01]  /*59c0*/  BSSY.RECONVERGENT B1, `(.L_x_216) ;  /* 0x000001d000017945 */ /* 0x000fe20003800200 */
[----:B--2---:R-:W-:Y:S02]  /*59d0*/  IMAD.MOV.U32 R12, RZ, RZ, R10 ;  /* 0x000000ffff0c7224 */ /* 0x004fe400078e000a */
[----:B------:R2:W1:Y:S01]  /*59e0*/  SHFL.DOWN PT, R7, R5, 0x8, 0x1f ;  /* 0x09001f0005077f89 */ /* 0x00046200000e0000 */
[----:B------:R-:W-:Y:S02]  /*59f0*/  IMAD.MOV.U32 R13, RZ, RZ, R11 ;  /* 0x000000ffff0d7224 */ /* 0x000fe400078e000b */
[----:B------:R-:W-:Y:S01]  /*5a00*/  IMAD.MOV.U32 R8, RZ, RZ, R4 ;  /* 0x000000ffff087224 */ /* 0x000fe200078e0004 */
[----:B0-----:R2:W0:Y:S01]  /*5a10*/  SHFL.DOWN PT, R15, R10, 0x8, 0x1f ;  /* 0x09001f000a0f7f89 */ /* 0x00142200000e0000 */
[----:B----4-:R-:W-:-:S03]  /*5a20*/  IMAD.MOV.U32 R9, RZ, RZ, R5 ;  /* 0x000000ffff097224 */ /* 0x010fc600078e0005 */
[----:B---3--:R2:W3:Y:S01]  /*5a30*/  SHFL.DOWN PT, R14, R11, 0x8, 0x1f ;  /* 0x09001f000b0e7f89 */ /* 0x0084e200000e0000 */
[----:B------:R-:W-:Y:S05]  /*5a40*/  @P0 BRA `(.L_x_217) ;  /* 0x0000000000500947 */ /* 0x000fea0003800000 */
[----:B-1----:R-:W-:Y:S01]  /*5a50*/  DSETP.GEU.AND P0, PT, R4, R6, PT ;  /* 0x000000060400722a */ /* 0x002fe20003f0e000 */
        /* <DEDUP_REMOVED lines=19> */
.L_x_217:
[----:B------:R-:W-:Y:S05]  /*5b90*/  BSYNC.RECONVERGENT B1 ;  /* 0x0000000000017941 */ /* 0x000fea0003800200 */
.L_x_216:
[----:B------:R-:W-:Y:S01]  /*5ba0*/  ISETP.GT.AND P0, PT, R2, 0xf, PT ;  /* 0x0000000f0200780c */ /* 0x000fe20003f04270 */
[----:B--2---:R2:W4:Y:S01]  /*5bb0*/  SHFL.DOWN PT, R10, R8, 0x10, 0x1f ;  /* 0x0a001f00080a7f89 */ /* 0x00452200000e0000 */
[----:B------:R-:W-:Y:S01]  /*5bc0*/  BSSY.RECONVERGENT B1, `(.L_x_218) ;  /* 0x000001d000017945 */ /* 0x000fe20003800200 */
[----:B-1----:R-:W-:Y:S02]  /*5bd0*/  IMAD.MOV.U32 R4, RZ, RZ, R12 ;  /* 0x000000ffff047224 */ /* 0x002fe400078e000c */
[----:B------:R2:W1:Y:S01]  /*5be0*/  SHFL.DOWN PT, R11, R9, 0x10, 0x1f ;  /* 0x0a001f00090b7f89 */ /* 0x00046200000e0000 */
[----:B------:R-:W-:Y:S02]  /*5bf0*/  IMAD.MOV.U32 R5, RZ, RZ, R13 ;  /* 0x000000ffff057224 */ /* 0x000fe400078e000d */
[----:B------:R-:W-:Y:S01]  /*5c00*/  IMAD.MOV.U32 R6, RZ, RZ, R8 ;  /* 0x000000ffff067224 */ /* 0x000fe200078e0008 */
[----:B0-----:R2:W0:Y:S01]  /*5c10*/  SHFL.DOWN PT, R15, R12, 0x10, 0x1f ;  /* 0x0a001f000c0f7f89 */ /* 0x00142200000e0000 */
[----:B------:R-:W-:-:S03]  /*5c20*/  IMAD.MOV.U32 R7, RZ, RZ, R9 ;  /* 0x000000ffff077224 */ /* 0x000fc600078e0009 */
[----:B---3--:R2:W3:Y:S01]  /*5c30*/  SHFL.DOWN PT, R14, R13, 0x10, 0x1f ;  /* 0x0a001f000d0e7f89 */ /* 0x0084e200000e0000 */
        /* <DEDUP_REMOVED lines=8> */
[----:B------:R-:W-:Y:S01]  /*5cc0*/  MOV R4, R12 ;  /* 0x0000000c00047202 */ /* 0x000fe20000000f00 */
[----:B------:R-:W-:Y:S02]  /*5cd0*/  IMAD.MOV.U32 R5, RZ, RZ, R13 ;  /* 0x000000ffff057224 */ /* 0x000fe400078e000d */
[----:B------:R-:W-:Y:S02]  /*5ce0*/  IMAD.MOV.U32 R6, RZ, RZ, R8 ;  /* 0x000000ffff067224 */ /* 0x000fe400078e0008 */
[----:B------:R-:W-:-:S08]  /*5cf0*/  IMAD.MOV.U32 R7, RZ, RZ, R9 ;  /* 0x000000ffff077224 */ /* 0x000fd000078e0009 */
        /* <DEDUP_REMOVED lines=9> */
.L_x_219:
[----:B------:R-:W-:Y:S05]  /*5d90*/  BSYNC.RECONVERGENT B1 ;  /* 0x0000000000017941 */ /* 0x000fea0003800200 */
.L_x_218:
[----:B------:R-:W-:Y:S01]  /*5da0*/  ISETP.NE.AND P0, PT, R2, RZ, PT ;  /* 0x000000ff0200720c */ /* 0x000fe20003f05270 */
[----:B------:R-:W-:-:S12]  /*5db0*/  BSSY.RECONVERGENT B1, `(.L_x_220) ;  /* 0x000000a000017945 */ /* 0x000fd80003800200 */
[----:B------:R-:W-:Y:S05]  /*5dc0*/  @P0 BRA `(.L_x_221) ;  /* 0x0000000000200947 */ /* 0x000fea0003800000 */
[----:B--2---:R-:W2:Y:S01]  /*5dd0*/  S2R R9, SR_CgaCtaId ;  /* 0x0000000000097919 */ /* 0x004ea20000008800 */
[----:B------:R-:W-:Y:S02]  /*5de0*/  MOV R8, 0x400 ;  /* 0x0000040000087802 */ /* 0x000fe40000000f00 */
[----:B------:R-:W-:-:S04]  /*5df0*/  SHF.R.U32.HI R2, RZ, 0x1, R3 ;  /* 0x00000001ff027819 */ /* 0x000fc80000011603 */
[----:B------:R-:W-:Y:S02]  /*5e00*/  LOP3.LUT R2, R2, 0x1f0, RZ, 0xc0, !PT ;  /* 0x000001f002027812 */ /* 0x000fe400078ec0ff */
[----:B--2---:R-:W-:-:S05]  /*5e10*/  LEA R9, R9, R8, 0x18 ;  /* 0x0000000809097211 */ /* 0x004fca00078ec0ff */
[----:B------:R-:W-:-:S05]  /*5e20*/  IMAD.IADD R9, R2, 0x1, R9 ;  /* 0x0000000102097824 */ /* 0x000fca00078e0209 */
[----:B------:R2:W-:Y:S04]  /*5e30*/  STS.64 [R9+0x10], R4 ;  /* 0x0000100409007388 */ /* 0x0005e80000000a00 */
[----:B------:R2:W-:Y:S02]  /*5e40*/  STS.64 [R9+0x8], R6 ;  /* 0x0000080609007388 */ /* 0x0005e40000000a00 */
.L_x_221:
[----:B------:R-:W-:Y:S05]  /*5e50*/  BSYNC.RECONVERGENT B1 ;  /* 0x0000000000017941 */ /* 0x000fea0003800200 */
.L_x_220:
[----:B------:R-:W-:Y:S01]  /*5e60*/  BAR.SYNC.DEFER_BLOCKING 0x0 ;  /* 0x0000000000007b1d */ /* 0x000fe20000010000 */
[----:B------:R-:W-:-:S13]  /*5e70*/  ISETP.NE.AND P1, PT, R3, RZ, PT ;  /* 0x000000ff0300720c */ /* 0x000fda0003f25270 */
[----:B------:R-:W-:Y:S05]  /*5e80*/  @P1 BRA `(.L_x_149) ;  /* 0x00000008008c1947 */ /* 0x000fea0003800000 */
[----:B------:R-:W5:Y:S01]  /*5e90*/  S2R R3, SR_CgaCtaId ;  /* 0x0000000000037919 */ /* 0x000f620000008800 */
[----:B------:R-:W-:Y:S01]  /*5ea0*/  MOV R20, 0x400 ;  /* 0x0000040000147802 */ /* 0x000fe20000000f00 */
[----:B------:R-:W-:Y:S03]  /*5eb0*/  BSSY.RECONVERGENT B1, `(.L_x_222) ;  /* 0x000001a000017945 */ /* 0x000fe60003800200 */
[----:B-----5:R-:W-:-:S05]  /*5ec0*/  LEA R20, R3, R20, 0x18 ;  /* 0x0000001403147211 */ /* 0x020fca00078ec0ff */
[----:B------:R-:W5:Y:S04]  /*5ed0*/  LDS.64 R16, [R20+0x18] ;  /* 0x0000180014107984 */ /* 0x000f680000000a00 */
[----:B-12-4-:R-:W1:Y:S04]  /*5ee0*/  LDS.128 R8, [R20+0x20] ;  /* 0x0000200014087984 */ /* 0x016e680000000c00 */
[----:B------:R2:W4:Y:S04]  /*5ef0*/  LDS.64 R2, [R20+0x80] ;  /* 0x0000800014027984 */ /* 0x0005280000000a00 */
[----:B0--3--:R2:W0:Y:S01]  /*5f00*/  LDS.128 R12, [R20+0x30] ;  /* 0x00003000140c7984 */ /* 0x0094220000000c00 */
[----:B-----5:R-:W-:Y:S01]  /*5f10*/  DSETP.GEU.AND P0, PT, R6, R16, PT ;  /* 0x000000100600722a */ /* 0x020fe20003f0e000 */
[----:B------:R-:W-:-:S02]  /*5f20*/  IMAD.MOV.U32 R22, RZ, RZ, R16 ;  /* 0x000000ffff167224 */ /* 0x000fc400078e0010 */
[----:B------:R-:W-:Y:S02]  /*5f30*/  IMAD.MOV.U32 R23, RZ, RZ, R17 ;  /* 0x000000ffff177224 */ /* 0x000fe400078e0011 */
[----:B-1----:R-:W-:Y:S02]  /*5f40*/  IMAD.MOV.U32 R25, RZ, RZ, R8 ;  /* 0x000000ffff197224 */ /* 0x002fe400078e0008 */
[----:B------:R-:W-:-:S07]  /*5f50*/  IMAD.MOV.U32 R21, RZ, RZ, R9 ;  /* 0x000000ffff157224 */ /* 0x000fce00078e0009 */
[----:B0-2-4-:R-:W-:Y:S05]  /*5f60*/  @!P0 BRA `(.L_x_223) ;  /* 0x0000000000388947 */ /* 0x015fea0003800000 */
        /* <DEDUP_REMOVED lines=14> */
.L_x_223:
[----:B------:R-:W-:Y:S05]  /*6050*/  BSYNC.RECONVERGENT B1 ;  /* 0x0000000000017941 */ /* 0x000fea0003800200 */
.L_x_222:
        /* <DEDUP_REMOVED lines=23> */
.L_x_225:
[----:B------:R-:W-:Y:S05]  /*61d0*/  BSYNC.RECONVERGENT B1 ;  /* 0x0000000000017941 */ /* 0x000fea0003800200 */
.L_x_224:
        /* <DEDUP_REMOVED lines=21> */
.L_x_227:
[----:B------:R-:W-:Y:S05]  /*6330*/  BSYNC.RECONVERGENT B1 ;  /* 0x0000000000017941 */ /* 0x000fea0003800200 */
.L_x_226:
        /* <DEDUP_REMOVED lines=23> */
.L_x_229:
[----:B------:R-:W-:Y:S05]  /*64b0*/  BSYNC.RECONVERGENT B1 ;  /* 0x0000000000017941 */ /* 0x000fea0003800200 */
.L_x_228:
        /* <DEDUP_REMOVED lines=21> */
.L_x_231:
[----:B------:R-:W-:Y:S05]  /*6610*/  BSYNC.RECONVERGENT B1 ;  /* 0x0000000000017941 */ /* 0x000fea0003800200 */
.L_x_230:
        /* <DEDUP_REMOVED lines=21> */
.L_x_233:
[----:B------:R-:W-:Y:S05]  /*6770*/  BSYNC.RECONVERGENT B1 ;  /* 0x0000000000017941 */ /* 0x000fea0003800200 */
.L_x_232:
        /* <DEDUP_REMOVED lines=20> */
.L_x_149:
[----:B------:R-:W-:Y:S05]  /*68c0*/  BSYNC.RECONVERGENT B0 ;  /* 0x0000000000007941 */ /* 0x000fea0003800200 */
.L_x_116:
[----:B------:R-:W-:Y:S05]  /*68d0*/  @P1 EXIT ;  /* 0x000000000000194d */ /* 0x000fea0003800000 */
[----:B01--4-:R-:W0:Y:S02]  /*68e0*/  LDC.64 R2, c[0x0][0x390] ;  /* 0x0000e400ff027b82 */ /* 0x013e240000000a00 */
[----:B0-----:R-:W-:-:S05]  /*68f0*/  IMAD.WIDE.U32 R2, R0, 0x10, R2 ;  /* 0x0000001000027825 */ /* 0x001fca00078e0002 */
[----:B------:R-:W-:Y:S04]  /*6900*/  STG.E.64 desc[UR10][R2.64], R6 ;  /* 0x0000000602007986 */ /* 0x000fe8000c101b0a */
[----:B------:R-:W-:Y:S01]  /*6910*/  STG.E.64 desc[UR10][R2.64+0x8], R4 ;  /* 0x0000080402007986 */ /* 0x000fe2000c101b0a */
[----:B------:R-:W-:Y:S05]  /*6920*/  EXIT ;  /* 0x000000000000794d */ /* 0x000fea0003800000 */
.L_x_234:
        /* <DEDUP_REMOVED lines=13> */
.L_x_713:


//--------------------- .text._ZN6thrust24THRUST_300001_SM_1000_NS8cuda_cub4core6detail13_kernel_agentINS1_8__reduce11ReduceAgentINS0_12zip_iteratorIN4cuda3std3__45tupleIJNS0_10device_ptrIdEENS0_17counting_iteratorIlNS0_11use_defaultESF_SF_EEEEEEEPNSB_IJdlEEESJ_lNS1_9__extrema9arg_max_fIdlNSA_4lessIdEEEEEEJSI_SK_lSP_EEEvDpT0_ --------------------------
	.section	.text._ZN6thrust24THRUST_300001_SM_1000_NS8cuda_cub4core6detail13_kernel_agentINS1_8__reduce11ReduceAgentINS0_12zip_iteratorIN4cuda3std3__45tupleIJNS0_10device_ptrIdEENS0_17counting_iteratorIlNS0_11use_defaultESF_SF_EEEEEEEPNSB_IJdlEEESJ_lNS1_9__extrema9arg_max_fIdlNSA_4lessIdEEEEEEJSI_SK_lSP_EEEvDpT0_,"ax",@progbits
	.align	128
        .global         _ZN6thrust24THRUST_300001_SM_1000_NS8cuda_cub4core6detail13_kernel_agentINS1_8__reduce11ReduceAgentINS0_12zip_iteratorIN4cuda3std3__45tupleIJNS0_10device_ptrIdEENS0_17counting_iteratorIlNS0_11use_defaultESF_SF_EEEEEEEPNSB_IJdlEEESJ_lNS1_9__extrema9arg_max_fIdlNSA_4lessIdEEEEEEJSI_SK_lSP_EEEvDpT0_
        .type           _ZN6thrust24THRUST_300001_SM_1000_NS8cuda_cub4core6detail13_kernel_agentINS1_8__reduce11ReduceAgentINS0_12zip_iteratorIN4cuda3std3__45tupleIJNS0_10device_ptrIdEENS0_17counting_iteratorIlNS0_11use_defaultESF_SF_EEEEEEEPNSB_IJdlEEESJ_lNS1_9__extrema9arg_max_fIdlNSA_4lessIdEEEEEEJSI_SK_lSP_EEEvDpT0_,@function
        .size           _ZN6thrust24THRUST_300001_SM_1000_NS8cuda_cub4core6detail13_kernel_agentINS1_8__reduce11ReduceAgentINS0_12zip_iteratorIN4cuda3std3__45tupleIJNS0_10device_ptrIdEENS0_17counting_iteratorIlNS0_11use_defaultESF_SF_EEEEEEEPNSB_IJdlEEESJ_lNS1_9__extrema9arg_max_fIdlNSA_4lessIdEEEEEEJSI_SK_lSP_EEEvDpT0_,(.L_x_714 - _ZN6thrust24THRUST_300001_SM_1000_NS8cuda_cub4core6detail13_kernel_agentINS1_8__reduce11ReduceAgentINS0_12zip_iteratorIN4cuda3std3__45tupleIJNS0_10device_ptrIdEENS0_17counting_iteratorIlNS0_11use_defaultESF_SF_EEEEEEEPNSB_IJdlEEESJ_lNS1_9__extrema9arg_max_fIdlNSA_4lessIdEEEEEEJSI_SK_lSP_EEEvDpT0_)
        .other          _ZN6thrust24THRUST_300001_SM_1000_NS8cuda_cub4core6detail13_kernel_agentINS1_8__reduce11ReduceAgentINS0_12zip_iteratorIN4cuda3std3__45tupleIJNS0_10device_ptrIdEENS0_17counting_iteratorIlNS0_11use_defaultESF_SF_EEEEEEEPNSB_IJdlEEESJ_lNS1_9__extrema9arg_max_fIdlNSA_4lessIdEEEEEEJSI_SK_lSP_EEEvDpT0_,@"STO_CUDA_ENTRY STV_DEFAULT"
_ZN6thrust24THRUST_300001_SM_1000_NS8cuda_cub4core6detail13_kernel_agentINS1_8__reduce11ReduceAgentINS0_12zip_iteratorIN4cuda3std3__45tupleIJNS0_10device_ptrIdEENS0_17counting_iteratorIlNS0_11use_defaultESF_SF_EEEEEEEPNSB_IJdlEEESJ_lNS1_9__extrema9arg_max_fIdlNSA_4lessIdEEEEEEJSI_SK_lSP_EEEvDpT0_:
.text._ZN6thrust24THRUST_300001_SM_1000_NS8cuda_cub4core6detail13_kernel_agentINS1_8__reduce11ReduceAgentINS0_12zip_iteratorIN4cuda3std3__45tupleIJNS0_10device_ptrIdEENS0_17counting_iteratorIlNS0_11use_defaultESF_SF_EEEEEEEPNSB_IJdlEEESJ_lNS1_9__extrema9arg_max_fIdlNSA_4lessIdEEEEEEJSI_SK_lSP_EEEvDpT0_:
[----:B------:R-:W-:Y:S01]  /*0000*/  LDC R1, c[0x0][0x37c] ;  /* 0x0000df00ff017b82 */ /* 0x000fe20000000800 */
[----:B------:R-:W0:Y:S02]  /*0010*/  LDCU.64 UR4, c[0x0][0x398] ;  /* 0x00007300ff0477ac */ /* 0x000e240008000a00 */
[----:B0-----:R-:W-:-:S04]  /*0020*/  ISETP.NE.U32.AND P0, PT, RZ, UR4, PT ;  /* 0x00000004ff007c0c */ /* 0x001fc8000bf05070 */
[----:B------:R-:W-:-:S13]  /*0030*/  ISETP.NE.AND.EX P0, PT, RZ, UR5, PT, P0 ;  /* 0x00000005ff007c0c */ /* 0x000fda000bf05300 */
[----:B------:R-:W-:Y:S05]  /*0040*/  @!P0 EXIT ;  /* 0x000000000000894d */ /* 0x000fea0003800000 */
[----:B------:R-:W-:Y:S01]  /*0050*/  UISETP.GT.U32.AND UP0, UPT, UR4, 0x4ff, UPT ;  /* 0x000004ff0400788c */ /* 0x000fe2000bf04070 */
[----:B------:R-:W-:Y:S01]  /*0060*/  BSSY.RECONVERGENT B0, `(.L_x_235) ;  /* 0x0000641000007945 */ /* 0x000fe20003800200 */
[----:B------:R-:W0:Y:S02]  /*0070*/  LDCU.64 UR8, c[0x0][0x358] ;  /* 0x00006b00ff0877ac */ /* 0x000e240008000a00 */
[----:B------:R-:W-:-:S09]  /*0080*/  UISETP.GT.AND.EX UP0, UPT, UR5, URZ, UPT, UP0 ;  /* 0x000000ff0500728c */ /* 0x000fd2000bf04300 */
        /* <DEDUP_REMOVED lines=9> */
[----:B------:R-:W1:Y:S01]  /*0120*/  LDC.64 R2, c[0x0][0x380] ;  /* 0x0000e000ff027b82 */ /* 0x000e620000000a00 */
[----:B------:R-:W2:Y:S01]  /*0130*/  LDCU.64 UR6, c[0x0][0x388] ;  /* 0x00007100ff0677ac */ /* 0x000ea20008000a00 */
[----:B-1----:R-:W-:-:S06]  /*0140*/  IMAD.WIDE.U32 R2, R0, 0x8, R2 ;  /* 0x0000000800027825 */ /* 0x002fcc00078e0002 */
[----:B0-----:R-:W5:Y:S01]  /*0150*/  LDG.E.64 R2, desc[UR8][R2.64] ;  /* 0x0000000802027981 */ /* 0x001f62000c1e1b00 */
[C---:B--2---:R-:W-:Y:S01]  /*0160*/  IADD3 R9, P0, PT, R0.reuse, UR6, RZ ;  /* 0x0000000600097c10 */ /* 0x044fe2000ff1e0ff */
[----:B------:R-:W-:-:S04]  /*0170*/  VIADD R10, R0, 0x100 ;  /* 0x00000100000a7836 */ /* 0x000fc80000000000 */
[----:B------:R-:W-:-:S08]  /*0180*/  IMAD.X R8, RZ, RZ, UR7, P0 ;  /* 0x00000007ff087e24 */ /* 0x000fd000080e06ff */
.L_x_238:
[----:B0-----:R-:W-:Y:S05]  /*0190*/  BSYNC.RECONVERGENT B1 ;  /* 0x0000000000017941 */ /* 0x001fea0003800200 */
.L_x_237:
[----:B------:R-:W-:Y:S01]  /*01a0*/  ISETP.GE.AND P0, PT, R10, UR4, PT ;  /* 0x000000040a007c0c */ /* 0x000fe2000bf06270 */
[----:B------:R-:W-:-:S12]  /*01b0*/  BSSY.RECONVERGENT B1, `(.L_x_239) ;  /* 0x00000a9000017945 */ /* 0x000fd80003800200 */
[----:B------:R-:W-:Y:S05]  /*01c0*/  @P0 BRA `(.L_x_240) ;  /* 0x00000008009c0947 */ /* 0x000fea0003800000 */
[----:B------:R-:W-:Y:S01]  /*01d0*/  LOP3.LUT R4, RZ, R10, RZ, 0x33, !PT ;  /* 0x0000000aff047212 */ /* 0x000fe200078e33ff */
[----:B------:R-:W-:Y:S04]  /*01e0*/  BSSY.RECONVERGENT B2, `(.L_x_241) ;  /* 0x0000034000027945 */ /* 0x000fe80003800200 */
[----:B------:R-:W-:-:S05]  /*01f0*/  VIADD R16, R4, UR4 ;  /* 0x0000000404107c36 */ /* 0x000fca0008000000 */
[----:B------:R-:W-:-:S04]  /*0200*/  LOP3.LUT R4, R16, 0x300, RZ, 0xc0, !PT ;  /* 0x0000030010047812 */ /* 0x000fc800078ec0ff */
[----:B------:R-:W-:-:S13]  /*0210*/  ISETP.NE.AND P0, PT, R4, 0x300, PT ;  /* 0x000003000400780c */ /* 0x000fda0003f05270 */
[----:B------:R-:W-:Y:S05]  /*0220*/  @!P0 BRA `(.L_x_242) ;  /* 0x0000000000bc8947 */ /* 0x000fea0003800000 */
[----:B------:R-:W0:Y:S01]  /*0230*/  LDC.64 R4, c[0x0][0x380] ;  /* 0x0000e000ff047b82 */ /* 0x000e220000000a00 */
[----:B------:R-:W1:Y:S01]  /*0240*/  LDCU.64 UR6, c[0x0][0x388] ;  /* 0x00007100ff0677ac */ /* 0x000e620008000a00 */
[----:B------:R-:W-:-:S04]  /*0250*/  LEA.HI R6, R16, 0x1, RZ, 0x18 ;  /* 0x0000000110067811 */ /* 0x000fc800078fc0ff */
[----:B------:R-:W-:-:S05]  /*0260*/  LOP3.LUT R6, R6, 0x3, RZ, 0xc0, !PT ;  /* 0x0000000306067812 */ /* 0x000fca00078ec0ff */
[----:B------:R-:W-:Y:S01]  /*0270*/  IMAD.MOV R11, RZ, RZ, -R6 ;  /* 0x000000ffff0b7224 */ /* 0x000fe200078e0a06 */
[C---:B-1----:R-:W-:Y:S01]  /*0280*/  IADD3 R14, P0, PT, R10.reuse, UR6, RZ ;  /* 0x000000060a0e7c10 */ /* 0x042fe2000ff1e0ff */
[----:B0-----:R-:W-:-:S04]  /*0290*/  IMAD.WIDE.U32 R4, R10, 0x8, R4 ;  /* 0x000000080a047825 */ /* 0x001fc800078e0004 */
[----:B------:R-:W-:Y:S02]  /*02a0*/  IMAD.MOV.U32 R12, RZ, RZ, R4 ;  /* 0x000000ffff0c7224 */ /* 0x000fe400078e0004 */
[----:B------:R-:W-:Y:S02]  /*02b0*/  IMAD.MOV.U32 R13, RZ, RZ, R5 ;  /* 0x000000ffff0d7224 */ /* 0x000fe400078e0005 */
[----:B------:R-:W-:-:S07]  /*02c0*/  IMAD.X R15, RZ, RZ, UR7, P0 ;  /* 0x00000007ff0f7e24 */ /* 0x000fce00080e06ff */
.L_x_245:
        /* <DEDUP_REMOVED lines=31> */
.L_x_244:
[----:B------:R-:W-:Y:S05]  /*04c0*/  BSYNC.RECONVERGENT B3 ;  /* 0x0000000000037941 */ /* 0x000fea0003800200 */
.L_x_243:
[----:B------:R-:W-:Y:S01]  /*04d0*/  IADD3 R14, P0, PT, R14, 0x100, RZ ;  /* 0x000001000e0e7810 */ /* 0x000fe20007f1e0ff */
[----:B------:R-:W-:Y:S02]  /*04e0*/  VIADD R10, R10, 0x100 ;  /* 0x000001000a0a7836 */ /* 0x000fe40000000000 */
[----:B------:R-:W-:Y:S02]  /*04f0*/  IMAD.X R13, RZ, RZ, R13, P3 ;  /* 0x000000ffff0d7224 */ /* 0x000fe400018e060d */
[----:B------:R-:W-:Y:S01]  /*0500*/  IMAD.X R15, RZ, RZ, R15, P0 ;  /* 0x000000ffff0f7224 */ /* 0x000fe200000e060f */
[----:B------:R-:W-:Y:S07]  /*0510*/  @P2 BRA `(.L_x_245) ;  /* 0xfffffffc006c2947 */ /* 0x000fee000383ffff */
.L_x_242:
[----:B------:R-:W-:Y:S05]  /*0520*/  BSYNC.RECONVERGENT B2 ;  /* 0x0000000000027941 */ /* 0x000fea0003800200 */
.L_x_241:
[----:B------:R-:W-:-:S13]  /*0530*/  ISETP.GE.U32.AND P0, PT, R16, 0x300, PT ;  /* 0x000003001000780c */ /* 0x000fda0003f06070 */
[----:B------:R-:W-:Y:S05]  /*0540*/  @!P0 BRA `(.L_x_240) ;  /* 0x0000000400bc8947 */ /* 0x000fea0003800000 */
[----:B------:R-:W0:Y:S01]  /*0550*/  LDC.64 R4, c[0x0][0x380] ;  /* 0x0000e000ff047b82 */ /* 0x000e220000000a00 */
[----:B------:R-:W-:-:S07]  /*0560*/  VIADD R20, R10, 0x200 ;  /* 0x000002000a147836 */ /* 0x000fce0000000000 */
[----:B------:R-:W1:Y:S02]  /*0570*/  LDC.64 R6, c[0x0][0x388] ;  /* 0x0000e200ff067b82 */ /* 0x000e640000000a00 */
.L_x_254:
[----:B------:R-:W-:-:S04]  /*0580*/  VIADD R17, R20, 0xfffffe00 ;  /* 0xfffffe0014117836 */ /* 0x000fc80000000000 */
[----:B0-----:R-:W-:-:S05]  /*0590*/  IMAD.WIDE R24, R17, 0x8, R4 ;  /* 0x0000000811187825 */ /* 0x001fca00078e0204 */
[----:B------:R-:W2:Y:S04]  /*05a0*/  LDG.E.64 R18, desc[UR8][R24.64] ;  /* 0x0000000818127981 */ /* 0x000ea8000c1e1b00 */
[----:B-----5:R0:W5:Y:S04]  /*05b0*/  LDG.E.64 R14, desc[UR8][R24.64+0x800] ;  /* 0x00080008180e7981 */ /* 0x020168000c1e1b00 */
[----:B------:R0:W5:Y:S04]  /*05c0*/  LDG.E.64 R12, desc[UR8][R24.64+0x1000] ;  /* 0x00100008180c7981 */ /* 0x000168000c1e1b00 */
[----:B------:R0:W5:Y:S01]  /*05d0*/  LDG.E.64 R10, desc[UR8][R24.64+0x1800] ;  /* 0x00180008180a7981 */ /* 0x000162000c1e1b00 */
[----:B-1----:R-:W-:Y:S01]  /*05e0*/  IADD3 R26, P1, PT, R17, R6, RZ ;  /* 0x00000006111a7210 */ /* 0x002fe20007f3e0ff */
[----:B------:R-:W-:Y:S01]  /*05f0*/  BSSY.RECONVERGENT B2, `(.L_x_246) ;  /* 0x0000017000027945 */ /* 0x000fe20003800200 */
[----:B------:R-:W-:-:S02]  /*0600*/  VIADD R23, R20, 0xffffff00 ;  /* 0xffffff0014177836 */ /* 0x000fc40000000000 */
[----:B------:R-:W-:Y:S01]  /*0610*/  LEA.HI.X.SX32 R27, R17, R7, 0x1, P1 ;  /* 0x00000007111b7211 */ /* 0x000fe200008f0eff */
[----:B------:R-:W-:-:S04]  /*0620*/  IMAD.MOV.U32 R22, RZ, RZ, R26 ;  /* 0x000000ffff167224 */ /* 0x000fc800078e001a */
        /* <DEDUP_REMOVED lines=19> */
.L_x_247:
[----:B------:R-:W-:Y:S05]  /*0760*/  BSYNC.RECONVERGENT B2 ;  /* 0x0000000000027941 */ /* 0x000fea0003800200 */
.L_x_246:
[----:B-----5:R-:W-:Y:S01]  /*0770*/  DSETP.GEU.AND P0, PT, R16, R14, PT ;  /* 0x0000000e1000722a */ /* 0x020fe20003f0e000 */
[C---:B------:R-:W-:Y:S01]  /*0780*/  IADD3 R19, P1, PT, R23.reuse, R6, RZ ;  /* 0x0000000617137210 */ /* 0x040fe20007f3e0ff */
[----:B------:R-:W-:Y:S01]  /*0790*/  BSSY.RECONVERGENT B2, `(.L_x_248) ;  /* 0x0000015000027945 */ /* 0x000fe20003800200 */
[----:B------:R-:W-:Y:S02]  /*07a0*/  IMAD.MOV.U32 R2, RZ, RZ, R14 ;  /* 0x000000ffff027224 */ /* 0x000fe400078e000e */
[----:B------:R-:W-:Y:S01]  /*07b0*/  LEA.HI.X.SX32 R18, R23, R7, 0x1, P1 ;  /* 0x0000000717127211 */ /* 0x000fe200008f0eff */
        /* <DEDUP_REMOVED lines=18> */
.L_x_249:
[----:B------:R-:W-:Y:S05]  /*08e0*/  BSYNC.RECONVERGENT B2 ;  /* 0x0000000000027941 */ /* 0x000fea0003800200 */
.L_x_248:
[----:B------:R-:W-:Y:S01]  /*08f0*/  DSETP.GEU.AND P0, PT, R2, R12, PT ;  /* 0x0000000c0200722a */ /* 0x000fe20003f0e000 */
[CC--:B------:R-:W-:Y:S01]  /*0900*/  IADD3 R22, P1, PT, R20.reuse, R6.reuse, RZ ;  /* 0x0000000614167210 */ /* 0x0c0fe20007f3e0ff */
[C---:B------:R-:W-:Y:S01]  /*0910*/  VIADD R16, R20.reuse, 0x100 ;  /* 0x0000010014107836 */ /* 0x040fe20000000000 */
[----:B------:R-:W-:Y:S01]  /*0920*/  BSSY.RECONVERGENT B2, `(.L_x_250) ;  /* 0x0000016000027945 */ /* 0x000fe20003800200 */
[----:B------:R-:W-:Y:S01]  /*0930*/  IMAD.MOV.U32 R14, RZ, RZ, R12 ;  /* 0x000000ffff0e7224 */ /* 0x000fe200078e000c */
[----:B------:R-:W-:Y:S01]  /*0940*/  LEA.HI.X.SX32 R19, R20, R7, 0x1, P1 ;  /* 0x0000000714137211 */ /* 0x000fe200008f0eff */
[----:B------:R-:W-:Y:S01]  /*0950*/  IMAD.MOV.U32 R17, RZ, RZ, R22 ;  /* 0x000000ffff117224 */ /* 0x000fe200078e0016 */
[----:B------:R-:W-:Y:S01]  /*0960*/  IADD3 R24, P2, PT, R16, R6, RZ ;  /* 0x0000000610187210 */ /* 0x000fe20007f5e0ff */
[----:B------:R-:W-:Y:S02]  /*0970*/  IMAD.MOV.U32 R15, RZ, RZ, R13 ;  /* 0x000000ffff0f7224 */ /* 0x000fe400078e000d */
[----:B------:R-:W-:-:S04]  /*0980*/  IMAD.MOV.U32 R18, RZ, RZ, R19 ;  /* 0x000000ffff127224 */ /* 0x000fc800078e0013 */
[----:B------:R-:W-:Y:S06]  /*0990*/  @!P0 BRA `(.L_x_251) ;  /* 0x0000000000388947 */ /* 0x000fec0003800000 */
        /* <DEDUP_REMOVED lines=14> */
.L_x_251:
[----:B------:R-:W-:Y:S05]  /*0a80*/  BSYNC.RECONVERGENT B2 ;  /* 0x0000000000027941 */ /* 0x000fea0003800200 */
.L_x_250:
[----:B------:R-:W-:Y:S01]  /*0a90*/  DSETP.GEU.AND P0, PT, R14, R10, PT ;  /* 0x0000000a0e00722a */ /* 0x000fe20003f0e000 */
[----:B------:R-:W-:Y:S01]  /*0aa0*/  LEA.HI.X.SX32 R13, R16, R7, 0x1, P2 ;  /* 0x00000007100d7211 */ /* 0x000fe200010f0eff */
[----:B------:R-:W-:Y:S01]  /*0ab0*/  BSSY.RECONVERGENT B2, `(.L_x_252) ;  /* 0x0000014000027945 */ /* 0x000fe20003800200 */
[----:B------:R-:W-:Y:S02]  /*0ac0*/  IMAD.MOV.U32 R9, RZ, RZ, R24 ;  /* 0x000000ffff097224 */ /* 0x000fe400078e0018 */
[----:B------:R-:W-:Y:S02]  /*0ad0*/  IMAD.MOV.U32 R2, RZ, RZ, R10 ;  /* 0x000000ffff027224 */ /* 0x000fe400078e000a */
[----:B------:R-:W-:Y:S02]  /*0ae0*/  IMAD.MOV.U32 R8, RZ, RZ, R13 ;  /* 0x000000ffff087224 */ /* 0x000fe400078e000d */
[----:B------:R-:W-:-:S05]  /*0af0*/  IMAD.MOV.U32 R3, RZ, RZ, R11 ;  /* 0x000000ffff037224 */ /* 0x000fca00078e000b */
        /* <DEDUP_REMOVED lines=15> */
.L_x_253:
[----:B------:R-:W-:Y:S05]  /*0bf0*/  BSYNC.RECONVERGENT B2 ;  /* 0x0000000000027941 */ /* 0x000fea0003800200 */
.L_x_252:
[C---:B------:R-:W-:Y:S02]  /*0c00*/  VIADD R10, R20.reuse, 0x200 ;  /* 0x00000200140a7836 */ /* 0x040fe40000000000 */
[----:B------:R-:W-:-:S03]  /*0c10*/  VIADD R20, R20, 0x400 ;  /* 0x0000040014147836 */ /* 0x000fc60000000000 */
[----:B------:R-:W-:-:S13]  /*0c20*/  ISETP.GE.AND P0, PT, R10, UR5, PT ;  /* 0x000000050a007c0c */ /* 0x000fda000bf06270 */
[----:B------:R-:W-:Y:S05]  /*0c30*/  @!P0 BRA `(.L_x_254) ;  /* 0xfffffff800508947 */ /* 0x000fea000383ffff */
.L_x_240:
[----:B------:R-:W-:Y:S05]  /*0c40*/  BSYNC.RECONVERGENT B1 ;  /* 0x0000000000017941 */ /* 0x000fea0003800200 */
.L_x_239:
[----:B------:R-:W0:Y:S02]  /*0c50*/  LDCU UR6, c[0x0][0x398] ;  /* 0x00007300ff0677ac */ /* 0x000e240008000800 */
[----:B0-----:R-:W-:-:S09]  /*0c60*/  UISETP.GE.AND UP0, UPT, UR6, 0x100, UPT ;  /* 0x000001000600788c */ /* 0x001fd2000bf06270 */
[----:B------:R-:W-:Y:S05]  /*0c70*/  BRA.U !UP0, `(.L_x_255) ;  /* 0x0000001508507547 */ /* 0x000fea000b800000 */
        /* <DEDUP_REMOVED lines=32> */
.L_x_257:
[----:B------:R-:W-:Y:S05]  /*0e80*/  BSYNC.RECONVERGENT B1 ;  /* 0x0000000000017941 */ /* 0x000fea0003800200 */
.L_x_256:
        /* <DEDUP_REMOVED lines=12> */
[----:B---3--:R-:W-:Y:S01]  /*0f50*/  MOV R8, R14 ;  /* 0x0000000e00087202 */ /* 0x008fe20000000f00 */
[----:B----4-:R-:W-:Y:S02]  /*0f60*/  IMAD.MOV.U32 R9, RZ, RZ, R13 ;  /* 0x000000ffff097224 */ /* 0x010fe400078e000d */
[----:B------:R-:W-:Y:S02]  /*0f70*/  IMAD.MOV.U32 R2, RZ, RZ, R6 ;  /* 0x000000ffff027224 */ /* 0x000fe400078e0006 */
[----:B------:R-:W-:-:S08]  /*0f80*/  IMAD.MOV.U32 R3, RZ, RZ, R7 ;  /* 0x000000ffff037224 */ /* 0x000fd000078e0007 */
        /* <DEDUP_REMOVED lines=15> */
.L_x_259:
[----:B------:R-:W-:Y:S05]  /*1080*/  BSYNC.RECONVERGENT B1 ;  /* 0x0000000000017941 */ /* 0x000fea0003800200 */
.L_x_258:
        /* <DEDUP_REMOVED lines=31> */
.L_x_261:
[----:B------:R-:W-:Y:S05]  /*1280*/  BSYNC.RECONVERGENT B1 ;  /* 0x0000000000017941 */ /* 0x000fea0003800200 */
.L_x_260:
        /* <DEDUP_REMOVED lines=31> */
.L_x_263:
[----:B------:R-:W-:Y:S05]  /*1480*/  BSYNC.RECONVERGENT B1 ;  /* 0x0000000000017941 */ /* 0x000fea0003800200 */
.L_x_262:
        /* <DEDUP_REMOVED lines=12> */
[----:B--2---:R-:W-:Y:S01]  /*1550*/  IMAD.MOV.U32 R14, RZ, RZ, R7 ;  /* 0x000000ffff0e7224 */ /* 0x004fe200078e0007 */
[----:B------:R-:W-:Y:S01]  /*1560*/  MOV R13, R5 ;  /* 0x00000005000d7202 */ /* 0x000fe20000000f00 */
[----:B----4-:R-:W-:Y:S02]  /*1570*/  IMAD.MOV.U32 R15, RZ, RZ, R6 ;  /* 0x000000ffff0f7224 */ /* 0x010fe400078e0006 */
        /* <DEDUP_REMOVED lines=16> */
.L_x_265:
[----:B------:R-:W-:Y:S05]  /*1680*/  BSYNC.RECONVERGENT B1 ;  /* 0x0000000000017941 */ /* 0x000fea0003800200 */
.L_x_264:
        /* <DEDUP_REMOVED lines=11> */
.L_x_267:
[----:B------:R-:W-:Y:S05]  /*1740*/  BSYNC.RECONVERGENT B1 ;  /* 0x0000000000017941 */ /* 0x000fea0003800200 */
.L_x_266:
        /* <DEDUP_REMOVED lines=8> */
[----:B-1234-:R-:W1:Y:S04]  /*17d0*/  LDS.128 R4, [R0+0x20] ;  /* 0x0000200000047984 */ /* 0x01ee680000000c00 */
[----:B------:R2:W3:Y:S04]  /*17e0*/  LDS.64 R2, [R0+0x80] ;  /* 0x0000800000027984 */ /* 0x0004e80000000a00 */
[----:B------:R2:W4:Y:S01]  /*17f0*/  LDS.128 R8, [R0+0x30] ;  /* 0x0000300000087984 */ /* 0x0005220000000c00 */
        /* <DEDUP_REMOVED lines=20> */
.L_x_270:
[----:B------:R-:W-:Y:S05]  /*1940*/  BSYNC.RECONVERGENT B1 ;  /* 0x0000000000017941 */ /* 0x000fea0003800200 */
.L_x_269:
        /* <DEDUP_REMOVED lines=23> */
.L_x_272:
[----:B------:R-:W-:Y:S05]  /*1ac0*/  BSYNC.RECONVERGENT B1 ;  /* 0x0000000000017941 */ /* 0x000fea0003800200 */
.L_x_271:
        /* <DEDUP_REMOVED lines=21> */
.L_x_274:
[----:B------:R-:W-:Y:S05]  /*1c20*/  BSYNC.RECONVERGENT B1 ;  /* 0x0000000000017941 */ /* 0x000fea0003800200 */
.L_x_273:
        /* <DEDUP_REMOVED lines=23> */
.L_x_276:
[----:B------:R-:W-:Y:S05]  /*1da0*/  BSYNC.RECONVERGENT B1 ;  /* 0x0000000000017941 */ /* 0x000fea0003800200 */
.L_x_275:
[----:B------:R-:W-:Y:S01]  /*1db0*/  DSETP.GEU.AND P0, PT, R12, R18, PT ;  /* 0x000000120c00722a */ /* 0x000fe20003f0e000 */
[----:B------:R-:W-:Y:S01]  /*1dc0*/  BSSY.RECONVERGENT B1, `(.L_x_277) ;  /* 0x0000014000017945 */ /* 0x000fe20003800200 */
[----:B------:R-:W-:Y:S01]  /*1dd0*/  IMAD.MOV.U32 R14, RZ, RZ, R18 ;  /* 0x000000ffff0e7224 */ /* 0x000fe200078e0012 */
[----:B------:R-:W-:Y:S01]  /*1de0*/  MOV R15, R19 ;  /* 0x00000013000f7202 */ /* 0x000fe20000000f00 */
[----:B-1----:R-:W-:Y:S02]  /*1df0*/  IMAD.MOV.U32 R21, RZ, RZ, R8 ;  /* 0x000000ffff157224 */ /* 0x002fe400078e0008 */
[----:B------:R-:W-:-:S08]  /*1e00*/  IMAD.MOV.U32 R23, RZ, RZ, R9 ;  /* 0x000000ffff177224 */ /* 0x000fd000078e0009 */
        /* <DEDUP_REMOVED lines=15> */
.L_x_278:
[----:B------:R-:W-:Y:S05]  /*1f00*/  BSYNC.RECONVERGENT B1 ;  /* 0x0000000000017941 */ /* 0x000fea0003800200 */
.L_x_277:
        /* <DEDUP_REMOVED lines=21> */
.L_x_280:
[----:B------:R-:W-:Y:S05]  /*2060*/  BSYNC.RECONVERGENT B1 ;  /* 0x0000000000017941 */ /* 0x000fea0003800200 */
.L_x_279:
        /* <DEDUP_REMOVED lines=21> */
.L_x_255:
[----:B------:R-:W0:Y:S01]  /*21c0*/  S2R R4, SR_LANEID ;  /* 0x0000000000047919 */ /* 0x000e220000000000 */
[----:B------:R-:W-:Y:S01]  /*21d0*/  LOP3.LUT R5, R0, 0x3e0, RZ, 0xc0, !PT ;  /* 0x000003e000057812 */ /* 0x000fe200078ec0ff */
[----:B------:R-:W-:Y:S01]  /*21e0*/  BSSY.RECONVERGENT B1, `(.L_x_281) ;  /* 0x0000024000017945 */ /* 0x000fe20003800200 */
[----:B------:R-:W-:Y:S02]  /*21f0*/  IMAD.MOV.U32 R12, RZ, RZ, R9 ;  /* 0x000000ffff0c7224 */ /* 0x000fe400078e0009 */
[----:B------:R-:W-:Y:S02]  /*2200*/  IMAD.MOV.U32 R14, RZ, RZ, R8 ;  /* 0x000000ffff0e7224 */ /* 0x000fe400078e0008 */
[----:B------:R-:W-:Y:S01]  /*2210*/  VIADD R6, R5, 0x20 ;  /* 0x0000002005067836 */ /* 0x000fe20000000000 */
[----:B------:R-:W-:Y:S01]  /*2220*/  LOP3.LUT R5, RZ, R5, RZ, 0x33, !PT ;  /* 0x00000005ff057212 */ /* 0x000fe200078e33ff */
[----:B-----5:R-:W-:-:S03]  /*2230*/  IMAD.MOV.U32 R7, RZ, RZ, R3 ;  /* 0x000000ffff077224 */ /* 0x020fc600078e0003 */
[----:B------:R-:W-:Y:S01]  /*2240*/  ISETP.GT.AND P0, PT, R6, UR6, PT ;  /* 0x0000000606007c0c */ /* 0x000fe2000bf04270 */
[----:B------:R-:W-:Y:S02]  /*2250*/  VIADD R5, R5, UR6 ;  /* 0x0000000605057c36 */ /* 0x000fe40008000000 */
[----:B------:R-:W-:-:S03]  /*2260*/  IMAD.MOV.U32 R6, RZ, RZ, R2 ;  /* 0x000000ffff067224 */ /* 0x000fc600078e0002 */
[----:B------:R-:W-:-:S05]  /*2270*/  SEL R5, R5, 0x1f, P0 ;  /* 0x0000001f05057807 */ /* 0x000fca0000000000 */
[----:B------:R1:W2:Y:S04]  /*2280*/  SHFL.DOWN PT, R10, R2, 0x1, R5 ;  /* 0x08200000020a7989 */ /* 0x0002a800000e0005 */
[----:B------:R1:W3:Y:S04]  /*2290*/  SHFL.DOWN PT, R11, R3, 0x1, R5 ;  /* 0x08200000030b7989 */ /* 0x0002e800000e0005 */
[----:B------:R1:W4:Y:S01]  /*22a0*/  SHFL.DOWN PT, R16, R9, 0x1, R5 ;  /* 0x0820000009107989 */ /* 0x00032200000e0005 */
[----:B0-----:R-:W-:-:S03]  /*22b0*/  ISETP.GE.AND P0, PT, R4, R5, PT ;  /* 0x000000050400720c */ /* 0x001fc60003f06270 */
[----:B------:R1:W0:Y:S10]  /*22c0*/  SHFL.DOWN PT, R13, R8, 0x1, R5 ;  /* 0x08200000080d7989 */ /* 0x00023400000e0005 */
[----:B-1----:R-:W-:Y:S05]  /*22d0*/  @P0 BRA `(.L_x_282) ;  /* 0x0000000000500947 */ /* 0x002fea0003800000 */
[----:B--23--:R-:W-:Y:S01]  /*22e0*/  DSETP.GEU.AND P0, PT, R2, R10, PT ;  /* 0x0000000a0200722a */ /* 0x00cfe20003f0e000 */
        /* <DEDUP_REMOVED lines=19> */
.L_x_282:
[----:B------:R-:W-:Y:S05]  /*2420*/  BSYNC.RECONVERGENT B1 ;  /* 0x0000000000017941 */ /* 0x000fea0003800200 */
.L_x_281:
[----:B------:R-:W-:Y:S01]  /*2430*/  VIADD R2, R4, 0x2 ;  /* 0x0000000204027836 */ /* 0x000fe20000000000 */
[----:B------:R1:W1:Y:S01]  /*2440*/  SHFL.DOWN PT, R8, R6, 0x2, R5 ;  /* 0x0840000006087989 */ /* 0x00026200000e0005 */
[----:B------:R-:W-:Y:S01]  /*2450*/  BSSY.RECONVERGENT B1, `(.L_x_283) ;  /* 0x000001e000017945 */ /* 0x000fe20003800200 */
[----:B--2---:R-:W-:Y:S01]  /*2460*/  IMAD.MOV.U32 R10, RZ, RZ, R12 ;  /* 0x000000ffff0a7224 */ /* 0x004fe200078e000c */
[----:B----4-:R-:W-:Y:S01]  /*2470*/  MOV R16, R14 ;  /* 0x0000000e00107202 */ /* 0x010fe20000000f00 */
[----:B------:R2:W4:Y:S01]  /*2480*/  SHFL.DOWN PT, R9, R7, 0x2, R5 ;  /* 0x0840000007097989 */ /* 0x00052200000e0005 */
[----:B------:R-:W-:Y:S01]  /*2490*/  ISETP.GT.AND P0, PT, R2, R5, PT ;  /* 0x000000050200720c */ /* 0x000fe20003f04270 */
[----:B------:R-:W-:Y:S02]  /*24a0*/  IMAD.MOV.U32 R2, RZ, RZ, R6 ;  /* 0x000000ffff027224 */ /* 0x000fe400078e0006 */
[----:B---3--:R2:W3:Y:S01]  /*24b0*/  SHFL.DOWN PT, R11, R12, 0x2, R5 ;  /* 0x084000000c0b7989 */ /* 0x0084e200000e0005 */
[----:B------:R-:W-:-:S03]  /*24c0*/  IMAD.MOV.U32 R3, RZ, RZ, R7 ;  /* 0x000000ffff037224 */ /* 0x000fc600078e0007 */
[----:B0-----:R2:W0:Y:S06]  /*24d0*/  SHFL.DOWN PT, R13, R14, 0x2, R5 ;  /* 0x084000000e0d7989 */ /* 0x00142c00000e0005 */
[----:B------:R-:W-:Y:S05]  /*24e0*/  @P0 BRA `(.L_x_284) ;  /* 0x0000000000500947 */ /* 0x000fea0003800000 */
[----:B-1--4-:R-:W-:Y:S01]  /*24f0*/  DSETP.GEU.AND P0, PT, R6, R8, PT ;  /* 0x000000080600722a */ /* 0x012fe20003f0e000 */
        /* <DEDUP_REMOVED lines=19> */
.L_x_284:
[----:B------:R-:W-:Y:S05]  /*2630*/  BSYNC.RECONVERGENT B1 ;  /* 0x0000000000017941 */ /* 0x000fea0003800200 */
.L_x_283:
[----:B-1----:R-:W-:Y:S01]  /*2640*/  VIADD R6, R4, 0x4 ;  /* 0x0000000404067836 */ /* 0x002fe20000000000 */
[----:B------:R1:W1:Y:S01]  /*2650*/  SHFL.DOWN PT, R8, R2, 0x4, R5 ;  /* 0x0880000002087989 */ /* 0x00026200000e0005 */
[----:B------:R-:W-:Y:S01]  /*2660*/  BSSY.RECONVERGENT B1, `(.L_x_285) ;  /* 0x000001e000017945 */ /* 0x000fe20003800200 */
[----:B--2---:R-:W-:Y:S02]  /*2670*/  IMAD.MOV.U32 R12, RZ, RZ, R10 ;  /* 0x000000ffff0c7224 */ /* 0x004fe400078e000a */
[----:B------:R-:W-:Y:S01]  /*2680*/  ISETP.GT.AND P0, PT, R6, R5, PT ;  /* 0x000000050600720c */ /* 0x000fe20003f04270 */
[----:B----4-:R2:W4:Y:S01]  /*2690*/  SHFL.DOWN PT, R9, R3, 0x4, R5 ;  /* 0x0880000003097989 */ /* 0x01052200000e0005 */
[----:B------:R-:W-:Y:S02]  /*26a0*/  IMAD.MOV.U32 R14, RZ, RZ, R16 ;  /* 0x000000ffff0e7224 */ /* 0x000fe400078e0010 */
[----:B------:R-:W-:Y:S01]  /*26b0*/  IMAD.MOV.U32 R6, RZ, RZ, R2 ;  /* 0x000000ffff067224 */ /* 0x000fe200078e0002 */
[----:B---3--:R2:W3:Y:S01]  /*26c0*/  SHFL.DOWN PT, R11, R10, 0x4, R5 ;  /* 0x088000000a0b7989 */ /* 0x0084e200000e0005 */
[----:B------:R-:W-:-:S03]  /*26d0*/  IMAD.MOV.U32 R7, RZ, RZ, R3 ;  /* 0x000000ffff077224 */ /* 0x000fc600078e0003 */
[----:B0-----:R2:W0:Y:S04]  /*26e0*/  SHFL.DOWN PT, R13, R16, 0x4, R5 ;  /* 0x08800000100d7989 */ /* 0x00142800000e0005 */
        /* <DEDUP_REMOVED lines=21> */
.L_x_286:
[----:B------:R-:W-:Y:S05]  /*2840*/  BSYNC.RECONVERGENT B1 ;  /* 0x0000000000017941 */ /* 0x000fea0003800200 */
.L_x_285:
        /* <DEDUP_REMOVED lines=32> */
.L_x_288:
[----:B------:R-:W-:Y:S05]  /*2a50*/  BSYNC.RECONVERGENT B1 ;  /* 0x0000000000017941 */ /* 0x000fea0003800200 */
.L_x_287:
[----:B-1----:R-:W-:Y:S01]  /*2a60*/  VIADD R8, R4, 0x10 ;  /* 0x0000001004087836 */ /* 0x002fe20000000000 */
[----:B------:R1:W1:Y:S01]  /*2a70*/  SHFL.DOWN PT, R6, R2, 0x10, R5 ;  /* 0x0a00000002067989 */ /* 0x00026200000e0005 */
[----:B------:R-:W-:Y:S01]  /*2a80*/  BSSY.RECONVERGENT B1, `(.L_x_289) ;  /* 0x000001e000017945 */ /* 0x000fe20003800200 */
[----:B--2---:R-:W-:Y:S01]  /*2a90*/  IMAD.MOV.U32 R14, RZ, RZ, R10 ;  /* 0x000000ffff0e7224 */ /* 0x004fe200078e000a */
[----:B------:R-:W-:Y:S01]  /*2aa0*/  MOV R15, R16 ;  /* 0x00000010000f7202 */ /* 0x000fe20000000f00 */
[----:B------:R2:W1:Y:S01]  /*2ab0*/  SHFL.DOWN PT, R7, R3, 0x10, R5 ;  /* 0x0a00000003077989 */ /* 0x00046200000e0005 */
[----:B------:R-:W-:Y:S01]  /*2ac0*/  ISETP.GT.AND P0, PT, R8, R5, PT ;  /* 0x000000050800720c */ /* 0x000fe20003f04270 */
[----:B------:R-:W-:Y:S02]  /*2ad0*/  IMAD.MOV.U32 R12, RZ, RZ, R2 ;  /* 0x000000ffff0c7224 */ /* 0x000fe400078e0002 */
[----:B----4-:R2:W4:Y:S01]  /*2ae0*/  SHFL.DOWN PT, R9, R10, 0x10, R5 ;  /* 0x0a0000000a097989 */ /* 0x01052200000e0005 */
[----:B0-----:R-:W-:-:S03]  /*2af0*/  IMAD.MOV.U32 R13, RZ, RZ, R3 ;  /* 0x000000ffff0d7224 */ /* 0x001fc600078e0003 */
[----:B---3--:R2:W0:Y:S06]  /*2b00*/  SHFL.DOWN PT, R11, R16, 0x10, R5 ;  /* 0x0a000000100b7989 */ /* 0x00842c00000e0005 */
[----:B------:R-:W-:Y:S05]  /*2b10*/  @P0 BRA `(.L_x_290) ;  /* 0x0000000000500947 */ /* 0x000fea0003800000 */
[----:B-1----:R-:W-:Y:S01]  /*2b20*/  DSETP.GEU.AND P0, PT, R2, R6, PT ;  /* 0x000000060200722a */ /* 0x002fe20003f0e000 */
        /* <DEDUP_REMOVED lines=19> */
.L_x_290:
[----:B------:R-:W-:Y:S05]  /*2c60*/  BSYNC.RECONVERGENT B1 ;  /* 0x0000000000017941 */ /* 0x000fea0003800200 */
.L_x_289:
[----:B------:R-:W-:Y:S01]  /*2c70*/  ISETP.NE.AND P0, PT, R4, RZ, PT ;  /* 0x000000ff0400720c */ /* 0x000fe20003f05270 */
[----:B------:R-:W-:-:S12]  /*2c80*/  BSSY.RECONVERGENT B1, `(.L_x_291) ;  /* 0x000000a000017945 */ /* 0x000fd80003800200 */
[----:B------:R-:W-:Y:S05]  /*2c90*/  @P0 BRA `(.L_x_292) ;  /* 0x0000000000200947 */ /* 0x000fea0003800000 */
[----:B------:R-:W3:Y:S01]  /*2ca0*/  S2R R4, SR_CgaCtaId ;  /* 0x0000000000047919 */ /* 0x000ee20000008800 */
[----:B--2---:R-:W-:Y:S02]  /*2cb0*/  MOV R3, 0x400 ;  /* 0x0000040000037802 */ /* 0x004fe40000000f00 */
[----:B-1----:R-:W-:-:S04]  /*2cc0*/  SHF.R.U32.HI R2, RZ, 0x1, R0 ;  /* 0x00000001ff027819 */ /* 0x002fc80000011600 */
[----:B------:R-:W-:Y:S02]  /*2cd0*/  LOP3.LUT R2, R2, 0x1f0, RZ, 0xc0, !PT ;  /* 0x000001f002027812 */ /* 0x000fe400078ec0ff */
[----:B---3--:R-:W-:-:S05]  /*2ce0*/  LEA R3, R4, R3, 0x18 ;  /* 0x0000000304037211 */ /* 0x008fca00078ec0ff */
[----:B------:R-:W-:-:S05]  /*2cf0*/  IMAD.IADD R3, R2, 0x1, R3 ;  /* 0x0000000102037824 */ /* 0x000fca00078e0203 */
[----:B------:R3:W-:Y:S04]  /*2d00*/  STS.64 [R3+0x10], R14 ;  /* 0x0000100e03007388 */ /* 0x0007e80000000a00 */
[----:B------:R3:W-:Y:S02]  /*2d10*/  STS.64 [R3+0x8], R12 ;  /* 0x0000080c03007388 */ /* 0x0007e40000000a00 */
.L_x_292:
[----:B------:R-:W-:Y:S05]  /*2d20*/  BSYNC.RECONVERGENT B1 ;  /* 0x0000000000017941 */ /* 0x000fea0003800200 */
.L_x_291:
[----:B------:R-:W-:Y:S01]  /*2d30*/  BAR.SYNC.DEFER_BLOCKING 0x0 ;  /* 0x0000000000007b1d */ /* 0x000fe20000010000 */
[----:B------:R-:W-:-:S13]  /*2d40*/  ISETP.NE.AND P1, PT, R0, RZ, PT ;  /* 0x000000ff0000720c */ /* 0x000fda0003f25270 */
[----:B------:R-:W-:Y:S05]  /*2d50*/  @P1 BRA `(.L_x_268) ;  /* 0x0000003400c41947 */ /* 0x000fea0003800000 */
[----:B------:R-:W-:Y:S01]  /*2d60*/  UISETP.GE.AND UP0, UPT, UR6, 0x21, UPT ;  /* 0x000000210600788c */ /* 0x000fe2000bf06270 */
[----:B0-----:R-:W-:Y:S02]  /*2d70*/  IMAD.MOV.U32 R11, RZ, RZ, R14 ;  /* 0x000000ffff0b7224 */ /* 0x001fe400078e000e */
[----:B------:R-:W-:Y:S02]  /*2d80*/  IMAD.MOV.U32 R8, RZ, RZ, R15 ;  /* 0x000000ffff087224 */ /* 0x000fe400078e000f */
[----:B-1----:R-:W-:Y:S02]  /*2d90*/  IMAD.MOV.U32 R2, RZ, RZ, R12 ;  /* 0x000000ffff027224 */ /* 0x002fe400078e000c */
[----:B--23--:R-:W-:Y:S02]  /*2da0*/  IMAD.MOV.U32 R3, RZ, RZ, R13 ;  /* 0x000000ffff037224 */ /* 0x00cfe400078e000d */
[----:B------:R-:W-:Y:S05]  /*2db0*/  BRA.U !UP0, `(.L_x_293) ;  /* 0x00000001086c7547 */ /* 0x000fea000b800000 */
[----:B------:R-:W0:Y:S01]  /*2dc0*/  S2UR UR5, SR_CgaCtaId ;  /* 0x00000000000579c3 */ /* 0x000e220000008800 */
[----:B------:R-:W-:Y:S01]  /*2dd0*/  UMOV UR4, 0x400 ;  /* 0x0000040000047882 */ /* 0x000fe20000000000 */
[----:B------:R-:W-:Y:S01]  /*2de0*/  BSSY.RECONVERGENT B1, `(.L_x_293) ;  /* 0x0000018000017945 */ /* 0x000fe20003800200 */
[----:B0-----:R-:W-:-:S09]  /*2df0*/  ULEA UR4, UR5, UR4, 0x18 ;  /* 0x0000000405047291 */ /* 0x001fd2000f8ec0ff */
[----:B------:R-:W0:Y:S04]  /*2e00*/  LDS.64 R4, [UR4+0x18] ;  /* 0x00001804ff047984 */ /* 0x000e280008000a00 */
        /* <DEDUP_REMOVED lines=21> */
.L_x_294:
[----:B------:R-:W-:Y:S05]  /*2f60*/  BSYNC.RECONVERGENT B1 ;  /* 0x0000000000017941 */ /* 0x000fea0003800200 */
.L_x_293:
[----:B------:R-:W-:Y:S01]  /*2f70*/  UISETP.GE.AND UP0, UPT, UR6, 0x41, UPT ;  /* 0x000000410600788c */ /* 0x000fe2000bf06270 */
[----:B----4-:R-:W-:Y:S02]  /*2f80*/  IMAD.MOV.U32 R9, RZ, RZ, R11 ;  /* 0x000000ffff097224 */ /* 0x010fe400078e000b */
        /* <DEDUP_REMOVED lines=30> */
.L_x_296:
[----:B------:R-:W-:Y:S05]  /*3170*/  BSYNC.RECONVERGENT B1 ;  /* 0x0000000000017941 */ /* 0x000fea0003800200 */
.L_x_295:
[----:B------:R-:W-:Y:S01]  /*3180*/  UISETP.GE.AND UP0, UPT, UR6, 0x61, UPT ;  /* 0x000000610600788c */ /* 0x000fe2000bf06270 */
[----:B------:R-:W-:Y:S01]  /*3190*/  IMAD.MOV.U32 R11, RZ, RZ, R9 ;  /* 0x000000ffff0b7224 */ /* 0x000fe200078e0009 */
[----:B------:R-:W-:Y:S01]  /*31a0*/  MOV R3, R5 ;  /* 0x0000000500037202 */ /* 0x000fe20000000f00 */
[----:B------:R-:W-:Y:S02]  /*31b0*/  IMAD.MOV.U32 R8, RZ, RZ, R0 ;  /* 0x000000ffff087224 */ /* 0x000fe400078e0000 */
[----:B------:R-:W-:-:S04]  /*31c0*/  IMAD.MOV.U32 R2, RZ, RZ, R4 ;  /* 0x000000ffff027224 */ /* 0x000fc800078e0004 */
        /* <DEDUP_REMOVED lines=27> */
.L_x_298:
[----:B------:R-:W-:Y:S05]  /*3380*/  BSYNC.RECONVERGENT B1 ;  /* 0x0000000000017941 */ /* 0x000fea0003800200 */
.L_x_297:
        /* <DEDUP_REMOVED lines=32> */
.L_x_300:
[----:B------:R-:W-:Y:S05]  /*3590*/  BSYNC.RECONVERGENT B1 ;  /* 0x0000000000017941 */ /* 0x000fea0003800200 */
.L_x_299:
        /* <DEDUP_REMOVED lines=32> */
.L_x_302:
[----:B------:R-:W-:Y:S05]  /*37a0*/  BSYNC.RECONVERGENT B1 ;  /* 0x0000000000017941 */ /* 0x000fea0003800200 */
.L_x_301:
        /* <DEDUP_REMOVED lines=14> */
[----:B------:R-:W-:Y:S01]  /*3890*/  IMAD.MOV.U32 R5, RZ, RZ, R7 ;  /* 0x000000ffff057224 */ /* 0x000fe200078e0007 */
[----:B-1----:R-:W-:Y:S01]  /*38a0*/  MOV R9, R12 ;  /* 0x0000000c00097202 */ /* 0x002fe20000000f00 */
[----:B------:R-:W-:-:S09]  /*38b0*/  IMAD.MOV.U32 R0, RZ, RZ, R13 ;  /* 0x000000ffff007224 */ /* 0x000fd200078e000d */
        /* <DEDUP_REMOVED lines=15> */
.L_x_304:
[----:B------:R-:W-:Y:S05]  /*39b0*/  BSYNC.RECONVERGENT B1 ;  /* 0x0000000000017941 */ /* 0x000fea0003800200 */
.L_x_303:
        /* <DEDUP_REMOVED lines=32> */
.L_x_236:
[----:B------:R-:W1:Y:S01]  /*3bc0*/  S2R R0, SR_TID.X ;  /* 0x0000000000007919 */ /* 0x000e620000002100 */
[----:B------:R-:W1:Y:S01]  /*3bd0*/  LDC.64 R2, c[0x0][0x380] ;  /* 0x0000e000ff027b82 */ /* 0x000e620000000a00 */
[----:B------:R-:W2:Y:S01]  /*3be0*/  LDCU.64 UR6, c[0x0][0x388] ;  /* 0x00007100ff0677ac */ /* 0x000ea20008000a00 */
[----:B-1----:R-:W-:-:S05]  /*3bf0*/  IMAD.WIDE.U32 R2, R0, 0x8, R2 ;  /* 0x0000000800027825 */ /* 0x002fca00078e0002 */
[----:B0-----:R-:W3:Y:S04]  /*3c00*/  LDG.E.64 R4, desc[UR8][R2.64] ;  /* 0x0000000802047981 */ /* 0x001ee8000c1e1b00 */
[----:B------:R-:W3:Y:S04]  /*3c10*/  LDG.E.64 R6, desc[UR8][R2.64+0x800] ;  /* 0x0008000802067981 */ /* 0x000ee8000c1e1b00 */
[----:B------:R-:W4:Y:S04]  /*3c20*/  LDG.E.64 R8, desc[UR8][R2.64+0x1000] ;  /* 0x0010000802087981 */ /* 0x000f28000c1e1b00 */
[----:B------:R-:W5:Y:S04]  /*3c30*/  LDG.E.64 R12, desc[UR8][R2.64+0x1800] ;  /* 0x00180008020c7981 */ /* 0x000f68000c1e1b00 */
[----:B------:R-:W5:Y:S01]  /*3c40*/  LDG.E.64 R10, desc[UR8][R2.64+0x2000] ;  /* 0x00200008020a7981 */ /* 0x000f62000c1e1b00 */
[----:B------:R-:W-:Y:S01]  /*3c50*/  BSSY.RECONVERGENT B1, `(.L_x_305) ;  /* 0x000001c000017945 */ /* 0x000fe20003800200 */
[----:B---3--:R-:W-:-:S06]  /*3c60*/  DSETP.GEU.AND P0, PT, R4, R6, PT ;  /* 0x000000060400722a */ /* 0x008fcc0003f0e000 */
[----:B------:R-:W-:Y:S02]  /*3c70*/  FSEL R4, R4, R6, P0 ;  /* 0x0000000604047208 */ /* 0x000fe40000000000 */
[----:B------:R-:W-:Y:S01]  /*3c80*/  FSEL R5, R5, R7, P0 ;  /* 0x0000000705057208 */ /* 0x000fe20000000000 */
[C---:B------:R-:W-:Y:S01]  /*3c90*/  VIADD R7, R0.reuse, 0x200 ;  /* 0x0000020000077836 */ /* 0x040fe20000000000 */
[----:B------:R-:W-:-:S04]  /*3ca0*/  LOP3.LUT R6, R0, 0x400, RZ, 0xfc, !PT ;  /* 0x0000040000067812 */ /* 0x000fc800078efcff */
[----:B----4-:R-:W-:Y:S01]  /*3cb0*/  DSETP.GEU.AND P1, PT, R4, R8, PT ;  /* 0x000000080400722a */ /* 0x010fe20003f2e000 */
[----:B--2---:R-:W-:-:S05]  /*3cc0*/  IADD3 R17, P4, PT, R6, UR6, RZ ;  /* 0x0000000606117c10 */ /* 0x004fca000ff9e0ff */
[----:B------:R-:W-:Y:S01]  /*3cd0*/  FSEL R4, R4, R8, P1 ;  /* 0x0000000804047208 */ /* 0x000fe20000800000 */
[----:B------:R-:W-:Y:S01]  /*3ce0*/  IMAD.X R16, RZ, RZ, UR7, P4 ;  /* 0x00000007ff107e24 */ /* 0x000fe2000a0e06ff */
[----:B------:R-:W-:Y:S01]  /*3cf0*/  FSEL R5, R5, R9, P1 ;  /* 0x0000000905057208 */ /* 0x000fe20000800000 */
[----:B------:R-:W-:-:S05]  /*3d00*/  VIADD R9, R0, 0x100 ;  /* 0x0000010000097836 */ /* 0x000fca0000000000 */
[----:B-----5:R-:W-:Y:S01]  /*3d10*/  DSETP.GEU.AND P2, PT, R4, R12, PT ;  /* 0x0000000c0400722a */ /* 0x020fe20003f4e000 */
[----:B------:R-:W-:-:S05]  /*3d20*/  @P1 SEL R7, R0, R9, P0 ;  /* 0x0000000900071207 */ /* 0x000fca0000000000 */
[----:B------:R-:W-:Y:S02]  /*3d30*/  FSEL R4, R4, R12, P2 ;  /* 0x0000000c04047208 */ /* 0x000fe40001000000 */
[----:B------:R-:W-:-:S06]  /*3d40*/  FSEL R5, R5, R13, P2 ;  /* 0x0000000d05057208 */ /* 0x000fcc0001000000 */
[----:B------:R-:W-:Y:S01]  /*3d50*/  DSETP.GEU.AND P3, PT, R4, R10, PT ;  /* 0x0000000a0400722a */ /* 0x000fe20003f6e000 */
[----:B------:R-:W-:-:S13]  /*3d60*/  @!P2 VIADD R7, R0, 0x300 ;  /* 0x000003000007a836 */ /* 0x000fda0000000000 */
[----:B------:R-:W-:Y:S05]  /*3d70*/  @!P3 BRA `(.L_x_306) ;  /* 0x000000000024b947 */ /* 0x000fea0003800000 */
[C---:B------:R-:W-:Y:S02]  /*3d80*/  ISETP.GE.U32.AND P0, PT, R7.reuse, R6, PT ;  /* 0x000000060700720c */ /* 0x040fe40003f06070 */
[----:B------:R-:W-:Y:S02]  /*3d90*/  IADD3 R6, P1, PT, R7, UR6, RZ ;  /* 0x0000000607067c10 */ /* 0x000fe4000ff3e0ff */
[----:B------:R-:W-:-:S03]  /*3da0*/  ISETP.GE.U32.AND.EX P0, PT, RZ, RZ, PT, P0 ;  /* 0x000000ffff00720c */ /* 0x000fc60003f06100 */
[----:B------:R-:W-:-:S10]  /*3db0*/  IMAD.X R7, RZ, RZ, UR7, P1 ;  /* 0x00000007ff077e24 */ /* 0x000fd400088e06ff */
[----:B------:R-:W-:-:S06]  /*3dc0*/  DSETP.LT.OR P0, PT, R10, R4, !P0 ;  /* 0x000000040a00722a */ /* 0x000fcc0004701400 */
[----:B------:R-:W-:Y:S02]  /*3dd0*/  FSEL R10, R4, R10, P0 ;  /* 0x0000000a040a7208 */ /* 0x000fe40000000000 */
[----:B------:R-:W-:Y:S02]  /*3de0*/  FSEL R11, R5, R11, P0 ;  /* 0x0000000b050b7208 */ /* 0x000fe40000000000 */
[----:B------:R-:W-:Y:S02]  /*3df0*/  SEL R17, R6, R17, P0 ;  /* 0x0000001106117207 */ /* 0x000fe40000000000 */
[----:B------:R-:W-:-:S07]  /*3e00*/  SEL R16, R7, R16, P0 ;  /* 0x0000001007107207 */ /* 0x000fce0000000000 */
.L_x_306:
[----:B------:R-:W-:Y:S05]  /*3e10*/  BSYNC.RECONVERGENT B1 ;  /* 0x0000000000017941 */ /* 0x000fea0003800200 */
.L_x_305:
[----:B------:R-:W-:Y:S01]  /*3e20*/  UISETP.GE.U32.AND UP0, UPT, UR4, 0xa00, UPT ;  /* 0x00000a000400788c */ /* 0x000fe2000bf06070 */
[----:B------:R-:W-:Y:S02]  /*3e30*/  IMAD.MOV.U32 R19, RZ, RZ, 0x500 ;  /* 0x00000500ff137424 */ /* 0x000fe400078e00ff */
[----:B------:R-:W-:Y:S01]  /*3e40*/  IMAD.MOV.U32 R18, RZ, RZ, RZ ;  /* 0x000000ffff127224 */ /* 0x000fe200078e00ff */
[----:B------:R-:W-:-:S09]  /*3e50*/  UISETP.GE.U32.AND.EX UP0, UPT, UR5, URZ, UPT, UP0 ;  /* 0x000000ff0500728c */ /* 0x000fd2000bf06100 */
[----:B------:R-:W-:Y:S05]  /*3e60*/  BRA.U !UP0, `(.L_x_307) ;  /* 0x0000000508647547 */ /* 0x000fea000b800000 */
[----:B------:R-:W-:Y:S01]  /*3e70*/  IMAD.MOV.U32 R14, RZ, RZ, R10 ;  /* 0x000000ffff0e7224 */ /* 0x000fe200078e000a */
[----:B------:R-:W0:Y:S01]  /*3e80*/  LDCU.64 UR6, c[0x0][0x388] ;  /* 0x00007100ff0677ac */ /* 0x000e220008000a00 */
[----:B------:R-:W-:Y:S02]  /*3e90*/  IMAD.MOV.U32 R15, RZ, RZ, R11 ;  /* 0x000000ffff0f7224 */ /* 0x000fe400078e000b */
[----:B------:R-:W-:Y:S01]  /*3ea0*/  IMAD.MOV.U32 R21, RZ, RZ, 0x500 ;  /* 0x00000500ff157424 */ /* 0x000fe200078e00ff */
[----:B------:R-:W1:Y:S01]  /*3eb0*/  LDCU.64 UR4, c[0x0][0x398] ;  /* 0x00007300ff0477ac */ /* 0x000e620008000a00 */
[----:B------:R-:W-:-:S07]  /*3ec0*/  IMAD.MOV.U32 R19, RZ, RZ, RZ ;  /* 0x000000ffff137224 */ /* 0x000fce00078e00ff */
.L_x_310:
[----:B------:R-:W-:-:S04]  /*3ed0*/  LEA R24, P0, R21, R2, 0x3 ;  /* 0x0000000215187211 */ /* 0x000fc800078018ff */
[----:B------:R-:W-:-:S05]  /*3ee0*/  LEA.HI.X R25, R21, R3, R19, 0x3, P0 ;  /* 0x0000000315197211 */ /* 0x000fca00000f1c13 */
[----:B------:R-:W2:Y:S04]  /*3ef0*/  LDG.E.64 R12, desc[UR8][R24.64] ;  /* 0x00000008180c7981 */ /* 0x000ea8000c1e1b00 */
[----:B------:R-:W3:Y:S04]  /*3f00*/  LDG.E.64 R8, desc[UR8][R24.64+0x800] ;  /* 0x0008000818087981 */ /* 0x000ee8000c1e1b00 */
[----:B------:R-:W4:Y:S04]  /*3f10*/  LDG.E.64 R6, desc[UR8][R24.64+0x1000] ;  /* 0x0010000818067981 */ /* 0x000f28000c1e1b00 */
[----:B------:R1:W5:Y:S04]  /*3f20*/  LDG.E.64 R4, desc[UR8][R24.64+0x1800] ;  /* 0x0018000818047981 */ /* 0x000368000c1e1b00 */
[----:B------:R1:W5:Y:S01]  /*3f30*/  LDG.E.64 R10, desc[UR8][R24.64+0x2000] ;  /* 0x00200008180a7981 */ /* 0x000362000c1e1b00 */
[----:B0-----:R-:W-:Y:S01]  /*3f40*/  IADD3 R18, P0, P1, R21, UR6, R0 ;  /* 0x0000000615127c10 */ /* 0x001fe2000f91e000 */
[----:B------:R-:W-:Y:S03]  /*3f50*/  BSSY.RECONVERGENT B1, `(.L_x_308) ;  /* 0x0000027000017945 */ /* 0x000fe60003800200 */
[----:B------:R-:W-:Y:S01]  /*3f60*/  IADD3.X R20, PT, PT, R19, UR7, RZ, P0, P1 ;  /* 0x0000000713147c10 */ /* 0x000fe200087e24ff */
[----:B------:R-:W-:-:S04]  /*3f70*/  IMAD.MOV.U32 R22, RZ, RZ, R18 ;  /* 0x000000ffff167224 */ /* 0x000fc800078e0012 */
[----:B------:R-:W-:Y:S01]  /*3f80*/  IMAD.MOV.U32 R23, RZ, RZ, R20 ;  /* 0x000000ffff177224 */ /* 0x000fe200078e0014 */
[----:B--2---:R-:W-:-:S14]  /*3f90*/  DSETP.GEU.AND P2, PT, R14, R12, PT ;  /* 0x0000000c0e00722a */ /* 0x004fdc0003f4e000 */
[----:B------:R-:W-:-:S04]  /*3fa0*/  @P2 ISETP.GE.U32.AND P0, PT, R17, R22, PT ;  /* 0x000000161100220c */ /* 0x000fc80003f06070 */
[----:B------:R-:W-:-:S13]  /*3fb0*/  @P2 ISETP.GE.AND.EX P0, PT, R16, R23, PT, P0 ;  /* 0x000000171000220c */ /* 0x000fda0003f06300 */
[----:B------:R-:W-:-:S06]  /*3fc0*/  @P2 DSETP.LT.OR P0, PT, R12, R14, !P0 ;  /* 0x0000000e0c00222a */ /* 0x000fcc0004701400 */
[----:B------:R-:W-:Y:S02]  /*3fd0*/  @P2 FSEL R14, R14, R12, P0 ;  /* 0x0000000c0e0e2208 */ /* 0x000fe40000000000 */
[----:B------:R-:W-:Y:S02]  /*3fe0*/  @P2 FSEL R15, R15, R13, P0 ;  /* 0x0000000d0f0f2208 */ /* 0x000fe40000000000 */
[----:B------:R-:W-:Y:S01]  /*3ff0*/  @P2 SEL R22, R17, R22, P0 ;  /* 0x0000001611162207 */ /* 0x000fe20000000000 */
[----:B------:R-:W-:Y:S01]  /*4000*/  @P2 IMAD.MOV.U32 R12, RZ, RZ, R14 ;  /* 0x000000ffff0c2224 */ /* 0x000fe200078e000e */
[----:B------:R-:W-:Y:S01]  /*4010*/  @P2 SEL R23, R16, R23, P0 ;  /* 0x0000001710172207 */ /* 0x000fe20000000000 */
[----:B------:R-:W-:Y:S01]  /*4020*/  @P2 IMAD.MOV.U32 R13, RZ, RZ, R15 ;  /* 0x000000ffff0d2224 */ /* 0x000fe200078e000f */
[----:B------:R-:W-:-:S05]  /*4030*/  IADD3 R15, P3, PT, R18, 0x100, RZ ;  /* 0x00000100120f7810 */ /* 0x000fca0007f7e0ff */
[----:B---3--:R-:W-:Y:S01]  /*4040*/  DSETP.GEU.AND P1, PT, R12, R8, PT ;  /* 0x000000080c00722a */ /* 0x008fe20003f2e000 */
[----:B------:R-:W-:-:S13]  /*4050*/  IMAD.X R16, RZ, RZ, R20, P3 ;  /* 0x000000ffff107224 */ /* 0x000fda00018e0614 */
[----:B------:R-:W-:-:S04]  /*4060*/  @P1 ISETP.GE.U32.AND P0, PT, R22, R15, PT ;  /* 0x0000000f1600120c */ /* 0x000fc80003f06070 */
[----:B------:R-:W-:-:S13]  /*4070*/  @P1 ISETP.GE.AND.EX P0, PT, R23, R16, PT, P0 ;  /* 0x000000101700120c */ /* 0x000fda0003f06300 */
[----:B------:R-:W-:-:S06]  /*4080*/  @P1 DSETP.LT.OR P0, PT, R8, R12, !P0 ;  /* 0x0000000c0800122a */ /* 0x000fcc0004701400 */
[----:B------:R-:W-:Y:S02]  /*4090*/  @P1 FSEL R12, R12, R8, P0 ;  /* 0x000000080c0c1208 */ /* 0x000fe40000000000 */
[----:B------:R-:W-:Y:S02]  /*40a0*/  @P1 FSEL R13, R13, R9, P0 ;  /* 0x000000090d0d1208 */ /* 0x000fe40000000000 */
[----:B------:R-:W-:Y:S01]  /*40b0*/  @P1 SEL R15, R22, R15, P0 ;  /* 0x0000000f160f1207 */ /* 0x000fe20000000000 */
[----:B------:R-:W-:Y:S01]  /*40c0*/  @P1 IMAD.MOV.U32 R8, RZ, RZ, R12 ;  /* 0x000000ffff081224 */ /* 0x000fe200078e000c */
[----:B------:R-:W-:Y:S01]  /*40d0*/  IADD3 R12, P3, PT, R18, 0x200, RZ ;  /* 0x00000200120c7810 */ /* 0x000fe20007f7e0ff */
[----:B------:R-:W-:Y:S01]  /*40e0*/  @P1 IMAD.MOV.U32 R9, RZ, RZ, R13 ;  /* 0x000000ffff091224 */ /* 0x000fe200078e000d */
[----:B------:R-:W-:-:S03]  /*40f0*/  @P1 SEL R16, R23, R16, P0 ;  /* 0x0000001017101207 */ /* 0x000fc60000000000 */
[----:B------:R-:W-:Y:S02]  /*4100*/  IMAD.X R14, RZ, RZ, R20, P3 ;  /* 0x000000ffff0e7224 */ /* 0x000fe400018e0614 */
[----:B----4-:R-:W-:-:S14]  /*4110*/  DSETP.GEU.AND P2, PT, R8, R6, PT ;  /* 0x000000060800722a */ /* 0x010fdc0003f4e000 */
[----:B-1----:R-:W-:Y:S05]  /*4120*/  @!P2 BRA `(.L_x_309) ;  /* 0x000000000024a947 */ /* 0x002fea0003800000 */
[----:B------:R-:W-:-:S04]  /*4130*/  IADD3 R12, P1, PT, R18, 0x200, RZ ;  /* 0x00000200120c7810 */ /* 0x000fc80007f3e0ff */
[----:B------:R-:W-:Y:S01]  /*4140*/  ISETP.GE.U32.AND P0, PT, R15, R12, PT ;  /* 0x0000000c0f00720c */ /* 0x000fe20003f06070 */
[----:B------:R-:W-:-:S05]  /*4150*/  IMAD.X R13, RZ, RZ, R20, P1 ;  /* 0x000000ffff0d7224 */ /* 0x000fca00008e0614 */
[----:B------:R-:W-:-:S13]  /*4160*/  ISETP.GE.AND.EX P0, PT, R16, R13, PT, P0 ;  /* 0x0000000d1000720c */ /* 0x000fda0003f06300 */
[----:B------:R-:W-:-:S06]  /*4170*/  DSETP.LT.OR P0, PT, R6, R8, !P0 ;  /* 0x000000080600722a */ /* 0x000fcc0004701400 */
[----:B------:R-:W-:Y:S02]  /*4180*/  FSEL R6, R8, R6, P0 ;  /* 0x0000000608067208 */ /* 0x000fe40000000000 */
[----:B------:R-:W-:Y:S02]  /*4190*/  FSEL R7, R9, R7, P0 ;  /* 0x0000000709077208 */ /* 0x000fe40000000000 */
[----:B------:R-:W-:Y:S02]  /*41a0*/  SEL R12, R15, R12, P0 ;  /* 0x0000000c0f0c7207 */ /* 0x000fe40000000000 */
[----:B------:R-:W-:-:S07]  /*41b0*/  SEL R14, R16, R13, P0 ;  /* 0x0000000d100e7207 */ /* 0x000fce0000000000 */
.L_x_309:
[----:B------:R-:W-:Y:S05]  /*41c0*/  BSYNC.RECONVERGENT B1 ;  /* 0x0000000000017941 */ /* 0x000fea0003800200 */
.L_x_308:
[----:B-----5:R-:W-:Y:S01]  /*41d0*/  DSETP.GEU.AND P1, PT, R6, R4, PT ;  /* 0x000000040600722a */ /* 0x020fe20003f2e000 */
[C---:B------:R-:W-:Y:S02]  /*41e0*/  IADD3 R8, P0, PT, R18.reuse, 0x300, RZ ;  /* 0x0000030012087810 */ /* 0x040fe40007f1e0ff */
[----:B------:R-:W-:-:S03]  /*41f0*/  IADD3 R17, P3, PT, R18, 0x400, RZ ;  /* 0x0000040012117810 */ /* 0x000fc60007f7e0ff */
[--C-:B------:R-:W-:Y:S02]  /*4200*/  IMAD.X R9, RZ, RZ, R20.reuse, P0 ;  /* 0x000000ffff097224 */ /* 0x100fe400000e0614 */
[----:B------:R-:W-:-:S06]  /*4210*/  IMAD.X R16, RZ, RZ, R20, P3 ;  /* 0x000000ffff107224 */ /* 0x000fcc00018e0614 */
[----:B------:R-:W-:-:S04]  /*4220*/  @P1 ISETP.GE.U32.AND P0, PT, R12, R8, PT ;  /* 0x000000080c00120c */ /* 0x000fc80003f06070 */
[----:B------:R-:W-:-:S13]  /*4230*/  @P1 ISETP.GE.AND.EX P0, PT, R14, R9, PT, P0 ;  /* 0x000000090e00120c */ /* 0x000fda0003f06300 */
[----:B------:R-:W-:-:S06]  /*4240*/  @P1 DSETP.LT.OR P0, PT, R4, R6, !P0 ;  /* 0x000000060400122a */ /* 0x000fcc0004701400 */
[----:B------:R-:W-:Y:S02]  /*4250*/  @P1 FSEL R7, R7, R5, P0 ;  /* 0x0000000507071208 */ /* 0x000fe40000000000 */
[----:B------:R-:W-:Y:S02]  /*4260*/  @P1 FSEL R6, R6, R4, P0 ;  /* 0x0000000406061208 */ /* 0x000fe40000000000 */
[----:B------:R-:W-:Y:S01]  /*4270*/  @P1 SEL R8, R12, R8, P0 ;  /* 0x000000080c081207 */ /* 0x000fe20000000000 */
[----:B------:R-:W-:Y:S01]  /*4280*/  @P1 IMAD.MOV.U32 R5, RZ, RZ, R7 ;  /* 0x000000ffff051224 */ /* 0x000fe200078e0007 */
[----:B------:R-:W-:Y:S02]  /*4290*/  @P1 MOV R4, R6 ;  /* 0x0000000600041202 */ /* 0x000fe40000000f00 */
[----:B------:R-:W-:Y:S02]  /*42a0*/  @P1 SEL R9, R14, R9, P0 ;  /* 0x000000090e091207 */ /* 0x000fe40000000000 */
[----:B------:R-:W-:-:S02]  /*42b0*/  IADD3 R6, P1, PT, R21, 0xa00, RZ ;  /* 0x00000a0015067810 */ /* 0x000fc40007f3e0ff */
[----:B------:R-:W-:Y:S01]  /*42c0*/  DSETP.GEU.AND P2, PT, R4, R10, PT ;  /* 0x0000000a0400722a */ /* 0x000fe20003f4e000 */
[----:B------:R-:W-:Y:S02]  /*42d0*/  IADD3 R21, P3, PT, R21, 0x500, RZ ;  /* 0x0000050015157810 */ /* 0x000fe40007f7e0ff */
[----:B------:R-:W-:Y:S01]  /*42e0*/  ISETP.GT.U32.AND P4, PT, R6, UR4, PT ;  /* 0x0000000406007c0c */ /* 0x000fe2000bf84070 */
[--C-:B------:R-:W-:Y:S02]  /*42f0*/  IMAD.X R6, RZ, RZ, R19.reuse, P1 ;  /* 0x000000ffff067224 */ /* 0x100fe400008e0613 */
[----:B------:R-:W-:-:S03]  /*4300*/  IMAD.X R18, RZ, RZ, R19, P3 ;  /* 0x000000ffff127224 */ /* 0x000fc600018e0613 */
[----:B------:R-:W-:Y:S01]  /*4310*/  ISETP.GT.AND.EX P1, PT, R6, UR5, PT, P4 ;  /* 0x0000000506007c0c */ /* 0x000fe2000bf24340 */
[----:B------:R-:W-:-:S04]  /*4320*/  IMAD.MOV.U32 R19, RZ, RZ, R18 ;  /* 0x000000ffff137224 */ /* 0x000fc800078e0012 */
        /* <DEDUP_REMOVED lines=8> */
[----:B------:R-:W-:Y:S02]  /*43b0*/  @P2 IMAD.MOV.U32 R11, RZ, RZ, R5 ;  /* 0x000000ffff0b2224 */ /* 0x000fe400078e0005 */
[----:B------:R-:W-:Y:S02]  /*43c0*/  IMAD.MOV.U32 R14, RZ, RZ, R10 ;  /* 0x000000ffff0e7224 */ /* 0x000fe400078e000a */
[----:B------:R-:W-:Y:S01]  /*43d0*/  IMAD.MOV.U32 R15, RZ, RZ, R11 ;  /* 0x000000ffff0f7224 */ /* 0x000fe200078e000b */
[----:B------:R-:W-:Y:S06]  /*43e0*/  @!P1 BRA `(.L_x_310) ;  /* 0xfffffff800b89947 */ /* 0x000fec000383ffff */
[----:B------:R-:W-:-:S07]  /*43f0*/  IMAD.MOV.U32 R19, RZ, RZ, R21 ;  /* 0x000000ffff137224 */ /* 0x000fce00078e0015 */
.L_x_307:
[----:B------:R-:W-:-:S04]  /*4400*/  ISETP.GE.U32.AND P0, PT, R19, UR4, PT ;  /* 0x0000000413007c0c */ /* 0x000fc8000bf06070 */
[----:B------:R-:W-:-:S13]  /*4410*/  ISETP.GE.AND.EX P0, PT, R18, UR5, PT, P0 ;  /* 0x0000000512007c0c */ /* 0x000fda000bf06300 */
[----:B------:R-:W-:Y:S05]  /*4420*/  @P0 BRA `(.L_x_311) ;  /* 0x0000000800c40947 */ /* 0x000fea0003800000 */
[----:B------:R-:W-:Y:S01]  /*4430*/  IADD3 R21, PT, PT, -R19, UR4, RZ ;  /* 0x0000000413157c10 */ /* 0x000fe2000fffe1ff */
[----:B------:R-:W-:Y:S03]  /*4440*/  BSSY.RECONVERGENT B1, `(.L_x_311) ;  /* 0x00000af000017945 */ /* 0x000fe60003800200 */
[----:B------:R-:W-:-:S13]  /*4450*/  ISETP.GE.AND P0, PT, R0, R21, PT ;  /* 0x000000150000720c */ /* 0x000fda0003f06270 */
[----:B------:R-:W-:Y:S05]  /*4460*/  @P0 BRA `(.L_x_312) ;  /* 0x0000000800b00947 */ /* 0x000fea0003800000 */
[----:B------:R-:W-:Y:S01]  /*4470*/  LOP3.LUT R6, RZ, R0, RZ, 0x33, !PT ;  /* 0x00000000ff067212 */ /* 0x000fe200078e33ff */
[----:B------:R-:W-:Y:S01]  /*4480*/  BSSY.RECONVERGENT B2, `(.L_x_313) ;  /* 0x0000036000027945 */ /* 0x000fe20003800200 */
[----:B------:R-:W-:Y:S02]  /*4490*/  IMAD.MOV.U32 R12, RZ, RZ, R0 ;  /* 0x000000ffff0c7224 */ /* 0x000fe400078e0000 */
[----:B------:R-:W-:-:S04]  /*44a0*/  IADD3 R6, PT, PT, -R19, UR4, R6 ;  /* 0x0000000413067c10 */ /* 0x000fc8000fffe106 */
[----:B------:R-:W-:-:S04]  /*44b0*/  LOP3.LUT R2, R6, 0x300, RZ, 0xc0, !PT ;  /* 0x0000030006027812 */ /* 0x000fc800078ec0ff */
[----:B------:R-:W-:-:S13]  /*44c0*/  ISETP.NE.AND P0, PT, R2, 0x300, PT ;  /* 0x000003000200780c */ /* 0x000fda0003f05270 */
[----:B------:R-:W-:Y:S05]  /*44d0*/  @!P0 BRA `(.L_x_314) ;  /* 0x0000000000c08947 */ /* 0x000fea0003800000 */
[----:B------:R-:W0:Y:S01]  /*44e0*/  LDCU.64 UR10, c[0x0][0x380] ;  /* 0x00007000ff0a77ac */ /* 0x000e220008000a00 */
[----:B------:R-:W-:Y:S01]  /*44f0*/  IADD3 R9, P0, PT, R0, R19, RZ ;  /* 0x0000001300097210 */ /* 0x000fe20007f1e0ff */
[----:B------:R-:W-:Y:S01]  /*4500*/  IMAD.MOV.U32 R12, RZ, RZ, R0 ;  /* 0x000000ffff0c7224 */ /* 0x000fe200078e0000 */
[----:B------:R-:W-:-:S03]  /*4510*/  LEA.HI R2, R6, 0x1, RZ, 0x18 ;  /* 0x0000000106027811 */ /* 0x000fc600078fc0ff */
[----:B------:R-:W-:Y:S01]  /*4520*/  IMAD.X R14, RZ, RZ, R18, P0 ;  /* 0x000000ffff0e7224 */ /* 0x000fe200000e0612 */
[----:B------:R-:W-:Y:S02]  /*4530*/  LOP3.LUT R2, R2, 0x3, RZ, 0xc0, !PT ;  /* 0x0000000302027812 */ /* 0x000fe400078ec0ff */
[----:B------:R-:W-:-:S03]  /*4540*/  IADD3 R13, P0, PT, R9, UR6, RZ ;  /* 0x00000006090d7c10 */ /* 0x000fc6000ff1e0ff */
[----:B------:R-:W-:Y:S01]  /*4550*/  IMAD.MOV R7, RZ, RZ, -R2 ;  /* 0x000000ffff077224 */ /* 0x000fe200078e0a02 */
[----:B0-----:R-:W-:-:S04]  /*4560*/  LEA R8, P1, R9, UR10, 0x3 ;  /* 0x0000000a09087c11 */ /* 0x001fc8000f8218ff */
[----:B------:R-:W-:Y:S02]  /*4570*/  LEA.HI.X R9, R9, UR11, R14, 0x3, P1 ;  /* 0x0000000b09097c11 */ /* 0x000fe400088f1c0e */
[----:B------:R-:W-:-:S07]  /*4580*/  IADD3.X R14, PT, PT, R14, UR7, RZ, P0, !PT ;  /* 0x000000070e0e7c10 */ /* 0x000fce00087fe4ff */
.L_x_317:
        /* <DEDUP_REMOVED lines=31> */
.L_x_316:
[----:B------:R-:W-:Y:S05]  /*4780*/  BSYNC.RECONVERGENT B3 ;  /* 0x0000000000037941 */ /* 0x000fea0003800200 */
.L_x_315:
[----:B------:R-:W-:Y:S01]  /*4790*/  IADD3 R13, P0, PT, R13, 0x100, RZ ;  /* 0x000001000d0d7810 */ /* 0x000fe20007f1e0ff */
[----:B------:R-:W-:Y:S02]  /*47a0*/  VIADD R12, R12, 0x100 ;  /* 0x000001000c0c7836 */ /* 0x000fe40000000000 */
[----:B------:R-:W-:Y:S02]  /*47b0*/  IMAD.X R9, RZ, RZ, R9, P3 ;  /* 0x000000ffff097224 */ /* 0x000fe400018e0609 */
[----:B------:R-:W-:Y:S01]  /*47c0*/  IMAD.X R14, RZ, RZ, R14, P0 ;  /* 0x000000ffff0e7224 */ /* 0x000fe200000e060e */
[----:B------:R-:W-:Y:S07]  /*47d0*/  @P2 BRA `(.L_x_317) ;  /* 0xfffffffc006c2947 */ /* 0x000fee000383ffff */
.L_x_314:
[----:B------:R-:W-:Y:S05]  /*47e0*/  BSYNC.RECONVERGENT B2 ;  /* 0x0000000000027941 */ /* 0x000fea0003800200 */
.L_x_313:
[----:B------:R-:W-:-:S13]  /*47f0*/  ISETP.GE.U32.AND P0, PT, R6, 0x300, PT ;  /* 0x000003000600780c */ /* 0x000fda0003f06070 */
[----:B------:R-:W-:Y:S05]  /*4800*/  @!P0 BRA `(.L_x_312) ;  /* 0x0000000400c88947 */ /* 0x000fea0003800000 */
[----:B------:R-:W0:Y:S01]  /*4810*/  LDC.64 R8, c[0x0][0x380] ;  /* 0x0000e000ff087b82 */ /* 0x000e220000000a00 */
[----:B------:R-:W-:-:S07]  /*4820*/  VIADD R20, R12, 0x200 ;  /* 0x000002000c147836 */ /* 0x000fce0000000000 */
[----:B------:R-:W1:Y:S02]  /*4830*/  LDC.64 R6, c[0x0][0x388] ;  /* 0x0000e200ff067b82 */ /* 0x000e640000000a00 */
.L_x_326:
        /* <DEDUP_REMOVED lines=13> */
[----:B------:R-:W-:Y:S01]  /*4910*/  MOV R2, R14 ;  /* 0x0000000e00027202 */ /* 0x000fe20000000f00 */
[----:B------:R-:W-:-:S12]  /*4920*/  IMAD.MOV.U32 R3, RZ, RZ, R15 ;  /* 0x000000ffff037224 */ /* 0x000fd800078e000f */
        /* <DEDUP_REMOVED lines=15> */
.L_x_319:
[----:B------:R-:W-:Y:S05]  /*4a20*/  BSYNC.RECONVERGENT B2 ;  /* 0x0000000000027941 */ /* 0x000fea0003800200 */
.L_x_318:
        /* <DEDUP_REMOVED lines=26> */
.L_x_321:
[----:B------:R-:W-:Y:S05]  /*4bd0*/  BSYNC.RECONVERGENT B2 ;  /* 0x0000000000027941 */ /* 0x000fea0003800200 */
.L_x_320:
[----:B------:R-:W-:Y:S01]  /*4be0*/  DSETP.GEU.AND P0, PT, R16, R10, PT ;  /* 0x0000000a1000722a */ /* 0x000fe20003f0e000 */
[CC--:B------:R-:W-:Y:S01]  /*4bf0*/  IADD3 R13, P1, P4, R19.reuse, R6.reuse, R20 ;  /* 0x00000006130d7210 */ /* 0x0c0fe20007c3e014 */
[----:B------:R-:W-:Y:S01]  /*4c00*/  VIADD R4, R20, 0x100 ;  /* 0x0000010014047836 */ /* 0x000fe20000000000 */
[----:B------:R-:W-:Y:S01]  /*4c10*/  BSSY.RECONVERGENT B2, `(.L_x_322) ;  /* 0x0000016000027945 */ /* 0x000fe20003800200 */
[----:B------:R-:W-:Y:S01]  /*4c20*/  IMAD.MOV.U32 R2, RZ, RZ, R10 ;  /* 0x000000ffff027224 */ /* 0x000fe200078e000a */
[----:B------:R-:W-:Y:S01]  /*4c30*/  IADD3.X R22, PT, PT, R18, R7, RZ, P1, P4 ;  /* 0x0000000712167210 */ /* 0x000fe20000fe84ff */
[----:B------:R-:W-:Y:S01]  /*4c40*/  IMAD.MOV.U32 R5, RZ, RZ, R13 ;  /* 0x000000ffff057224 */ /* 0x000fe200078e000d */
[----:B------:R-:W-:Y:S01]  /*4c50*/  IADD3 R4, P2, P3, R19, R6, R4 ;  /* 0x0000000613047210 */ /* 0x000fe20007b5e004 */
        /* <DEDUP_REMOVED lines=17> */
.L_x_323:
[----:B------:R-:W-:Y:S05]  /*4d70*/  BSYNC.RECONVERGENT B2 ;  /* 0x0000000000027941 */ /* 0x000fea0003800200 */
.L_x_322:
[----:B------:R-:W-:Y:S01]  /*4d80*/  DSETP.GEU.AND P0, PT, R2, R14, PT ;  /* 0x0000000e0200722a */ /* 0x000fe20003f0e000 */
[----:B------:R-:W-:Y:S01]  /*4d90*/  IADD3.X R13, PT, PT, R18, R7, RZ, P2, P3 ;  /* 0x00000007120d7210 */ /* 0x000fe200017e64ff */
        /* <DEDUP_REMOVED lines=20> */
.L_x_325:
[----:B------:R-:W-:Y:S05]  /*4ee0*/  BSYNC.RECONVERGENT B2 ;  /* 0x0000000000027941 */ /* 0x000fea0003800200 */
.L_x_324:
[C---:B------:R-:W-:Y:S02]  /*4ef0*/  VIADD R2, R20.reuse, 0x200 ;  /* 0x0000020014027836 */ /* 0x040fe40000000000 */
[----:B------:R-:W-:-:S03]  /*4f00*/  VIADD R20, R20, 0x400 ;  /* 0x0000040014147836 */ /* 0x000fc60000000000 */
[----:B------:R-:W-:-:S13]  /*4f10*/  ISETP.GE.AND P0, PT, R2, R21, PT ;  /* 0x000000150200720c */ /* 0x000fda0003f06270 */
[----:B------:R-:W-:Y:S05]  /*4f20*/  @!P0 BRA `(.L_x_326) ;  /* 0xfffffff800448947 */ /* 0x000fea000383ffff */
.L_x_312:
[----:B------:R-:W-:Y:S05]  /*4f30*/  BSYNC.RECONVERGENT B1 ;  /* 0x0000000000017941 */ /* 0x000fea0003800200 */
.L_x_311:
        /* <DEDUP_REMOVED lines=13> */
[----:B------:R-:W-:Y:S01]  /*5010*/  MOV R12, R6 ;  /* 0x00000006000c7202 */ /* 0x000fe20000000f00 */
[----:B------:R-:W-:Y:S02]  /*5020*/  IMAD.MOV.U32 R13, RZ, RZ, R7 ;  /* 0x000000ffff0d7224 */ /* 0x000fe400078e0007 */
        /* <DEDUP_REMOVED lines=17> */
.L_x_328:
[----:B------:R-:W-:Y:S05]  /*5140*/  BSYNC.RECONVERGENT B1 ;  /* 0x0000000000017941 */ /* 0x000fea0003800200 */
.L_x_327:
        /* <DEDUP_REMOVED lines=31> */
.L_x_330:
[----:B------:R-:W-:Y:S05]  /*5340*/  BSYNC.RECONVERGENT B1 ;  /* 0x0000000000017941 */ /* 0x000fea0003800200 */
.L_x_329:
        /* <DEDUP_REMOVED lines=31> */
.L_x_332:
[----:B------:R-:W-:Y:S05]  /*5540*/  BSYNC.RECONVERGENT B1 ;  /* 0x0000000000017941 */ /* 0x000fea0003800200 */
.L_x_331:
[----:B------:R-:W-:Y:S01]  /*5550*/  ISETP.GT.AND P0, PT, R8, 0x17, PT ;  /* 0x000000170800780c */ /* 0x000fe20003f04270 */
[----:B-1----:R1:W1:Y:S01]  /*5560*/  SHFL.DOWN PT, R6, R2, 0x8, 0x1f ;  /* 0x09001f0002067f89 */ /* 0x00226200000e0000 */
[----:B------:R-:W-:Y:S01]  /*5570*/  BSSY.RECONVERGENT B1, `(.L_x_333) ;  /* 0x000001d000017945 */ /* 0x000fe20003800200 */
[----:B--2---:R-:W-:Y:S02]  /*5580*/  IMAD.MOV.U32 R9, RZ, RZ, R11 ;  /* 0x000000ffff097224 */ /* 0x004fe400078e000b */
[----:B---3--:R2:W3:Y:S01]  /*5590*/  SHFL.DOWN PT, R7, R3, 0x8, 0x1f ;  /* 0x09001f0003077f89 */ /* 0x0084e200000e0000 */
[----:B------:R-:W-:Y:S02]  /*55a0*/  IMAD.MOV.U32 R10, RZ, RZ, R12 ;  /* 0x000000ffff0a7224 */ /* 0x000fe400078e000c */
[----:B------:R-:W-:Y:S01]  /*55b0*/  IMAD.MOV.U32 R4, RZ, RZ, R2 ;  /* 0x000000ffff047224 */ /* 0x000fe200078e0002 */
[----:B0-----:R2:W0:Y:S01]  /*55c0*/  SHFL.DOWN PT, R14, R11, 0x8, 0x1f ;  /* 0x09001f000b0e7f89 */ /* 0x00142200000e0000 */
[----:B------:R-:W-:-:S03]  /*55d0*/  IMAD.MOV.U32 R5, RZ, RZ, R3 ;  /* 0x000000ffff057224 */ /* 0x000fc600078e0003 */
[----:B----4-:R2:W4:Y:S01]  /*55e0*/  SHFL.DOWN PT, R13, R12, 0x8, 0x1f ;  /* 0x09001f000c0d7f89 */ /* 0x01052200000e0000 */
[----:B------:R-:W-:Y:S05]  /*55f0*/  @P0 BRA `(.L_x_334) ;  /* 0x0000000000500947 */ /* 0x000fea0003800000 */
[----:B-1-3--:R-:W-:Y:S01]  /*5600*/  DSETP.GEU.AND P0, PT, R2, R6, PT ;  /* 0x000000060200722a */ /* 0x00afe20003f0e000 */
[----:B0-----:R-:W-:Y:S01]  /*5610*/  IMAD.MOV.U32 R9, RZ, RZ, R14 ;  /* 0x000000ffff097224 */ /* 0x001fe200078e000e */
        /* <DEDUP_REMOVED lines=18> */
.L_x_334:
[----:B------:R-:W-:Y:S05]  /*5740*/  BSYNC.RECONVERGENT B1 ;  /* 0x0000000000017941 */ /* 0x000fea0003800200 */
.L_x_333:
        /* <DEDUP_REMOVED lines=8> */
[----:B----4-:R-:W-:-:S03]  /*57d0*/  IMAD.MOV.U32 R13, RZ, RZ, R5 ;  /* 0x000000ffff0d7224 */ /* 0x010fc600078e0005 */
[----:B---3--:R3:W4:Y:S01]  /*57e0*/  SHFL.DOWN PT, R7, R10, 0x10, 0x1f ;  /* 0x0a001f000a077f89 */ /* 0x00872200000e0000 */
[----:B------:R-:W-:Y:S05]  /*57f0*/  @P0 BRA `(.L_x_336) ;  /* 0x0000000000500947 */ /* 0x000fea0003800000 */
[----:B-12---:R-:W-:Y:S01]  /*5800*/  DSETP.GEU.AND P0, PT, R4, R2, PT ;  /* 0x000000020400722a */ /* 0x006fe20003f0e000 */
        /* <DEDUP_REMOVED lines=19> */
.L_x_336:
[----:B------:R-:W-:Y:S05]  /*5940*/  BSYNC.RECONVERGENT B1 ;  /* 0x0000000000017941 */ /* 0x000fea0003800200 */
.L_x_335:
[----:B------:R-:W-:Y:S01]  /*5950*/  ISETP.NE.AND P0, PT, R8, RZ, PT ;  /* 0x000000ff0800720c */ /* 0x000fe20003f05270 */
[----:B------:R-:W-:-:S12]  /*5960*/  BSSY.RECONVERGENT B1, `(.L_x_337) ;  /* 0x000000a000017945 */ /* 0x000fd80003800200 */
[----:B------:R-:W-:Y:S05]  /*5970*/  @P0 BRA `(.L_x_338) ;  /* 0x0000000000200947 */ /* 0x000fea0003800000 */
[----:B-1----:R-:W1:Y:S01]  /*5980*/  S2R R4, SR_CgaCtaId ;  /* 0x0000000000047919 */ /* 0x002e620000008800 */
[----:B--2---:R-:W-:Y:S02]  /*5990*/  MOV R3, 0x400 ;  /* 0x0000040000037802 */ /* 0x004fe40000000f00 */
[----:B------:R-:W-:-:S04]  /*59a0*/  SHF.R.U32.HI R2, RZ, 0x1, R0 ;  /* 0x00000001ff027819 */ /* 0x000fc80000011600 */
[----:B------:R-:W-:Y:S02]  /*59b0*/  LOP3.LUT R2, R2, 0x1f0, RZ, 0xc0, !PT ;  /* 0x000001f002027812 */ /* 0x000fe400078ec0ff */
[----:B-1----:R-:W-:-:S05]  /*59c0*/  LEA R3, R4, R3, 0x18 ;  /* 0x0000000304037211 */ /* 0x002fca00078ec0ff */
[----:B------:R-:W-:-:S05]  /*59d0*/  IMAD.IADD R3, R2, 0x1, R3 ;  /* 0x0000000102037824 */ /* 0x000fca00078e0203 */
[----:B------:R1:W-:Y:S04]  /*59e0*/  STS.64 [R3+0x10], R14 ;  /* 0x0000100e03007388 */ /* 0x0003e80000000a00 */
[----:B------:R1:W-:Y:S02]  /*59f0*/  STS.64 [R3+0x8], R12 ;  /* 0x0000080c03007388 */ /* 0x0003e40000000a00 */
.L_x_338:
[----:B------:R-:W-:Y:S05]  /*5a00*/  BSYNC.RECONVERGENT B1 ;  /* 0x0000000000017941 */ /* 0x000fea0003800200 */
.L_x_337:
[----:B------:R-:W-:Y:S01]  /*5a10*/  BAR.SYNC.DEFER_BLOCKING 0x0 ;  /* 0x0000000000007b1d */ /* 0x000fe20000010000 */
[----:B------:R-:W-:-:S13]  /*5a20*/  ISETP.NE.AND P1, PT, R0, RZ, PT ;  /* 0x000000ff0000720c */ /* 0x000fda0003f25270 */
[----:B------:R-:W-:Y:S05]  /*5a30*/  @P1 BRA `(.L_x_268) ;  /* 0x00000008008c1947 */ /* 0x000fea0003800000 */
[----:B-12---:R-:W1:Y:S01]  /*5a40*/  S2R R3, SR_CgaCtaId ;  /* 0x0000000000037919 */ /* 0x006e620000008800 */
[----:B------:R-:W-:Y:S01]  /*5a50*/  MOV R0, 0x400 ;  /* 0x0000040000007802 */ /* 0x000fe20000000f00 */
[----:B------:R-:W-:Y:S03]  /*5a60*/  BSSY.RECONVERGENT B1, `(.L_x_339) ;  /* 0x000001a000017945 */ /* 0x000fe60003800200 */
[----:B-1----:R-:W-:-:S05]  /*5a70*/  LEA R0, R3, R0, 0x18 ;  /* 0x0000000003007211 */ /* 0x002fca00078ec0ff */
[----:B------:R-:W1:Y:S04]  /*5a80*/  LDS.64 R16, [R0+0x18] ;  /* 0x0000180000107984 */ /* 0x000e680000000a00 */
[----:B0---4-:R-:W0:Y:S04]  /*5a90*/  LDS.128 R4, [R0+0x20] ;  /* 0x0000200000047984 */ /* 0x011e280000000c00 */
[----:B------:R2:W4:Y:S04]  /*5aa0*/  LDS.64 R2, [R0+0x80] ;  /* 0x0000800000027984 */ /* 0x0005280000000a00 */
[----:B---3--:R2:W3:Y:S01]  /*5ab0*/  LDS.128 R8, [R0+0x30] ;  /* 0x0000300000087984 */ /* 0x0084e20000000c00 */
        /* <DEDUP_REMOVED lines=20> */
.L_x_340:
[----:B------:R-:W-:Y:S05]  /*5c00*/  BSYNC.RECONVERGENT B1 ;  /* 0x0000000000017941 */ /* 0x000fea0003800200 */
.L_x_339:
        /* <DEDUP_REMOVED lines=23> */
.L_x_342:
[----:B------:R-:W-:Y:S05]  /*5d80*/  BSYNC.RECONVERGENT B1 ;  /* 0x0000000000017941 */ /* 0x000fea0003800200 */
.L_x_341:
[----:B------:R-:W-:Y:S01]  /*5d90*/  DSETP.GEU.AND P0, PT, R4, R10, PT ;  /* 0x0000000a0400722a */ /* 0x000fe20003f0e000 */
[----:B------:R-:W-:Y:S01]  /*5da0*/  BSSY.RECONVERGENT B1, `(.L_x_343) ;  /* 0x0000014000017945 */ /* 0x000fe20003800200 */
[----:B------:R-:W-:Y:S01]  /*5db0*/  IMAD.MOV.U32 R20, RZ, RZ, R10 ;  /* 0x000000ffff147224 */ /* 0x000fe200078e000a */
[----:B-1----:R-:W-:Y:S01]  /*5dc0*/  MOV R23, R13 ;  /* 0x0000000d00177202 */ /* 0x002fe20000000f00 */
[----:B------:R-:W-:Y:S02]  /*5dd0*/  IMAD.MOV.U32 R21, RZ, RZ, R11 ;  /* 0x000000ffff157224 */ /* 0x000fe400078e000b */
        /* <DEDUP_REMOVED lines=16> */
.L_x_344:
[----:B------:R-:W-:Y:S05]  /*5ee0*/  BSYNC.RECONVERGENT B1 ;  /* 0x0000000000017941 */ /* 0x000fea0003800200 */
.L_x_343:
        /* <DEDUP_REMOVED lines=23> */
.L_x_346:
[----:B------:R-:W-:Y:S05]  /*6060*/  BSYNC.RECONVERGENT B1 ;  /* 0x0000000000017941 */ /* 0x000fea0003800200 */
.L_x_345:
        /* <DEDUP_REMOVED lines=21> */
.L_x_348:
[----:B------:R-:W-:Y:S05]  /*61c0*/  BSYNC.RECONVERGENT B1 ;  /* 0x0000000000017941 */ /* 0x000fea0003800200 */
.L_x_347:
        /* <DEDUP_REMOVED lines=21> */
.L_x_350:
[----:B------:R-:W-:Y:S05]  /*6320*/  BSYNC.RECONVERGENT B1 ;  /* 0x0000000000017941 */ /* 0x000fea0003800200 */
.L_x_349:
        /* <DEDUP_REMOVED lines=20> */
.L_x_268:
[----:B------:R-:W-:Y:S05]  /*6470*/  BSYNC.RECONVERGENT B0 ;  /* 0x0000000000007941 */ /* 0x000fea0003800200 */
.L_x_235:
[----:B------:R-:W-:Y:S05]  /*6480*/  @P1 EXIT ;  /* 0x000000000000194d */ /* 0x000fea0003800000 */
[----:B0123--:R-:W0:Y:S02]  /*6490*/  LDC.64 R2, c[0x0][0x390] ;  /* 0x0000e400ff027b82 */ /* 0x00fe240000000a00 */
[----:B0-----:R-:W-:Y:S04]  /*64a0*/  STG.E.64 desc[UR8][R2.64], R12 ;  /* 0x0000000c02007986 */ /* 0x001fe8000c101b08 */
[----:B------:R-:W-:Y:S01]  /*64b0*/  STG.E.64 desc[UR8][R2.64+0x8], R14 ;  /* 0x0000080e02007986 */ /* 0x000fe2000c101b08 */
[----:B------:R-:W-:Y:S05]  /*64c0*/  EXIT ;  /* 0x000000000000794d */ /* 0x000fea0003800000 */
.L_x_351:
        /* <DEDUP_REMOVED lines=11> */
.L_x_714:


//--------------------- .text._ZN6thrust24THRUST_300001_SM_1000_NS8cuda_cub4core6detail13_kernel_agentINS1_8__reduce11ReduceAgentIPN4cuda3std3__45tupleIJdlEEESC_SB_iNS1_9__extrema9arg_max_fIdlNS9_4lessIdEEEEEEJSC_SC_iSH_EEEvDpT0_ --------------------------
	.section	.text._ZN6thrust24THRUST_300001_SM_1000_NS8cuda_cub4core6detail13_kernel_agentINS1_8__reduce11ReduceAgentIPN4cuda3std3__45tupleIJdlEEESC_SB_iNS1_9__extrema9arg_max_fIdlNS9_4lessIdEEEEEEJSC_SC_iSH_EEEvDpT0_,"ax",@progbits
	.align	128
        .global         _ZN6thrust24THRUST_300001_SM_1000_NS8cuda_cub4core6detail13_kernel_agentINS1_8__reduce11ReduceAgentIPN4cuda3std3__45tupleIJdlEEESC_SB_iNS1_9__extrema9arg_max_fIdlNS9_4lessIdEEEEEEJSC_SC_iSH_EEEvDpT0_
        .type           _ZN6thrust24THRUST_300001_SM_1000_NS8cuda_cub4core6detail13_kernel_agentINS1_8__reduce11ReduceAgentIPN4cuda3std3__45tupleIJdlEEESC_SB_iNS1_9__extrema9arg_max_fIdlNS9_4lessIdEEEEEEJSC_SC_iSH_EEEvDpT0_,@function
        .size           _ZN6thrust24THRUST_300001_SM_1000_NS8cuda_cub4core6detail13_kernel_agentINS1_8__reduce11ReduceAgentIPN4cuda3std3__45tupleIJdlEEESC_SB_iNS1_9__extrema9arg_max_fIdlNS9_4lessIdEEEEEEJSC_SC_iSH_EEEvDpT0_,(.L_x_715 - _ZN6thrust24THRUST_300001_SM_1000_NS8cuda_cub4core6detail13_kernel_agentINS1_8__reduce11ReduceAgentIPN4cuda3std3__45tupleIJdlEEESC_SB_iNS1_9__extrema9arg_max_fIdlNS9_4lessIdEEEEEEJSC_SC_iSH_EEEvDpT0_)
        .other          _ZN6thrust24THRUST_300001_SM_1000_NS8cuda_cub4core6detail13_kernel_agentINS1_8__reduce11ReduceAgentIPN4cuda3std3__45tupleIJdlEEESC_SB_iNS1_9__extrema9arg_max_fIdlNS9_4lessIdEEEEEEJSC_SC_iSH_EEEvDpT0_,@"STO_CUDA_ENTRY STV_DEFAULT"
_ZN6thrust24THRUST_300001_SM_1000_NS8cuda_cub4core6detail13_kernel_agentINS1_8__reduce11ReduceAgentIPN4cuda3std3__45tupleIJdlEEESC_SB_iNS1_9__extrema9arg_max_fIdlNS9_4lessIdEEEEEEJSC_SC_iSH_EEEvDpT0_:
.text._ZN6thrust24THRUST_300001_SM_1000_NS8cuda_cub4core6detail13_kernel_agentINS1_8__reduce11ReduceAgentIPN4cuda3std3__45tupleIJdlEEESC_SB_iNS1_9__extrema9arg_max_fIdlNS9_4lessIdEEEEEEJSC_SC_iSH_EEEvDpT0_:
        /* <DEDUP_REMOVED lines=21> */
.L_x_355:
[----:B0-----:R-:W-:Y:S05]  /*0150*/  BSYNC.RECONVERGENT B1 ;  /* 0x0000000000017941 */ /* 0x001fea0003800200 */
.L_x_354:
        /* <DEDUP_REMOVED lines=15> */
.L_x_362:
        /* <DEDUP_REMOVED lines=31> */
.L_x_361:
[----:B------:R-:W-:Y:S05]  /*0440*/  BSYNC.RECONVERGENT B3 ;  /* 0x0000000000037941 */ /* 0x000fea0003800200 */
.L_x_360:
[----:B------:R-:W-:Y:S02]  /*0450*/  IMAD.X R3, RZ, RZ, R3, P3 ;  /* 0x000000ffff037224 */ /* 0x000fe400018e0603 */
[----:B------:R-:W-:Y:S01]  /*0460*/  VIADD R19, R19, 0x100 ;  /* 0x0000010013137836 */ /* 0x000fe20000000000 */
[----:B------:R-:W-:Y:S06]  /*0470*/  @P2 BRA `(.L_x_362) ;  /* 0xfffffffc00742947 */ /* 0x000fec000383ffff */
.L_x_359:
[----:B------:R-:W-:Y:S05]  /*0480*/  BSYNC.RECONVERGENT B2 ;  /* 0x0000000000027941 */ /* 0x000fea0003800200 */
.L_x_358:
[----:B------:R-:W0:Y:S01]  /*0490*/  LDC.64 R8, c[0x0][0x380] ;  /* 0x0000e000ff087b82 */ /* 0x000e220000000a00 */
[----:B------:R-:W-:-:S13]  /*04a0*/  ISETP.GE.U32.AND P0, PT, R4, 0x300, PT ;  /* 0x000003000400780c */ /* 0x000fda0003f06070 */
[----:B------:R-:W-:Y:S05]  /*04b0*/  @!P0 BRA `(.L_x_357) ;  /* 0x0000000400908947 */ /* 0x000fea0003800000 */
.L_x_371:
        /* <DEDUP_REMOVED lines=13> */
[----:B------:R-:W-:Y:S01]  /*0590*/  IMAD.MOV.U32 R23, RZ, RZ, R12 ;  /* 0x000000ffff177224 */ /* 0x000fe200078e000c */
[----:B------:R-:W-:Y:S01]  /*05a0*/  MOV R25, R13 ;  /* 0x0000000d00197202 */ /* 0x000fe20000000f00 */
[----:B------:R-:W-:Y:S02]  /*05b0*/  IMAD.MOV.U32 R2, RZ, RZ, R14 ;  /* 0x000000ffff027224 */ /* 0x000fe400078e000e */
[----:B------:R-:W-:-:S09]  /*05c0*/  IMAD.MOV.U32 R3, RZ, RZ, R15 ;  /* 0x000000ffff037224 */ /* 0x000fd200078e000f */
        /* <DEDUP_REMOVED lines=9> */
.L_x_364:
[----:B------:R-:W-:Y:S05]  /*0660*/  BSYNC.RECONVERGENT B2 ;  /* 0x0000000000027941 */ /* 0x000fea0003800200 */
.L_x_363:
        /* <DEDUP_REMOVED lines=25> */
.L_x_366:
[----:B------:R-:W-:Y:S05]  /*0800*/  BSYNC.RECONVERGENT B2 ;  /* 0x0000000000027941 */ /* 0x000fea0003800200 */
.L_x_365:
        /* <DEDUP_REMOVED lines=21> */
.L_x_368:
[----:B------:R-:W-:Y:S05]  /*0960*/  BSYNC.RECONVERGENT B2 ;  /* 0x0000000000027941 */ /* 0x000fea0003800200 */
.L_x_367:
        /* <DEDUP_REMOVED lines=8> */
[----:B------:R-:W-:Y:S01]  /*09f0*/  IMAD.MOV.U32 R14, RZ, RZ, R2 ;  /* 0x000000ffff0e7224 */ /* 0x000fe200078e0002 */
[----:B------:R-:W-:Y:S01]  /*0a00*/  MOV R13, R7 ;  /* 0x00000007000d7202 */ /* 0x000fe20000000f00 */
[----:B------:R-:W-:Y:S02]  /*0a10*/  IMAD.MOV.U32 R15, RZ, RZ, R3 ;  /* 0x000000ffff0f7224 */ /* 0x000fe400078e0003 */
[----:B------:R-:W-:-:S09]  /*0a20*/  IMAD.MOV.U32 R12, RZ, RZ, R5 ;  /* 0x000000ffff0c7224 */ /* 0x000fd200078e0005 */
        /* <DEDUP_REMOVED lines=9> */
.L_x_370:
[----:B------:R-:W-:Y:S05]  /*0ac0*/  BSYNC.RECONVERGENT B2 ;  /* 0x0000000000027941 */ /* 0x000fea0003800200 */
.L_x_369:
[----:B------:R-:W-:-:S05]  /*0ad0*/  VIADD R19, R19, 0x400 ;  /* 0x0000040013137836 */ /* 0x000fca0000000000 */
[----:B------:R-:W-:-:S13]  /*0ae0*/  ISETP.GE.AND P0, PT, R19, UR5, PT ;  /* 0x0000000513007c0c */ /* 0x000fda000bf06270 */
[----:B------:R-:W-:Y:S05]  /*0af0*/  @!P0 BRA `(.L_x_371) ;  /* 0xfffffff800708947 */ /* 0x000fea000383ffff */
.L_x_357:
[----:B------:R-:W-:Y:S05]  /*0b00*/  BSYNC.RECONVERGENT B1 ;  /* 0x0000000000017941 */ /* 0x000fea0003800200 */
.L_x_356:
        /* <DEDUP_REMOVED lines=35> */
.L_x_374:
[----:B------:R-:W-:Y:S05]  /*0d40*/  BSYNC.RECONVERGENT B1 ;  /* 0x0000000000017941 */ /* 0x000fea0003800200 */
.L_x_373:
        /* <DEDUP_REMOVED lines=31> */
.L_x_376:
[----:B------:R-:W-:Y:S05]  /*0f40*/  BSYNC.RECONVERGENT B1 ;  /* 0x0000000000017941 */ /* 0x000fea0003800200 */
.L_x_375:
        /* <DEDUP_REMOVED lines=31> */
.L_x_378:
[----:B------:R-:W-:Y:S05]  /*1140*/  BSYNC.RECONVERGENT B1 ;  /* 0x0000000000017941 */ /* 0x000fea0003800200 */
.L_x_377:
        /* <DEDUP_REMOVED lines=31> */
.L_x_380:
[----:B------:R-:W-:Y:S05]  /*1340*/  BSYNC.RECONVERGENT B1 ;  /* 0x0000000000017941 */ /* 0x000fea0003800200 */
.L_x_379:
[----:B------:R-:W-:Y:S01]  /*1350*/  ISETP.GT.AND P0, PT, R9, 0xf, PT ;  /* 0x0000000f0900780c */ /* 0x000fe20003f04270 */
[----:B-1----:R1:W1:Y:S01]  /*1360*/  SHFL.DOWN PT, R6, R4, 0x10, 0x1f ;  /* 0x0a001f0004067f89 */ /* 0x00226200000e0000 */
[----:B------:R-:W-:Y:S01]  /*1370*/  BSSY.RECONVERGENT B1, `(.L_x_381) ;  /* 0x000001d000017945 */ /* 0x000fe20003800200 */
[----:B0-----:R-:W-:Y:S01]  /*1380*/  MOV R14, R8 ;  /* 0x00000008000e7202 */ /* 0x001fe20000000f00 */
[----:B----4-:R-:W-:Y:S01]  /*1390*/  IMAD.MOV.U32 R15, RZ, RZ, R10 ;  /* 0x000000ffff0f7224 */ /* 0x010fe200078e000a */
[----:B--2---:R0:W2:Y:S01]  /*13a0*/  SHFL.DOWN PT, R7, R5, 0x10, 0x1f ;  /* 0x0a001f0005077f89 */ /* 0x0040a200000e0000 */
[----:B------:R-:W-:Y:S02]  /*13b0*/  IMAD.MOV.U32 R2, RZ, RZ, R4 ;  /* 0x000000ffff027224 */ /* 0x000fe400078e0004 */
[----:B------:R-:W-:Y:S01]  /*13c0*/  IMAD.MOV.U32 R3, RZ, RZ, R5 ;  /* 0x000000ffff037224 */ /* 0x000fe200078e0005 */
[----:B------:R0:W4:Y:S04]  /*13d0*/  SHFL.DOWN PT, R11, R8, 0x10, 0x1f ;  /* 0x0a001f00080b7f89 */ /* 0x00012800000e0000 */
[----:B------:R0:W0:Y:S01]  /*13e0*/  SHFL.DOWN PT, R13, R10, 0x10, 0x1f ;  /* 0x0a001f000a0d7f89 */ /* 0x00002200000e0000 */
[----:B------:R-:W-:Y:S05]  /*13f0*/  @P0 BRA `(.L_x_382) ;  /* 0x0000000000500947 */ /* 0x000fea0003800000 */
[----:B-12---:R-:W-:Y:S01]  /*1400*/  DSETP.GEU.AND P0, PT, R4, R6, PT ;  /* 0x000000060400722a */ /* 0x006fe20003f0e000 */
        /* <DEDUP_REMOVED lines=19> */
.L_x_382:
[----:B------:R-:W-:Y:S05]  /*1540*/  BSYNC.RECONVERGENT B1 ;  /* 0x0000000000017941 */ /* 0x000fea0003800200 */
.L_x_381:
        /* <DEDUP_REMOVED lines=11> */
.L_x_384:
[----:B------:R-:W-:Y:S05]  /*1600*/  BSYNC.RECONVERGENT B1 ;  /* 0x0000000000017941 */ /* 0x000fea0003800200 */
.L_x_383:
        /* <DEDUP_REMOVED lines=8> */
[----:B-12---:R-:W1:Y:S04]  /*1690*/  LDS.128 R4, [R0+0x20] ;  /* 0x0000200000047984 */ /* 0x006e680000000c00 */
[----:B---3--:R2:W3:Y:S04]  /*16a0*/  LDS.64 R12, [R0+0x80] ;  /* 0x00008000000c7984 */ /* 0x0084e80000000a00 */
[----:B----4-:R2:W4:Y:S01]  /*16b0*/  LDS.128 R8, [R0+0x30] ;  /* 0x0000300000087984 */ /* 0x0105220000000c00 */
        /* <DEDUP_REMOVED lines=20> */
.L_x_387:
[----:B------:R-:W-:Y:S05]  /*1800*/  BSYNC.RECONVERGENT B1 ;  /* 0x0000000000017941 */ /* 0x000fea0003800200 */
.L_x_386:
        /* <DEDUP_REMOVED lines=10> */
[----:B------:R-:W-:Y:S01]  /*18b0*/  MOV R15, R26 ;  /* 0x0000001a000f7202 */ /* 0x000fe20000000f00 */
[----:B------:R-:W-:Y:S02]  /*18c0*/  IMAD.MOV.U32 R29, RZ, RZ, R27 ;  /* 0x000000ffff1d7224 */ /* 0x000fe400078e001b */
[----:B------:R-:W-:Y:S02]  /*18d0*/  IMAD.MOV.U32 R4, RZ, RZ, R24 ;  /* 0x000000ffff047224 */ /* 0x000fe400078e0018 */
[----:B------:R-:W-:-:S08]  /*18e0*/  IMAD.MOV.U32 R5, RZ, RZ, R25 ;  /* 0x000000ffff057224 */ /* 0x000fd000078e0019 */
        /* <DEDUP_REMOVED lines=9> */
.L_x_389:
[----:B------:R-:W-:Y:S05]  /*1980*/  BSYNC.RECONVERGENT B1 ;  /* 0x0000000000017941 */ /* 0x000fea0003800200 */
.L_x_388:
        /* <DEDUP_REMOVED lines=21> */
.L_x_391:
[----:B------:R-:W-:Y:S05]  /*1ae0*/  BSYNC.RECONVERGENT B1 ;  /* 0x0000000000017941 */ /* 0x000fea0003800200 */
.L_x_390:
        /* <DEDUP_REMOVED lines=23> */
.L_x_393:
[----:B------:R-:W-:Y:S05]  /*1c60*/  BSYNC.RECONVERGENT B1 ;  /* 0x0000000000017941 */ /* 0x000fea0003800200 */
.L_x_392:
        /* <DEDUP_REMOVED lines=21> */
.L_x_395:
[----:B------:R-:W-:Y:S05]  /*1dc0*/  BSYNC.RECONVERGENT B1 ;  /* 0x0000000000017941 */ /* 0x000fea0003800200 */
.L_x_394:
        /* <DEDUP_REMOVED lines=21> */
.L_x_397:
[----:B------:R-:W-:Y:S05]  /*1f20*/  BSYNC.RECONVERGENT B1 ;  /* 0x0000000000017941 */ /* 0x000fea0003800200 */
.L_x_396:
        /* <DEDUP_REMOVED lines=21> */
.L_x_372:
[----:B------:R-:W2:Y:S01]  /*2080*/  S2R R4, SR_LANEID ;  /* 0x0000000000047919 */ /* 0x000ea20000000000 */
[----:B-1----:R-:W-:Y:S01]  /*2090*/  LOP3.LUT R2, R0, 0x3e0, RZ, 0xc0, !PT ;  /* 0x000003e000027812 */ /* 0x002fe200078ec0ff */
[----:B------:R-:W-:Y:S01]  /*20a0*/  BSSY.RECONVERGENT B1, `(.L_x_398) ;  /* 0x0000024000017945 */ /* 0x000fe20003800200 */
[----:B-----5:R-:W-:Y:S02]  /*20b0*/  IMAD.MOV.U32 R16, RZ, RZ, R12 ;  /* 0x000000ffff107224 */ /* 0x020fe400078e000c */
[----:B------:R-:W-:Y:S02]  /*20c0*/  IMAD.MOV.U32 R18, RZ, RZ, R13 ;  /* 0x000000ffff127224 */ /* 0x000fe400078e000d */
[----:B------:R-:W-:Y:S01]  /*20d0*/  VIADD R3, R2, 0x20 ;  /* 0x0000002002037836 */ /* 0x000fe20000000000 */
[----:B------:R-:W-:-:S04]  /*20e0*/  LOP3.LUT R2, RZ, R2, RZ, 0x33, !PT ;  /* 0x00000002ff027212 */ /* 0x000fc800078e33ff */
[----:B------:R-:W-:Y:S01]  /*20f0*/  ISETP.GT.AND P0, PT, R3, UR8, PT ;  /* 0x0000000803007c0c */ /* 0x000fe2000bf04270 */
[----:B------:R-:W-:Y:S02]  /*2100*/  VIADD R2, R2, UR8 ;  /* 0x0000000802027c36 */ /* 0x000fe40008000000 */
[----:B------:R-:W-:-:S03]  /*2110*/  IMAD.MOV.U32 R3, RZ, RZ, R15 ;  /* 0x000000ffff037224 */ /* 0x000fc600078e000f */
[----:B------:R-:W-:Y:S01]  /*2120*/  SEL R5, R2, 0x1f, P0 ;  /* 0x0000001f02057807 */ /* 0x000fe20000000000 */
[----:B------:R-:W-:-:S04]  /*2130*/  IMAD.MOV.U32 R2, RZ, RZ, R14 ;  /* 0x000000ffff027224 */ /* 0x000fc800078e000e */
[----:B------:R1:W3:Y:S04]  /*2140*/  SHFL.DOWN PT, R6, R14, 0x1, R5 ;  /* 0x082000000e067989 */ /* 0x0002e800000e0005 */
[----:B------:R1:W4:Y:S04]  /*2150*/  SHFL.DOWN PT, R7, R15, 0x1, R5 ;  /* 0x082000000f077989 */ /* 0x00032800000e0005 */
[----:B0-----:R1:W0:Y:S01]  /*2160*/  SHFL.DOWN PT, R9, R12, 0x1, R5 ;  /* 0x082000000c097989 */ /* 0x00122200000e0005 */
[----:B--2---:R-:W-:-:S03]  /*2170*/  ISETP.GE.AND P0, PT, R4, R5, PT ;  /* 0x000000050400720c */ /* 0x004fc60003f06270 */
[----:B------:R1:W2:Y:S10]  /*2180*/  SHFL.DOWN PT, R11, R13, 0x1, R5 ;  /* 0x082000000d0b7989 */ /* 0x0002b400000e0005 */
[----:B-1----:R-:W-:Y:S05]  /*2190*/  @P0 BRA `(.L_x_399) ;  /* 0x0000000000500947 */ /* 0x002fea0003800000 */
[----:B---34-:R-:W-:Y:S01]  /*21a0*/  DSETP.GEU.AND P0, PT, R14, R6, PT ;  /* 0x000000060e00722a */ /* 0x018fe20003f0e000 */
[----:B0-----:R-:W-:Y:S01]  /*21b0*/  MOV R16, R9 ;  /* 0x0000000900107202 */ /* 0x001fe20000000f00 */
[----:B--2---:R-:W-:Y:S02]  /*21c0*/  IMAD.MOV.U32 R18, RZ, RZ, R11 ;  /* 0x000000ffff127224 */ /* 0x004fe400078e000b */
        /* <DEDUP_REMOVED lines=17> */
.L_x_399:
[----:B------:R-:W-:Y:S05]  /*22e0*/  BSYNC.RECONVERGENT B1 ;  /* 0x0000000000017941 */ /* 0x000fea0003800200 */
.L_x_398:
        /* <DEDUP_REMOVED lines=8> */
[----:B--2---:R1:W2:Y:S01]  /*2370*/  SHFL.DOWN PT, R11, R16, 0x2, R5 ;  /* 0x08400000100b7989 */ /* 0x0042a200000e0005 */
[----:B----4-:R-:W-:-:S03]  /*2380*/  IMAD.MOV.U32 R7, RZ, RZ, R3 ;  /* 0x000000ffff077224 */ /* 0x010fc600078e0003 */
[----:B------:R1:W4:Y:S04]  /*2390*/  SHFL.DOWN PT, R13, R18, 0x2, R5 ;  /* 0x08400000120d7989 */ /* 0x00032800000e0005 */
[----:B------:R-:W-:Y:S05]  /*23a0*/  @P0 BRA `(.L_x_401) ;  /* 0x0000000000500947 */ /* 0x000fea0003800000 */
[----:B0--3--:R-:W-:Y:S01]  /*23b0*/  DSETP.GEU.AND P0, PT, R2, R8, PT ;  /* 0x000000080200722a */ /* 0x009fe20003f0e000 */
        /* <DEDUP_REMOVED lines=19> */
.L_x_401:
[----:B------:R-:W-:Y:S05]  /*24f0*/  BSYNC.RECONVERGENT B1 ;  /* 0x0000000000017941 */ /* 0x000fea0003800200 */
.L_x_400:
[----:B-1----:R-:W-:Y:S01]  /*2500*/  VIADD R2, R4, 0x4 ;  /* 0x0000000404027836 */ /* 0x002fe20000000000 */
[----:B---3--:R1:W3:Y:S01]  /*2510*/  SHFL.DOWN PT, R8, R6, 0x4, R5 ;  /* 0x0880000006087989 */ /* 0x0082e200000e0005 */
[----:B------:R-:W-:Y:S01]  /*2520*/  BSSY.RECONVERGENT B1, `(.L_x_402) ;  /* 0x000001e000017945 */ /* 0x000fe20003800200 */
[----:B------:R-:W-:Y:S01]  /*2530*/  IMAD.MOV.U32 R14, RZ, RZ, R10 ;  /* 0x000000ffff0e7224 */ /* 0x000fe200078e000a */
[----:B------:R-:W-:Y:S01]  /*2540*/  MOV R3, R7 ;  /* 0x0000000700037202 */ /* 0x000fe20000000f00 */
[----:B0-----:R1:W0:Y:S01]  /*2550*/  SHFL.DOWN PT, R9, R7, 0x4, R5 ;  /* 0x0880000007097989 */ /* 0x00122200000e0005 */
[----:B------:R-:W-:Y:S01]  /*2560*/  ISETP.GT.AND P0, PT, R2, R5, PT ;  /* 0x000000050200720c */ /* 0x000fe20003f04270 */
[----:B------:R-:W-:Y:S02]  /*2570*/  IMAD.MOV.U32 R16, RZ, RZ, R12 ;  /* 0x000000ffff107224 */ /* 0x000fe400078e000c */
[----:B--2---:R1:W2:Y:S01]  /*2580*/  SHFL.DOWN PT, R11, R10, 0x4, R5 ;  /* 0x088000000a0b7989 */ /* 0x0042a200000e0005 */
[----:B------:R-:W-:-:S03]  /*2590*/  IMAD.MOV.U32 R2, RZ, RZ, R6 ;  /* 0x000000ffff027224 */ /* 0x000fc600078e0006 */
[----:B----4-:R1:W4:Y:S06]  /*25a0*/  SHFL.DOWN PT, R13, R12, 0x4, R5 ;  /* 0x088000000c0d7989 */ /* 0x01032c00000e0005 */
        /* <DEDUP_REMOVED lines=21> */
.L_x_403:
[----:B------:R-:W-:Y:S05]  /*2700*/  BSYNC.RECONVERGENT B1 ;  /* 0x0000000000017941 */ /* 0x000fea0003800200 */
.L_x_402:
[----:B-1----:R-:W-:Y:S01]  /*2710*/  VIADD R6, R4, 0x8 ;  /* 0x0000000804067836 */ /* 0x002fe20000000000 */
[----:B---3--:R1:W3:Y:S01]  /*2720*/  SHFL.DOWN PT, R8, R2, 0x8, R5 ;  /* 0x0900000002087989 */ /* 0x0082e200000e0005 */
[----:B------:R-:W-:Y:S01]  /*2730*/  BSSY.RECONVERGENT B1, `(.L_x_404) ;  /* 0x000001e000017945 */ /* 0x000fe20003800200 */
[----:B------:R-:W-:Y:S02]  /*2740*/  IMAD.MOV.U32 R10, RZ, RZ, R14 ;  /* 0x000000ffff0a7224 */ /* 0x000fe400078e000e */
[----:B------:R-:W-:Y:S01]  /*2750*/  ISETP.GT.AND P0, PT, R6, R5, PT ;  /* 0x000000050600720c */ /* 0x000fe20003f04270 */
[----:B0-----:R1:W0:Y:S01]  /*2760*/  SHFL.DOWN PT, R9, R3, 0x8, R5 ;  /* 0x0900000003097989 */ /* 0x00122200000e0005 */
[----:B------:R-:W-:Y:S02]  /*2770*/  IMAD.MOV.U32 R12, RZ, RZ, R16 ;  /* 0x000000ffff0c7224 */ /* 0x000fe400078e0010 */
[----:B------:R-:W-:Y:S01]  /*2780*/  IMAD.MOV.U32 R6, RZ, RZ, R2 ;  /* 0x000000ffff067224 */ /* 0x000fe200078e0002 */
[----:B--2---:R1:W2:Y:S01]  /*2790*/  SHFL.DOWN PT, R11, R14, 0x8, R5 ;  /* 0x090000000e0b7989 */ /* 0x0042a200000e0005 */
[----:B------:R-:W-:-:S03]  /*27a0*/  IMAD.MOV.U32 R7, RZ, RZ, R3 ;  /* 0x000000ffff077224 */ /* 0x000fc600078e0003 */
[----:B----4-:R1:W4:Y:S04]  /*27b0*/  SHFL.DOWN PT, R13, R16, 0x8, R5 ;  /* 0x09000000100d7989 */ /* 0x01032800000e0005 */
        /* <DEDUP_REMOVED lines=21> */
.L_x_405:
[----:B------:R-:W-:Y:S05]  /*2910*/  BSYNC.RECONVERGENT B1 ;  /* 0x0000000000017941 */ /* 0x000fea0003800200 */
.L_x_404:
[----:B-1----:R-:W-:Y:S01]  /*2920*/  VIADD R2, R4, 0x10 ;  /* 0x0000001004027836 */ /* 0x002fe20000000000 */
[----:B---3--:R1:W3:Y:S01]  /*2930*/  SHFL.DOWN PT, R8, R6, 0x10, R5 ;  /* 0x0a00000006087989 */ /* 0x0082e200000e0005 */
[----:B------:R-:W-:Y:S01]  /*2940*/  BSSY.RECONVERGENT B1, `(.L_x_406) ;  /* 0x000001e000017945 */ /* 0x000fe20003800200 */
[----:B------:R-:W-:Y:S02]  /*2950*/  IMAD.MOV.U32 R14, RZ, RZ, R10 ;  /* 0x000000ffff0e7224 */ /* 0x000fe400078e000a */
[----:B------:R-:W-:Y:S01]  /*2960*/  ISETP.GT.AND P0, PT, R2, R5, PT ;  /* 0x000000050200720c */ /* 0x000fe20003f04270 */
[----:B0-----:R1:W0:Y:S01]  /*2970*/  SHFL.DOWN PT, R9, R7, 0x10, R5 ;  /* 0x0a00000007097989 */ /* 0x00122200000e0005 */
[----:B------:R-:W-:Y:S01]  /*2980*/  IMAD.MOV.U32 R15, RZ, RZ, R12 ;  /* 0x000000ffff0f7224 */ /* 0x000fe200078e000c */
[----:B------:R-:W-:Y:S01]  /*2990*/  MOV R2, R6 ;  /* 0x0000000600027202 */ /* 0x000fe20000000f00 */
[----:B------:R-:W-:Y:S01]  /*29a0*/  IMAD.MOV.U32 R3, RZ, RZ, R7 ;  /* 0x000000ffff037224 */ /* 0x000fe200078e0007 */
[----:B--2---:R1:W2:Y:S04]  /*29b0*/  SHFL.DOWN PT, R11, R10, 0x10, R5 ;  /* 0x0a0000000a0b7989 */ /* 0x0042a800000e0005 */
        /* <DEDUP_REMOVED lines=22> */
.L_x_407:
[----:B------:R-:W-:Y:S05]  /*2b20*/  BSYNC.RECONVERGENT B1 ;  /* 0x0000000000017941 */ /* 0x000fea0003800200 */
.L_x_406:
        /* <DEDUP_REMOVED lines=11> */
.L_x_409:
[----:B------:R-:W-:Y:S05]  /*2be0*/  BSYNC.RECONVERGENT B1 ;  /* 0x0000000000017941 */ /* 0x000fea0003800200 */
.L_x_408:
[----:B------:R-:W-:Y:S01]  /*2bf0*/  BAR.SYNC.DEFER_BLOCKING 0x0 ;  /* 0x0000000000007b1d */ /* 0x000fe20000010000 */
[----:B------:R-:W-:-:S13]  /*2c00*/  ISETP.NE.AND P1, PT, R0, RZ, PT ;  /* 0x000000ff0000720c */ /* 0x000fda0003f25270 */
[----:B------:R-:W-:Y:S05]  /*2c10*/  @P1 BRA `(.L_x_385) ;  /* 0x0000003400981947 */ /* 0x000fea0003800000 */
[----:B------:R-:W-:Y:S01]  /*2c20*/  UISETP.GE.AND UP0, UPT, UR8, 0x21, UPT ;  /* 0x000000210800788c */ /* 0x000fe2000bf06270 */
[----:B--2---:R-:W-:Y:S02]  /*2c30*/  IMAD.MOV.U32 R11, RZ, RZ, R14 ;  /* 0x000000ffff0b7224 */ /* 0x004fe400078e000e */
[----:B---3--:R-:W-:Y:S02]  /*2c40*/  IMAD.MOV.U32 R8, RZ, RZ, R15 ;  /* 0x000000ffff087224 */ /* 0x008fe400078e000f */
[----:B------:R-:W-:Y:S02]  /*2c50*/  IMAD.MOV.U32 R4, RZ, RZ, R2 ;  /* 0x000000ffff047224 */ /* 0x000fe400078e0002 */
[----:B-1----:R-:W-:Y:S02]  /*2c60*/  IMAD.MOV.U32 R5, RZ, RZ, R3 ;  /* 0x000000ffff057224 */ /* 0x002fe400078e0003 */
[----:B------:R-:W-:Y:S05]  /*2c70*/  BRA.U !UP0, `(.L_x_410) ;  /* 0x00000001086c7547 */ /* 0x000fea000b800000 */
[----:B------:R-:W1:Y:S01]  /*2c80*/  S2UR UR5, SR_CgaCtaId ;  /* 0x00000000000579c3 */ /* 0x000e620000008800 */
[----:B------:R-:W-:Y:S01]  /*2c90*/  UMOV UR4, 0x400 ;  /* 0x0000040000047882 */ /* 0x000fe20000000000 */
[----:B------:R-:W-:Y:S01]  /*2ca0*/  BSSY.RECONVERGENT B1, `(.L_x_410) ;  /* 0x0000018000017945 */ /* 0x000fe20003800200 */
[----:B-1----:R-:W-:-:S09]  /*2cb0*/  ULEA UR4, UR5, UR4, 0x18 ;  /* 0x0000000405047291 */ /* 0x002fd2000f8ec0ff */
[----:B------:R-:W1:Y:S04]  /*2cc0*/  LDS.64 R6, [UR4+0x18] ;  /* 0x00001804ff067984 */ /* 0x000e680008000a00 */
[----:B----4-:R-:W2:Y:S01]  /*2cd0*/  LDS.64 R12, [UR4+0x20] ;  /* 0x00002004ff0c7984 */ /* 0x010ea20008000a00 */
[----:B-1----:R-:W-:Y:S01]  /*2ce0*/  DSETP.GEU.AND P0, PT, R2, R6, PT ;  /* 0x000000060200722a */ /* 0x002fe20003f0e000 */
        /* <DEDUP_REMOVED lines=19> */
.L_x_411:
[----:B------:R-:W-:Y:S05]  /*2e20*/  BSYNC.RECONVERGENT B1 ;  /* 0x0000000000017941 */ /* 0x000fea0003800200 */
.L_x_410:
[----:B------:R-:W-:Y:S01]  /*2e30*/  UISETP.GE.AND UP0, UPT, UR8, 0x41, UPT ;  /* 0x000000410800788c */ /* 0x000fe2000bf06270 */
[----:B0-----:R-:W-:Y:S01]  /*2e40*/  IMAD.MOV.U32 R9, RZ, RZ, R11 ;  /* 0x000000ffff097224 */ /* 0x001fe200078e000b */
        /* <DEDUP_REMOVED lines=9> */
[----:B----4-:R-:W1:Y:S01]  /*2ee0*/  LDS.64 R12, [UR4+0x30] ;  /* 0x00003004ff0c7984 */ /* 0x010e620008000a00 */
        /* <DEDUP_REMOVED lines=20> */
.L_x_413:
[----:B------:R-:W-:Y:S05]  /*3030*/  BSYNC.RECONVERGENT B1 ;  /* 0x0000000000017941 */ /* 0x000fea0003800200 */
.L_x_412:
        /* <DEDUP_REMOVED lines=32> */
.L_x_415:
[----:B------:R-:W-:Y:S05]  /*3240*/  BSYNC.RECONVERGENT B1 ;  /* 0x0000000000017941 */ /* 0x000fea0003800200 */
.L_x_414:
        /* <DEDUP_REMOVED lines=32> */
.L_x_417:
[----:B------:R-:W-:Y:S05]  /*3450*/  BSYNC.RECONVERGENT B1 ;  /* 0x0000000000017941 */ /* 0x000fea0003800200 */
.L_x_416:
        /* <DEDUP_REMOVED lines=32> */
.L_x_419:
[----:B------:R-:W-:Y:S05]  /*3660*/  BSYNC.RECONVERGENT B1 ;  /* 0x0000000000017941 */ /* 0x000fea0003800200 */
.L_x_418:
        /* <DEDUP_REMOVED lines=13> */
[----:B------:R-:W-:Y:S01]  /*3740*/  MOV R6, R2 ;  /* 0x0000000200067202 */ /* 0x000fe20000000f00 */
[----:B------:R-:W-:Y:S02]  /*3750*/  IMAD.MOV.U32 R7, RZ, RZ, R3 ;  /* 0x000000ffff077224 */ /* 0x000fe400078e0003 */
        /* <DEDUP_REMOVED lines=17> */
.L_x_421:
[----:B------:R-:W-:Y:S05]  /*3870*/  BSYNC.RECONVERGENT B1 ;  /* 0x0000000000017941 */ /* 0x000fea0003800200 */
.L_x_420:
        /* <DEDUP_REMOVED lines=32> */
.L_x_353:
        /* <DEDUP_REMOVED lines=34> */
[----:B------:R-:W-:-:S04]  /*3ca0*/  IMAD.MOV.U32 R15, RZ, RZ, 0x500 ;  /* 0x00000500ff0f7424 */ /* 0x000fc800078e00ff */
        /* <DEDUP_REMOVED lines=8> */
[----:B------:R-:W-:Y:S02]  /*3d30*/  @P2 MOV R9, R13 ;  /* 0x0000000d00092202 */ /* 0x000fe40000000f00 */
[----:B------:R-:W-:-:S04]  /*3d40*/  @P2 SEL R7, R11, R7, P0 ;  /* 0x000000070b072207 */ /* 0x000fc80000000000 */
        /* <DEDUP_REMOVED lines=11> */
[----:B------:R-:W-:Y:S01]  /*3e00*/  IMAD.MOV.U32 R27, RZ, RZ, R2 ;  /* 0x000000ffff1b7224 */ /* 0x000fe200078e0002 */
[----:B------:R-:W0:Y:S01]  /*3e10*/  LDCU UR4, c[0x0][0x390] ;  /* 0x00007200ff0477ac */ /* 0x000e220008000800 */
[----:B------:R-:W-:Y:S02]  /*3e20*/  IMAD.MOV.U32 R24, RZ, RZ, R3 ;  /* 0x000000ffff187224 */ /* 0x000fe400078e0003 */
[----:B------:R-:W-:-:S07]  /*3e30*/  IMAD.MOV.U32 R25, RZ, RZ, 0x500 ;  /* 0x00000500ff197424 */ /* 0x000fce00078e00ff */
.L_x_423:
[----:B------:R-:W1:Y:S01]  /*3e40*/  LDC.64 R22, c[0x0][0x380] ;  /* 0x0000e000ff167b82 */ /* 0x000e620000000a00 */
[----:B------:R-:W-:-:S04]  /*3e50*/  IMAD.IADD R3, R0, 0x1, R25 ;  /* 0x0000000100037824 */ /* 0x000fc800078e0219 */
[----:B-1----:R-:W-:-:S05]  /*3e60*/  IMAD.WIDE.U32 R22, R3, 0x10, R22 ;  /* 0x0000001003167825 */ /* 0x002fca00078e0016 */
        /* <DEDUP_REMOVED lines=17> */
[----:B------:R-:W-:-:S06]  /*3f80*/  @P2 IMAD.MOV.U32 R6, RZ, RZ, R29 ;  /* 0x000000ffff062224 */ /* 0x000fcc00078e001d */
[----:B----4-:R-:W-:Y:S01]  /*3f90*/  DSETP.GEU.AND P1, PT, R6, R10, PT ;  /* 0x0000000a0600722a */ /* 0x010fe20003f2e000 */
[----:B------:R-:W-:Y:S02]  /*3fa0*/  @P2 SEL R8, R27, R8, P0 ;  /* 0x000000081b082207 */ /* 0x000fe40000000000 */
[----:B------:R-:W-:-:S11]  /*3fb0*/  @P2 SEL R9, R24, R9, P0 ;  /* 0x0000000918092207 */ /* 0x000fd60000000000 */
[----:B-----5:R-:W-:-:S04]  /*3fc0*/  @P1 ISETP.GE.U32.AND P0, PT, R8, R12, PT ;  /* 0x0000000c0800120c */ /* 0x020fc80003f06070 */
        /* <DEDUP_REMOVED lines=25> */
[----:B------:R-:W-:Y:S01]  /*4160*/  @P1 IMAD.MOV.U32 R19, RZ, RZ, R15 ;  /* 0x000000ffff131224 */ /* 0x000fe200078e000f */
[----:B------:R-:W-:Y:S02]  /*4170*/  @P1 SEL R20, R16, R20, P0 ;  /* 0x0000001410141207 */ /* 0x000fe40000000000 */
[----:B------:R-:W-:Y:S01]  /*4180*/  @P1 SEL R21, R17, R21, P0 ;  /* 0x0000001511151207 */ /* 0x000fe20000000000 */
[----:B------:R-:W-:-:S05]  /*4190*/  VIADD R7, R25, 0xa00 ;  /* 0x00000a0019077836 */ /* 0x000fca0000000000 */
[----:B0-----:R-:W-:Y:S01]  /*41a0*/  ISETP.GT.AND P1, PT, R7, UR4, PT ;  /* 0x0000000407007c0c */ /* 0x001fe2000bf24270 */
[----:B------:R-:W-:-:S04]  /*41b0*/  VIADD R15, R25, 0x500 ;  /* 0x00000500190f7836 */ /* 0x000fc80000000000 */
[----:B------:R-:W-:Y:S01]  /*41c0*/  IMAD.MOV.U32 R25, RZ, RZ, R15 ;  /* 0x000000ffff197224 */ /* 0x000fe200078e000f */
[----:B--2---:R-:W-:-:S14]  /*41d0*/  DSETP.GEU.AND P2, PT, R18, R4, PT ;  /* 0x000000041200722a */ /* 0x004fdc0003f4e000 */
[----:B------:R-:W-:-:S04]  /*41e0*/  @P2 ISETP.GE.U32.AND P0, PT, R20, R2, PT ;  /* 0x000000021400220c */ /* 0x000fc80003f06070 */
[----:B------:R-:W-:-:S13]  /*41f0*/  @P2 ISETP.GE.AND.EX P0, PT, R21, R3, PT, P0 ;  /* 0x000000031500220c */ /* 0x000fda0003f06300 */
[----:B------:R-:W-:-:S06]  /*4200*/  @P2 DSETP.GT.OR P0, PT, R18, R4, !P0 ;  /* 0x000000041200222a */ /* 0x000fcc0004704400 */
[----:B------:R-:W-:Y:S02]  /*4210*/  @P2 FSEL R6, R18, R4, P0 ;  /* 0x0000000412062208 */ /* 0x000fe40000000000 */
[----:B------:R-:W-:Y:S02]  /*4220*/  @P2 FSEL R19, R19, R5, P0 ;  /* 0x0000000513132208 */ /* 0x000fe40000000000 */
[----:B------:R-:W-:Y:S02]  /*4230*/  @P2 SEL R2, R20, R2, P0 ;  /* 0x0000000214022207 */ /* 0x000fe40000000000 */
[----:B------:R-:W-:Y:S01]  /*4240*/  @P2 SEL R3, R21, R3, P0 ;  /* 0x0000000315032207 */ /* 0x000fe20000000000 */
[----:B------:R-:W-:Y:S02]  /*4250*/  @P2 IMAD.MOV.U32 R4, RZ, RZ, R6 ;  /* 0x000000ffff042224 */ /* 0x000fe400078e0006 */
[----:B------:R-:W-:Y:S02]  /*4260*/  @P2 IMAD.MOV.U32 R5, RZ, RZ, R19 ;  /* 0x000000ffff052224 */ /* 0x000fe400078e0013 */
[----:B------:R-:W-:-:S02]  /*4270*/  IMAD.MOV.U32 R27, RZ, RZ, R2 ;  /* 0x000000ffff1b7224 */ /* 0x000fc400078e0002 */
[----:B------:R-:W-:Y:S01]  /*4280*/  IMAD.MOV.U32 R24, RZ, RZ, R3 ;  /* 0x000000ffff187224 */ /* 0x000fe200078e0003 */
[----:B------:R-:W-:Y:S06]  /*4290*/  @!P1 BRA `(.L_x_423) ;  /* 0xfffffff800e89947 */ /* 0x000fec000383ffff */
.L_x_422:
[----:B------:R-:W-:-:S13]  /*42a0*/  ISETP.GE.AND P0, PT, R15, UR4, PT ;  /* 0x000000040f007c0c */ /* 0x000fda000bf06270 */
        /* <DEDUP_REMOVED lines=12> */
[----:B------:R-:W0:Y:S01]  /*4370*/  LDC.64 R6, c[0x0][0x380] ;  /* 0x0000e000ff067b82 */ /* 0x000e220000000a00 */
[----:B------:R-:W-:Y:S01]  /*4380*/  LEA.HI R8, R20, 0x1, RZ, 0x18 ;  /* 0x0000000114087811 */ /* 0x000fe200078fc0ff */
[----:B------:R-:W-:Y:S01]  /*4390*/  IMAD.IADD R21, R0, 0x1, R15 ;  /* 0x0000000100157824 */ /* 0x000fe200078e020f */
[----:B------:R-:W-:Y:S02]  /*43a0*/  MOV R12, R0 ;  /* 0x00000000000c7202 */ /* 0x000fe40000000f00 */
[----:B------:R-:W-:-:S05]  /*43b0*/  LOP3.LUT R8, R8, 0x3, RZ, 0xc0, !PT ;  /* 0x0000000308087812 */ /* 0x000fca00078ec0ff */
[----:B------:R-:W-:-:S07]  /*43c0*/  IMAD.MOV R14, RZ, RZ, -R8 ;  /* 0x000000ffff0e7224 */ /* 0x000fce00078e0a08 */
.L_x_430:
[----:B0-----:R-:W-:-:S05]  /*43d0*/  IMAD.WIDE.U32 R18, R21, 0x10, R6 ;  /* 0x0000001015127825 */ /* 0x001fca00078e0006 */
[----:B------:R-:W2:Y:S04]  /*43e0*/  LDG.E.64.CONSTANT R8, desc[UR6][R18.64] ;  /* 0x0000000612087981 */ /* 0x000ea8000c1e9b00 */
[----:B------:R-:W3:Y:S01]  /*43f0*/  LDG.E.64.CONSTANT R10, desc[UR6][R18.64+0x8] ;  /* 0x00000806120a7981 */ /* 0x000ee2000c1e9b00 */
[----:B------:R-:W-:Y:S01]  /*4400*/  VIADD R14, R14, 0x1 ;  /* 0x000000010e0e7836 */ /* 0x000fe20000000000 */
[----:B------:R-:W-:Y:S01]  /*4410*/  BSSY.RECONVERGENT B3, `(.L_x_428) ;  /* 0x000001a000037945 */ /* 0x000fe20003800200 */
[----:B------:R-:W-:Y:S02]  /*4420*/  IMAD.MOV.U32 R23, RZ, RZ, R2 ;  /* 0x000000ffff177224 */ /* 0x000fe400078e0002 */
        /* <DEDUP_REMOVED lines=24> */
.L_x_429:
[----:B------:R-:W-:Y:S05]  /*45b0*/  BSYNC.RECONVERGENT B3 ;  /* 0x0000000000037941 */ /* 0x000fea0003800200 */
.L_x_428:
[----:B------:R-:W-:Y:S02]  /*45c0*/  VIADD R12, R12, 0x100 ;  /* 0x000001000c0c7836 */ /* 0x000fe40000000000 */
[----:B------:R-:W-:Y:S01]  /*45d0*/  VIADD R21, R21, 0x100 ;  /* 0x0000010015157836 */ /* 0x000fe20000000000 */
[----:B------:R-:W-:Y:S06]  /*45e0*/  @P2 BRA `(.L_x_430) ;  /* 0xfffffffc00782947 */ /* 0x000fec000383ffff */
.L_x_427:
[----:B------:R-:W-:Y:S05]  /*45f0*/  BSYNC.RECONVERGENT B2 ;  /* 0x0000000000027941 */ /* 0x000fea0003800200 */
.L_x_426:
[----:B------:R-:W-:-:S13]  /*4600*/  ISETP.GE.U32.AND P0, PT, R20, 0x300, PT ;  /* 0x000003001400780c */ /* 0x000fda0003f06070 */
[----:B------:R-:W-:Y:S05]  /*4610*/  @!P0 BRA `(.L_x_425) ;  /* 0x0000000400c88947 */ /* 0x000fea0003800000 */
[----:B------:R-:W0:Y:S01]  /*4620*/  LDCU.64 UR8, c[0x0][0x380] ;  /* 0x00007000ff0877ac */ /* 0x000e220008000a00 */
[----:B------:R-:W1:Y:S01]  /*4630*/  LDC.64 R10, c[0x0][0x380] ;  /* 0x0000e000ff0a7b82 */ /* 0x000e620000000a00 */
[C---:B------:R-:W-:Y:S01]  /*4640*/  IADD3 R17, P0, PT, R12.reuse, R15, RZ ;  /* 0x0000000f0c117210 */ /* 0x040fe20007f1e0ff */
[----:B------:R-:W-:-:S04]  /*4650*/  IMAD.IADD R15, R12, 0x1, R15 ;  /* 0x000000010c0f7824 */ /* 0x000fc800078e020f */
[----:B------:R-:W-:Y:S01]  /*4660*/  IMAD.X R6, RZ, RZ, RZ, P0 ;  /* 0x000000ffff067224 */ /* 0x000fe200000e06ff */
[----:B0-----:R-:W-:-:S04]  /*4670*/  LEA R14, P1, R17, UR8, 0x4 ;  /* 0x00000008110e7c11 */ /* 0x001fc8000f8220ff */
[----:B------:R-:W-:Y:S02]  /*4680*/  IADD3 R14, P0, PT, R14, 0x3008, RZ ;  /* 0x000030080e0e7810 */ /* 0x000fe40007f1e0ff */
[----:B------:R-:W-:-:S05]  /*4690*/  LEA.HI.X R17, R17, UR9, R6, 0x4, P1 ;  /* 0x0000000911117c11 */ /* 0x000fca00088f2406 */
[----:B------:R-:W-:-:S07]  /*46a0*/  IMAD.X R17, RZ, RZ, R17, P0 ;  /* 0x000000ffff117224 */ /* 0x000fce00000e0611 */
.L_x_439:
[----:B-1----:R-:W-:-:S05]  /*46b0*/  IMAD.WIDE.U32 R8, R15, 0x10, R10 ;  /* 0x000000100f087825 */ /* 0x002fca00078e000a */
[----:B------:R-:W2:Y:S04]  /*46c0*/  LDG.E.64.CONSTANT R22, desc[UR6][R8.64] ;  /* 0x0000000608167981 */ /* 0x000ea8000c1e9b00 */
[----:B------:R0:W3:Y:S02]  /*46d0*/  LDG.E.64.CONSTANT R6, desc[UR6][R8.64+0x8] ;  /* 0x0000080608067981 */ /* 0x0000e4000c1e9b00 */
[----:B0-----:R-:W-:Y:S02]  /*46e0*/  IMAD.MOV.U32 R8, RZ, RZ, R14 ;  /* 0x000000ffff087224 */ /* 0x001fe400078e000e */
[----:B------:R-:W-:-:S05]  /*46f0*/  IMAD.MOV.U32 R9, RZ, RZ, R17 ;  /* 0x000000ffff097224 */ /* 0x000fca00078e0011 */
[----:B------:R0:W5:Y:S04]  /*4700*/  LDG.E.64.CONSTANT R20, desc[UR6][R8.64+-0x2008] ;  /* 0xffdff80608147981 */ /* 0x000168000c1e9b00 */
[----:B------:R0:W5:Y:S01]  /*4710*/  LDG.E.64.CONSTANT R18, desc[UR6][R8.64+-0x2000] ;  /* 0xffe0000608127981 */ /* 0x000162000c1e9b00 */
[----:B------:R-:W-:Y:S01]  /*4720*/  BSSY.RECONVERGENT B2, `(.L_x_431) ;  /* 0x0000015000027945 */ /* 0x000fe20003800200 */
[----:B--2---:R-:W-:Y:S01]  /*4730*/  DSETP.GEU.AND P0, PT, R4, R22, PT ;  /* 0x000000160400722a */ /* 0x004fe20003f0e000 */
[----:B------:R-:W-:Y:S02]  /*4740*/  IMAD.MOV.U32 R16, RZ, RZ, R22 ;  /* 0x000000ffff107224 */ /* 0x000fe400078e0016 */
[----:B------:R-:W-:Y:S01]  /*4750*/  IMAD.MOV.U32 R17, RZ, RZ, R23 ;  /* 0x000000ffff117224 */ /* 0x000fe200078e0017 */
[----:B---3--:R-:W-:Y:S01]  /*4760*/  MOV R29, R7 ;  /* 0x00000007001d7202 */ /* 0x008fe20000000f00 */
[----:B------:R-:W-:-:S09]  /*4770*/  IMAD.MOV.U32 R27, RZ, RZ, R6 ;  /* 0x000000ffff1b7224 */ /* 0x000fd200078e0006 */
        /* <DEDUP_REMOVED lines=15> */
.L_x_432:
[----:B------:R-:W-:Y:S05]  /*4870*/  BSYNC.RECONVERGENT B2 ;  /* 0x0000000000027941 */ /* 0x000fea0003800200 */
.L_x_431:
[----:B------:R0:W5:Y:S04]  /*4880*/  LDG.E.64.CONSTANT R6, desc[UR6][R8.64+-0x1008] ;  /* 0xffeff80608067981 */ /* 0x000168000c1e9b00 */
[----:B------:R0:W5:Y:S02]  /*4890*/  LDG.E.64.CONSTANT R4, desc[UR6][R8.64+-0x1000] ;  /* 0xfff0000608047981 */ /* 0x000164000c1e9b00 */
[----:B-----5:R-:W-:Y:S01]  /*48a0*/  DSETP.GEU.AND P0, PT, R16, R20, PT ;  /* 0x000000141000722a */ /* 0x020fe20003f0e000 */
[----:B------:R-:W-:Y:S01]  /*48b0*/  BSSY.RECONVERGENT B2, `(.L_x_433) ;  /* 0x0000014000027945 */ /* 0x000fe20003800200 */
[----:B------:R-:W-:Y:S02]  /*48c0*/  IMAD.MOV.U32 R2, RZ, RZ, R20 ;  /* 0x000000ffff027224 */ /* 0x000fe400078e0014 */
[----:B------:R-:W-:-:S02]  /*48d0*/  IMAD.MOV.U32 R3, RZ, RZ, R21 ;  /* 0x000000ffff037224 */ /* 0x000fc400078e0015 */
        /* <DEDUP_REMOVED lines=17> */
.L_x_434:
[----:B------:R-:W-:Y:S05]  /*49f0*/  BSYNC.RECONVERGENT B2 ;  /* 0x0000000000027941 */ /* 0x000fea0003800200 */
.L_x_433:
[----:B------:R0:W5:Y:S04]  /*4a00*/  LDG.E.64.CONSTANT R16, desc[UR6][R8.64+-0x8] ;  /* 0xfffff80608107981 */ /* 0x000168000c1e9b00 */
[----:B------:R0:W5:Y:S01]  /*4a10*/  LDG.E.64.CONSTANT R18, desc[UR6][R8.64] ;  /* 0x0000000608127981 */ /* 0x000162000c1e9b00 */
[----:B------:R-:W-:Y:S01]  /*4a20*/  DSETP.GEU.AND P0, PT, R2, R6, PT ;  /* 0x000000060200722a */ /* 0x000fe20003f0e000 */
[----:B------:R-:W-:Y:S01]  /*4a30*/  BSSY.RECONVERGENT B2, `(.L_x_435) ;  /* 0x0000014000027945 */ /* 0x000fe20003800200 */
[----:B------:R-:W-:Y:S02]  /*4a40*/  IMAD.MOV.U32 R20, RZ, RZ, R6 ;  /* 0x000000ffff147224 */ /* 0x000fe400078e0006 */
[----:B------:R-:W-:Y:S02]  /*4a50*/  IMAD.MOV.U32 R21, RZ, RZ, R7 ;  /* 0x000000ffff157224 */ /* 0x000fe400078e0007 */
[----:B------:R-:W-:-:S02]  /*4a60*/  IMAD.MOV.U32 R29, RZ, RZ, R4 ;  /* 0x000000ffff1d7224 */ /* 0x000fc400078e0004 */
        /* <DEDUP_REMOVED lines=16> */
.L_x_436:
[----:B------:R-:W-:Y:S05]  /*4b70*/  BSYNC.RECONVERGENT B2 ;  /* 0x0000000000027941 */ /* 0x000fea0003800200 */
.L_x_435:
[----:B-----5:R-:W-:Y:S01]  /*4b80*/  DSETP.GEU.AND P0, PT, R20, R16, PT ;  /* 0x000000101400722a */ /* 0x020fe20003f0e000 */
[----:B------:R-:W-:Y:S01]  /*4b90*/  BSSY.RECONVERGENT B2, `(.L_x_437) ;  /* 0x0000014000027945 */ /* 0x000fe20003800200 */
[----:B------:R-:W-:Y:S02]  /*4ba0*/  IMAD.MOV.U32 R4, RZ, RZ, R16 ;  /* 0x000000ffff047224 */ /* 0x000fe400078e0010 */
[----:B------:R-:W-:Y:S02]  /*4bb0*/  IMAD.MOV.U32 R5, RZ, RZ, R17 ;  /* 0x000000ffff057224 */ /* 0x000fe400078e0011 */
[----:B------:R-:W-:Y:S02]  /*4bc0*/  IMAD.MOV.U32 R2, RZ, RZ, R18 ;  /* 0x000000ffff027224 */ /* 0x000fe400078e0012 */
[----:B------:R-:W-:-:S06]  /*4bd0*/  IMAD.MOV.U32 R3, RZ, RZ, R19 ;  /* 0x000000ffff037224 */ /* 0x000fcc00078e0013 */
        /* <DEDUP_REMOVED lines=15> */
.L_x_438:
[----:B------:R-:W-:Y:S05]  /*4cd0*/  BSYNC.RECONVERGENT B2 ;  /* 0x0000000000027941 */ /* 0x000fea0003800200 */
.L_x_437:
[----:B------:R-:W-:Y:S01]  /*4ce0*/  VIADD R12, R12, 0x400 ;  /* 0x000004000c0c7836 */ /* 0x000fe20000000000 */
[----:B------:R-:W-:Y:S01]  /*4cf0*/  IADD3 R14, P1, PT, R8, 0x4000, RZ ;  /* 0x00004000080e7810 */ /* 0x000fe20007f3e0ff */
[----:B------:R-:W-:-:S03]  /*4d00*/  VIADD R15, R15, 0x400 ;  /* 0x000004000f0f7836 */ /* 0x000fc60000000000 */
[----:B------:R-:W-:Y:S01]  /*4d10*/  ISETP.GE.AND P0, PT, R12, R13, PT ;  /* 0x0000000d0c00720c */ /* 0x000fe20003f06270 */
[----:B------:R-:W-:-:S12]  /*4d20*/  IMAD.X R17, RZ, RZ, R9, P1 ;  /* 0x000000ffff117224 */ /* 0x000fd800008e0609 */
[----:B------:R-:W-:Y:S05]  /*4d30*/  @!P0 BRA `(.L_x_439) ;  /* 0xfffffff8005c8947 */ /* 0x000fea000383ffff */
.L_x_425:
[----:B------:R-:W-:Y:S05]  /*4d40*/  BSYNC.RECONVERGENT B1 ;  /* 0x0000000000017941 */ /* 0x000fea0003800200 */
.L_x_424:
        /* <DEDUP_REMOVED lines=32> */
.L_x_441:
[----:B------:R-:W-:Y:S05]  /*4f50*/  BSYNC.RECONVERGENT B1 ;  /* 0x0000000000017941 */ /* 0x000fea0003800200 */
.L_x_440:
        /* <DEDUP_REMOVED lines=12> */
[----:B---3--:R-:W-:Y:S01]  /*5020*/  IMAD.MOV.U32 R8, RZ, RZ, R14 ;  /* 0x000000ffff087224 */ /* 0x008fe200078e000e */
        /* <DEDUP_REMOVED lines=18> */
.L_x_443:
[----:B------:R-:W-:Y:S05]  /*5150*/  BSYNC.RECONVERGENT B1 ;  /* 0x0000000000017941 */ /* 0x000fea0003800200 */
.L_x_442:
[----:B------:R-:W-:Y:S01]  /*5160*/  ISETP.GT.AND P0, PT, R10, 0x1b, PT ;  /* 0x0000001b0a00780c */ /* 0x000fe20003f04270 */
[----:B0-----:R0:W0:Y:S01]  /*5170*/  SHFL.DOWN PT, R6, R2, 0x4, 0x1f ;  /* 0x08801f0002067f89 */ /* 0x00102200000e0000 */
[----:B------:R-:W-:Y:S01]  /*5180*/  BSSY.RECONVERGENT B1, `(.L_x_444) ;  /* 0x000001d000017945 */ /* 0x000fe20003800200 */
[----:B------:R-:W-:Y:S02]  /*5190*/  IMAD.MOV.U32 R11, RZ, RZ, R8 ;  /* 0x000000ffff0b7224 */ /* 0x000fe400078e0008 */
[----:B------:R0:W0:Y:S01]  /*51a0*/  SHFL.DOWN PT, R7, R3, 0x4, 0x1f ;  /* 0x08801f0003077f89 */ /* 0x00002200000e0000 */
[----:B------:R-:W-:Y:S02]  /*51b0*/  IMAD.MOV.U32 R12, RZ, RZ, R9 ;  /* 0x000000ffff0c7224 */ /* 0x000fe400078e0009 */
[----:B-1----:R-:W-:Y:S01]  /*51c0*/  IMAD.MOV.U32 R4, RZ, RZ, R2 ;  /* 0x000000ffff047224 */ /* 0x002fe200078e0002 */
[----:B----4-:R1:W4:Y:S01]  /*51d0*/  SHFL.DOWN PT, R13, R8, 0x4, 0x1f ;  /* 0x08801f00080d7f89 */ /* 0x01032200000e0000 */
[----:B--2---:R-:W-:-:S03]  /*51e0*/  IMAD.MOV.U32 R5, RZ, RZ, R3 ;  /* 0x000000ffff057224 */ /* 0x004fc600078e0003 */
[----:B---3--:R1:W2:Y:S01]  /*51f0*/  SHFL.DOWN PT, R14, R9, 0x4, 0x1f ;  /* 0x08801f00090e7f89 */ /* 0x0082a200000e0000 */
[----:B------:R-:W-:Y:S05]  /*5200*/  @P0 BRA `(.L_x_445) ;  /* 0x0000000000500947 */ /* 0x000fea0003800000 */
[----:B0-----:R-:W-:Y:S01]  /*5210*/  DSETP.GEU.AND P0, PT, R2, R6, PT ;  /* 0x000000060200722a */ /* 0x001fe20003f0e000 */
[----:B----4-:R-:W-:Y:S02]  /*5220*/  IMAD.MOV.U32 R11, RZ, RZ, R13 ;  /* 0x000000ffff0b7224 */ /* 0x010fe400078e000d */
[----:B--2---:R-:W-:Y:S02]  /*5230*/  IMAD.MOV.U32 R12, RZ, RZ, R14 ;  /* 0x000000ffff0c7224 */ /* 0x004fe400078e000e */
        /* <DEDUP_REMOVED lines=17> */
.L_x_445:
[----:B------:R-:W-:Y:S05]  /*5350*/  BSYNC.RECONVERGENT B1 ;  /* 0x0000000000017941 */ /* 0x000fea0003800200 */
.L_x_444:
[----:B------:R-:W-:Y:S01]  /*5360*/  ISETP.GT.AND P0, PT, R10, 0x17, PT ;  /* 0x000000170a00780c */ /* 0x000fe20003f04270 */
[----:B0-----:R0:W3:Y:S01]  /*5370*/  SHFL.DOWN PT, R2, R4, 0x8, 0x1f ;  /* 0x09001f0004027f89 */ /* 0x0010e200000e0000 */
[----:B------:R-:W-:Y:S01]  /*5380*/  BSSY.RECONVERGENT B1, `(.L_x_446) ;  /* 0x000001d000017945 */ /* 0x000fe20003800200 */
[----:B-1----:R-:W-:Y:S02]  /*5390*/  IMAD.MOV.U32 R8, RZ, RZ, R11 ;  /* 0x000000ffff087224 */ /* 0x002fe400078e000b */
[----:B------:R0:W1:Y:S01]  /*53a0*/  SHFL.DOWN PT, R3, R5, 0x8, 0x1f ;  /* 0x09001f0005037f89 */ /* 0x00006200000e0000 */
[----:B------:R-:W-:Y:S02]  /*53b0*/  IMAD.MOV.U32 R9, RZ, RZ, R12 ;  /* 0x000000ffff097224 */ /* 0x000fe400078e000c */
[----:B------:R-:W-:Y:S01]  /*53c0*/  IMAD.MOV.U32 R6, RZ, RZ, R4 ;  /* 0x000000ffff067224 */ /* 0x000fe200078e0004 */
[----:B--2---:R0:W2:Y:S01]  /*53d0*/  SHFL.DOWN PT, R14, R11, 0x8, 0x1f ;  /* 0x09001f000b0e7f89 */ /* 0x0040a200000e0000 */
[----:B------:R-:W-:-:S03]  /*53e0*/  IMAD.MOV.U32 R7, RZ, RZ, R5 ;  /* 0x000000ffff077224 */ /* 0x000fc600078e0005 */
[----:B----4-:R0:W4:Y:S01]  /*53f0*/  SHFL.DOWN PT, R13, R12, 0x8, 0x1f ;  /* 0x09001f000c0d7f89 */ /* 0x01012200000e0000 */
        /* <DEDUP_REMOVED lines=21> */
.L_x_447:
[----:B------:R-:W-:Y:S05]  /*5550*/  BSYNC.RECONVERGENT B1 ;  /* 0x0000000000017941 */ /* 0x000fea0003800200 */
.L_x_446:
[----:B------:R-:W-:Y:S01]  /*5560*/  ISETP.GT.AND P0, PT, R10, 0xf, PT ;  /* 0x0000000f0a00780c */ /* 0x000fe20003f04270 */
[----:B0-----:R0:W0:Y:S01]  /*5570*/  SHFL.DOWN PT, R4, R6, 0x10, 0x1f ;  /* 0x0a001f0006047f89 */ /* 0x00102200000e0000 */
[----:B------:R-:W-:Y:S01]  /*5580*/  BSSY.RECONVERGENT B1, `(.L_x_448) ;  /* 0x000001d000017945 */ /* 0x000fe20003800200 */
[----:B--2---:R-:W-:Y:S02]  /*5590*/  IMAD.MOV.U32 R14, RZ, RZ, R8 ;  /* 0x000000ffff0e7224 */ /* 0x004fe400078e0008 */
[----:B------:R2:W0:Y:S01]  /*55a0*/  SHFL.DOWN PT, R5, R7, 0x10, 0x1f ;  /* 0x0a001f0007057f89 */ /* 0x00042200000e0000 */
[----:B------:R-:W-:Y:S02]  /*55b0*/  IMAD.MOV.U32 R15, RZ, RZ, R9 ;  /* 0x000000ffff0f7224 */ /* 0x000fe400078e0009 */
[----:B---3--:R-:W-:Y:S01]  /*55c0*/  IMAD.MOV.U32 R2, RZ, RZ, R6 ;  /* 0x000000ffff027224 */ /* 0x008fe200078e0006 */
[----:B------:R2:W3:Y:S01]  /*55d0*/  SHFL.DOWN PT, R11, R8, 0x10, 0x1f ;  /* 0x0a001f00080b7f89 */ /* 0x0004e200000e0000 */
[----:B-1----:R-:W-:-:S03]  /*55e0*/  IMAD.MOV.U32 R3, RZ, RZ, R7 ;  /* 0x000000ffff037224 */ /* 0x002fc600078e0007 */
[----:B------:R2:W1:Y:S01]  /*55f0*/  SHFL.DOWN PT, R12, R9, 0x10, 0x1f ;  /* 0x0a001f00090c7f89 */ /* 0x00046200000e0000 */
[----:B------:R-:W-:Y:S05]  /*5600*/  @P0 BRA `(.L_x_449) ;  /* 0x0000000000500947 */ /* 0x000fea0003800000 */
[----:B0-----:R-:W-:Y:S01]  /*5610*/  DSETP.GEU.AND P0, PT, R6, R4, PT ;  /* 0x000000040600722a */ /* 0x001fe20003f0e000 */
[----:B---3--:R-:W-:Y:S02]  /*5620*/  IMAD.MOV.U32 R14, RZ, RZ, R11 ;  /* 0x000000ffff0e7224 */ /* 0x008fe400078e000b */
        /* <DEDUP_REMOVED lines=18> */
.L_x_449:
[----:B------:R-:W-:Y:S05]  /*5750*/  BSYNC.RECONVERGENT B1 ;  /* 0x0000000000017941 */ /* 0x000fea0003800200 */
.L_x_448:
        /* <DEDUP_REMOVED lines=11> */
.L_x_451:
[----:B------:R-:W-:Y:S05]  /*5810*/  BSYNC.RECONVERGENT B1 ;  /* 0x0000000000017941 */ /* 0x000fea0003800200 */
.L_x_450:
        /* <DEDUP_REMOVED lines=8> */
[----:B--2---:R-:W2:Y:S04]  /*58a0*/  LDS.128 R4, [R0+0x20] ;  /* 0x0000200000047984 */ /* 0x004ea80000000c00 */
[----:B-1--4-:R1:W4:Y:S04]  /*58b0*/  LDS.64 R12, [R0+0x80] ;  /* 0x00008000000c7984 */ /* 0x0123280000000a00 */
[----:B---3--:R1:W3:Y:S01]  /*58c0*/  LDS.128 R8, [R0+0x30] ;  /* 0x0000300000087984 */ /* 0x0082e20000000c00 */
[----:B0-----:R-:W-:Y:S01]  /*58d0*/  DSETP.GEU.AND P0, PT, R2, R16, PT ;  /* 0x000000100200722a */ /* 0x001fe20003f0e000 */
[----:B------:R-:W-:-:S02]  /*58e0*/  IMAD.MOV.U32 R24, RZ, RZ, R16 ;  /* 0x000000ffff187224 */ /* 0x000fc400078e0010 */
[----:B------:R-:W-:Y:S02]  /*58f0*/  IMAD.MOV.U32 R25, RZ, RZ, R17 ;  /* 0x000000ffff197224 */ /* 0x000fe400078e0011 */
[----:B--2---:R-:W-:Y:S02]  /*5900*/  IMAD.MOV.U32 R27, RZ, RZ, R4 ;  /* 0x000000ffff1b7224 */ /* 0x004fe400078e0004 */
[----:B------:R-:W-:-:S07]  /*5910*/  IMAD.MOV.U32 R29, RZ, RZ, R5 ;  /* 0x000000ffff1d7224 */ /* 0x000fce00078e0005 */
[----:B-1-34-:R-:W-:Y:S05]  /*5920*/  @!P0 BRA `(.L_x_453) ;  /* 0x0000000000388947 */ /* 0x01afea0003800000 */
        /* <DEDUP_REMOVED lines=14> */
.L_x_453:
[----:B------:R-:W-:Y:S05]  /*5a10*/  BSYNC.RECONVERGENT B1 ;  /* 0x0000000000017941 */ /* 0x000fea0003800200 */
.L_x_452:
        /* <DEDUP_REMOVED lines=23> */
.L_x_455:
[----:B------:R-:W-:Y:S05]  /*5b90*/  BSYNC.RECONVERGENT B1 ;  /* 0x0000000000017941 */ /* 0x000fea0003800200 */
.L_x_454:
        /* <DEDUP_REMOVED lines=21> */
.L_x_457:
[----:B------:R-:W-:Y:S05]  /*5cf0*/  BSYNC.RECONVERGENT B1 ;  /* 0x0000000000017941 */ /* 0x000fea0003800200 */
.L_x_456:
        /* <DEDUP_REMOVED lines=23> */
.L_x_459:
[----:B------:R-:W-:Y:S05]  /*5e70*/  BSYNC.RECONVERGENT B1 ;  /* 0x0000000000017941 */ /* 0x000fea0003800200 */
.L_x_458:
[----:B------:R-:W-:Y:S01]  /*5e80*/  DSETP.GEU.AND P0, PT, R14, R22, PT ;  /* 0x000000160e00722a */ /* 0x000fe20003f0e000 */
[----:B------:R-:W-:Y:S01]  /*5e90*/  BSSY.RECONVERGENT B1, `(.L_x_460) ;  /* 0x0000014000017945 */ /* 0x000fe20003800200 */
[----:B------:R-:W-:Y:S01]  /*5ea0*/  MOV R2, R22 ;  /* 0x0000001600027202 */ /* 0x000fe20000000f00 */
[----:B------:R-:W-:Y:S02]  /*5eb0*/  IMAD.MOV.U32 R3, RZ, RZ, R23 ;  /* 0x000000ffff037224 */ /* 0x000fe400078e0017 */
[----:B-1----:R-:W-:Y:S02]  /*5ec0*/  IMAD.MOV.U32 R19, RZ, RZ, R8 ;  /* 0x000000ffff137224 */ /* 0x002fe400078e0008 */
        /* <DEDUP_REMOVED lines=16> */
.L_x_461:
[----:B------:R-:W-:Y:S05]  /*5fd0*/  BSYNC.RECONVERGENT B1 ;  /* 0x0000000000017941 */ /* 0x000fea0003800200 */
.L_x_460:
        /* <DEDUP_REMOVED lines=21> */
.L_x_463:
[----:B------:R-:W-:Y:S05]  /*6130*/  BSYNC.RECONVERGENT B1 ;  /* 0x0000000000017941 */ /* 0x000fea0003800200 */
.L_x_462:
        /* <DEDUP_REMOVED lines=20> */
.L_x_385:
[----:B------:R-:W-:Y:S05]  /*6280*/  BSYNC.RECONVERGENT B0 ;  /* 0x0000000000007941 */ /* 0x000fea0003800200 */
.L_x_352:
[----:B------:R-:W-:Y:S05]  /*6290*/  @P1 EXIT ;  /* 0x000000000000194d */ /* 0x000fea0003800000 */
[----:B01----:R-:W0:Y:S02]  /*62a0*/  LDC.64 R4, c[0x0][0x388] ;  /* 0x0000e200ff047b82 */ /* 0x003e240000000a00 */
[----:B0-----:R-:W-:Y:S04]  /*62b0*/  STG.E.64 desc[UR6][R4.64], R2 ;  /* 0x0000000204007986 */ /* 0x001fe8000c101b06 */
[----:B------:R-:W-:Y:S01]  /*62c0*/  STG.E.64 desc[UR6][R4.64+0x8], R14 ;  /* 0x0000080e04007986 */ /* 0x000fe2000c101b06 */
[----:B------:R-:W-:Y:S05]  /*62d0*/  EXIT ;  /* 0x000000000000794d */ /* 0x000fea0003800000 */
.L_x_464:
        /* <DEDUP_REMOVED lines=10> */
.L_x_715:


//--------------------- .text._ZN6thrust24THRUST_300001_SM_1000_NS8cuda_cub4core6detail13_kernel_agentINS1_8__reduce10DrainAgentIiEEJN3cub18CUB_300001_SM_10009GridQueueIjEEiEEEvDpT0_ --------------------------
	.section	.text._ZN6thrust24THRUST_300001_SM_1000_NS8cuda_cub4core6detail13_kernel_agentINS1_8__reduce10DrainAgentIiEEJN3cub18CUB_300001_SM_10009GridQueueIjEEiEEEvDpT0_,"ax",@progbits
	.align	128
        .global         _ZN6thrust24THRUST_300001_SM_1000_NS8cuda_cub4core6detail13_kernel_agentINS1_8__reduce10DrainAgentIiEEJN3cub18CUB_300001_SM_10009GridQueueIjEEiEEEvDpT0_
        .type           _ZN6thrust24THRUST_300001_SM_1000_NS8cuda_cub4core6detail13_kernel_agentINS1_8__reduce10DrainAgentIiEEJN3cub18CUB_300001_SM_10009GridQueueIjEEiEEEvDpT0_,@function
        .size           _ZN6thrust24THRUST_300001_SM_1000_NS8cuda_cub4core6detail13_kernel_agentINS1_8__reduce10DrainAgentIiEEJN3cub18CUB_300001_SM_10009GridQueueIjEEiEEEvDpT0_,(.L_x_716 - _ZN6thrust24THRUST_300001_SM_1000_NS8cuda_cub4core6detail13_kernel_agentINS1_8__reduce10DrainAgentIiEEJN3cub18CUB_300001_SM_10009GridQueueIjEEiEEEvDpT0_)
        .other          _ZN6thrust24THRUST_300001_SM_1000_NS8cuda_cub4core6detail13_kernel_agentINS1_8__reduce10DrainAgentIiEEJN3cub18CUB_300001_SM_10009GridQueueIjEEiEEEvDpT0_,@"STO_CUDA_ENTRY STV_DEFAULT"
_ZN6thrust24THRUST_300001_SM_1000_NS8cuda_cub4core6detail13_kernel_agentINS1_8__reduce10DrainAgentIiEEJN3cub18CUB_300001_SM_10009GridQueueIjEEiEEEvDpT0_:
.text._ZN6thrust24THRUST_300001_SM_1000_NS8cuda_cub4core6detail13_kernel_agentINS1_8__reduce10DrainAgentIiEEJN3cub18CUB_300001_SM_10009GridQueueIjEEiEEEvDpT0_:
[----:B------:R-:W-:Y:S08]  /*0000*/  LDC R1, c[0x0][0x37c] ;  /* 0x0000df00ff017b82 */ /* 0x000ff00000000800 */
[----:B------:R-:W0:Y:S01]  /*0010*/  LDC.64 R2, c[0x0][0x380] ;  /* 0x0000e000ff027b82 */ /* 0x000e220000000a00 */
[----:B------:R-:W0:Y:S07]  /*0020*/  LDCU.64 UR4, c[0x0][0x358] ;  /* 0x00006b00ff0477ac */ /* 0x000e2e0008000a00 */
[----:B------:R-:W1:Y:S01]  /*0030*/  LDC R5, c[0x0][0x388] ;  /* 0x0000e200ff057b82 */ /* 0x000e620000000800 */
[----:B0-----:R-:W-:Y:S04]  /*0040*/  STG.E desc[UR4][R2.64+0x4], RZ ;  /* 0x000004ff02007986 */ /* 0x001fe8000c101904 */
[----:B-1----:R-:W-:Y:S01]  /*0050*/  STG.E desc[UR4][R2.64], R5 ;  /* 0x0000000502007986 */ /* 0x002fe2000c101904 */
[----:B------:R-:W-:Y:S05]  /*0060*/  EXIT ;  /* 0x000000000000794d */ /* 0x000fea0003800000 */
.L_x_465:
        /* <DEDUP_REMOVED lines=9> */
.L_x_716:


//--------------------- .text._ZN6thrust24THRUST_300001_SM_1000_NS8cuda_cub4core6detail13_kernel_agentINS1_8__reduce11ReduceAgentINS0_12zip_iteratorIN4cuda3std3__45tupleIJNS0_10device_ptrIdEENS0_17counting_iteratorIlNS0_11use_defaultESF_SF_EEEEEEEPNSB_IJdlEEESJ_iNS1_9__extrema9arg_max_fIdlNSA_4lessIdEEEEEEJSI_SK_iN3cub18CUB_300001_SM_100013GridEvenShareIiEENSS_9GridQueueIjEESP_EEEvDpT0_ --------------------------
	.section	.text._ZN6thrust24THRUST_300001_SM_1000_NS8cuda_cub4core6detail13_kernel_agentINS1_8__reduce11ReduceAgentINS0_12zip_iteratorIN4cuda3std3__45tupleIJNS0_10device_ptrIdEENS0_17counting_iteratorIlNS0_11use_defaultESF_SF_EEEEEEEPNSB_IJdlEEESJ_iNS1_9__extrema9arg_max_fIdlNSA_4lessIdEEEEEEJSI_SK_iN3cub18CUB_300001_SM_100013GridEvenShareIiEENSS_9GridQueueIjEESP_EEEvDpT0_,"ax",@progbits
	.align	128
        .global         _ZN6thrust24THRUST_300001_SM_1000_NS8cuda_cub4core6detail13_kernel_agentINS1_8__reduce11ReduceAgentINS0_12zip_iteratorIN4cuda3std3__45tupleIJNS0_10device_ptrIdEENS0_17counting_iteratorIlNS0_11use_defaultESF_SF_EEEEEEEPNSB_IJdlEEESJ_iNS1_9__extrema9arg_max_fIdlNSA_4lessIdEEEEEEJSI_SK_iN3cub18CUB_300001_SM_100013GridEvenShareIiEENSS_9GridQueueIjEESP_EEEvDpT0_
        .type           _ZN6thrust24THRUST_300001_SM_1000_NS8cuda_cub4core6detail13_kernel_agentINS1_8__reduce11ReduceAgentINS0_12zip_iteratorIN4cuda3std3__45tupleIJNS0_10device_ptrIdEENS0_17counting_iteratorIlNS0_11use_defaultESF_SF_EEEEEEEPNSB_IJdlEEESJ_iNS1_9__extrema9arg_max_fIdlNSA_4lessIdEEEEEEJSI_SK_iN3cub18CUB_300001_SM_100013GridEvenShareIiEENSS_9GridQueueIjEESP_EEEvDpT0_,@function
        .size           _ZN6thrust24THRUST_300001_SM_1000_NS8cuda_cub4core6detail13_kernel_agentINS1_8__reduce11ReduceAgentINS0_12zip_iteratorIN4cuda3std3__45tupleIJNS0_10device_ptrIdEENS0_17counting_iteratorIlNS0_11use_defaultESF_SF_EEEEEEEPNSB_IJdlEEESJ_iNS1_9__extrema9arg_max_fIdlNSA_4lessIdEEEEEEJSI_SK_iN3cub18CUB_300001_SM_100013GridEvenShareIiEENSS_9GridQueueIjEESP_EEEvDpT0_,(.L_x_717 - _ZN6thrust24THRUST_300001_SM_1000_NS8cuda_cub4core6detail13_kernel_agentINS1_8__reduce11ReduceAgentINS0_12zip_iteratorIN4cuda3std3__45tupleIJNS0_10device_ptrIdEENS0_17counting_iteratorIlNS0_11use_defaultESF_SF_EEEEEEEPNSB_IJdlEEESJ_iNS1_9__extrema9arg_max_fIdlNSA_4lessIdEEEEEEJSI_SK_iN3cub18CUB_300001_SM_100013GridEvenShareIiEENSS_9GridQueueIjEESP_EEEvDpT0_)
        .other          _ZN6thrust24THRUST_300001_SM_1000_NS8cuda_cub4core6detail13_kernel_agentINS1_8__reduce11ReduceAgentINS0_12zip_iteratorIN4cuda3std3__45tupleIJNS0_10device_ptrIdEENS0_17counting_iteratorIlNS0_11use_defaultESF_SF_EEEEEEEPNSB_IJdlEEESJ_iNS1_9__extrema9arg_max_fIdlNSA_4lessIdEEEEEEJSI_SK_iN3cub18CUB_300001_SM_100013GridEvenShareIiEENSS_9GridQueueIjEESP_EEEvDpT0_,@"STO_CUDA_ENTRY STV_DEFAULT"
_ZN6thrust24THRUST_300001_SM_1000_NS8cuda_cub4core6detail13_kernel_agentINS1_8__reduce11ReduceAgentINS0_12zip_iteratorIN4cuda3std3__45tupleIJNS0_10device_ptrIdEENS0_17counting_iteratorIlNS0_11use_defaultESF_SF_EEEEEEEPNSB_IJdlEEESJ_iNS1_9__extrema9arg_max_fIdlNSA_4lessIdEEEEEEJSI_SK_iN3cub18CUB_300001_SM_100013GridEvenShareIiEENSS_9GridQueueIjEESP_EEEvDpT0_:
.text._ZN6thrust24THRUST_300001_SM_1000_NS8cuda_cub4core6detail13_kernel_agentINS1_8__reduce11ReduceAgentINS0_12zip_iteratorIN4cuda3std3__45tupleIJNS0_10device_ptrIdEENS0_17counting_iteratorIlNS0_11use_defaultESF_SF_EEEEEEEPNSB_IJdlEEESJ_iNS1_9__extrema9arg_max_fIdlNSA_4lessIdEEEEEEJSI_SK_iN3cub18CUB_300001_SM_100013GridEvenShareIiEENSS_9GridQueueIjEESP_EEEvDpT0_:
[----:B------:R-:W-:Y:S01]  /*0000*/  LDC R1, c[0x0][0x37c] ;  /* 0x0000df00ff017b82 */ /* 0x000fe20000000800 */
[----:B------:R-:W0:Y:S01]  /*0010*/  S2R R0, SR_CTAID.X ;  /* 0x0000000000007919 */ /* 0x000e220000002500 */
[----:B------:R-:W1:Y:S01]  /*0020*/  LDCU UR4, c[0x0][0x398] ;  /* 0x00007300ff0477ac */ /* 0x000e620008000800 */
[----:B------:R-:W-:Y:S01]  /*0030*/  BSSY.RECONVERGENT B0, `(.L_x_466) ;  /* 0x000066e000007945 */ /* 0x000fe20003800200 */
[----:B------:R-:W2:Y:S01]  /*0040*/  LDCU UR6, c[0x0][0x370] ;  /* 0x00006e00ff0677ac */ /* 0x000ea20008000800 */
[----:B------:R-:W3:Y:S01]  /*0050*/  LDCU.64 UR10, c[0x0][0x358] ;  /* 0x00006b00ff0a77ac */ /* 0x000ee20008000a00 */
[----:B-1----:R-:W-:Y:S01]  /*0060*/  IMAD.U32 R7, RZ, RZ, UR4 ;  /* 0x00000004ff077e24 */ /* 0x002fe2000f8e00ff */
[----:B--2---:R-:W-:Y:S01]  /*0070*/  UIMAD UR6, UR6, 0x500, URZ ;  /* 0x00000500060678a4 */ /* 0x004fe2000f8e02ff */
[----:B0-----:R-:W-:-:S04]  /*0080*/  IMAD R6, R0, 0x500, RZ ;  /* 0x0000050000067824 */ /* 0x001fc800078e02ff */
[----:B------:R-:W-:-:S05]  /*0090*/  VIADD R2, R6, 0x500 ;  /* 0x0000050006027836 */ /* 0x000fca0000000000 */
[----:B------:R-:W-:-:S13]  /*00a0*/  ISETP.GT.AND P0, PT, R2, R7, PT ;  /* 0x000000070200720c */ /* 0x000fda0003f04270 */
[----:B---3--:R-:W-:Y:S05]  /*00b0*/  @!P0 BRA `(.L_x_467) ;  /* 0x0000003800cc8947 */ /* 0x008fea0003800000 */
[----:B------:R-:W0:Y:S01]  /*00c0*/  S2R R5, SR_TID.X ;  /* 0x0000000000057919 */ /* 0x000e220000002100 */
[----:B------:R-:W-:Y:S01]  /*00d0*/  IMAD.IADD R4, R7, 0x1, -R6 ;  /* 0x0000000107047824 */ /* 0x000fe200078e0a06 */
[----:B------:R-:W1:Y:S01]  /*00e0*/  LDCU.64 UR6, c[0x0][0x388] ;  /* 0x00007100ff0677ac */ /* 0x000e620008000a00 */
[----:B------:R-:W-:Y:S01]  /*00f0*/  BSSY.RECONVERGENT B1, `(.L_x_468) ;  /* 0x000000f000017945 */ /* 0x000fe20003800200 */
[----:B------:R-:W-:Y:S02]  /*0100*/  CS2R R8, SRZ ;  /* 0x0000000000087805 */ /* 0x000fe4000001ff00 */
[----:B------:R-:W-:Y:S01]  /*0110*/  CS2R R2, SRZ ;  /* 0x0000000000027805 */ /* 0x000fe2000001ff00 */
[----:B------:R-:W2:Y:S01]  /*0120*/  LDCU.64 UR8, c[0x0][0x388] ;  /* 0x00007100ff0877ac */ /* 0x000ea20008000a00 */
[----:B0-----:R-:W-:Y:S01]  /*0130*/  ISETP.GE.AND P0, PT, R5, R4, PT ;  /* 0x000000040500720c */ /* 0x001fe20003f06270 */
[----:B------:R-:W-:-:S12]  /*0140*/  IMAD.MOV.U32 R11, RZ, RZ, R5 ;  /* 0x000000ffff0b7224 */ /* 0x000fd800078e0005 */
[----:B-12---:R-:W-:Y:S05]  /*0150*/  @P0 BRA `(.L_x_469) ;  /* 0x0000000000200947 */ /* 0x006fea0003800000 */
[----:B------:R-:W0:Y:S01]  /*0160*/  LDC.64 R2, c[0x0][0x380] ;  /* 0x0000e000ff027b82 */ /* 0x000e220000000a00 */
[----:B------:R-:W-:Y:S01]  /*0170*/  IMAD.IADD R13, R6, 0x1, R5 ;  /* 0x00000001060d7824 */ /* 0x000fe200078e0205 */
[----:B------:R-:W1:Y:S03]  /*0180*/  LDCU.64 UR4, c[0x0][0x388] ;  /* 0x00007100ff0477ac */ /* 0x000e660008000a00 */
[----:B0-----:R-:W-:-:S06]  /*0190*/  IMAD.WIDE R2, R13, 0x8, R2 ;  /* 0x000000080d027825 */ /* 0x001fcc00078e0202 */
[----:B------:R-:W5:Y:S01]  /*01a0*/  LDG.E.64 R2, desc[UR10][R2.64] ;  /* 0x0000000a02027981 */ /* 0x000f62000c1e1b00 */
[----:B-1----:R-:W-:Y:S01]  /*01b0*/  IADD3 R9, P0, PT, R13, UR4, RZ ;  /* 0x000000040d097c10 */ /* 0x002fe2000ff1e0ff */
[----:B------:R-:W-:-:S03]  /*01c0*/  VIADD R11, R5, 0x100 ;  /* 0x00000100050b7836 */ /* 0x000fc60000000000 */
[----:B------:R-:W-:-:S09]  /*01d0*/  LEA.HI.X.SX32 R8, R13, UR5, 0x1, P0 ;  /* 0x000000050d087c11 */ /* 0x000fd200080f0eff */
.L_x_469:
[----:B------:R-:W-:Y:S05]  /*01e0*/  BSYNC.RECONVERGENT B1 ;  /* 0x0000000000017941 */ /* 0x000fea0003800200 */
.L_x_468:
        /* <DEDUP_REMOVED lines=9> */
[----:B------:R-:W0:Y:S01]  /*0280*/  LDC.64 R12, c[0x0][0x380] ;  /* 0x0000e000ff0c7b82 */ /* 0x000e220000000a00 */
[----:B------:R-:W-:Y:S01]  /*0290*/  LEA.HI R7, R10, 0x1, RZ, 0x18 ;  /* 0x000000010a077811 */ /* 0x000fe200078fc0ff */
[----:B------:R-:W-:-:S03]  /*02a0*/  IMAD.IADD R19, R6, 0x1, R11 ;  /* 0x0000000106137824 */ /* 0x000fc600078e020b */
[----:B------:R-:W-:-:S05]  /*02b0*/  LOP3.LUT R7, R7, 0x3, RZ, 0xc0, !PT ;  /* 0x0000000307077812 */ /* 0x000fca00078ec0ff */
[----:B------:R-:W-:-:S07]  /*02c0*/  IMAD.MOV R7, RZ, RZ, -R7 ;  /* 0x000000ffff077224 */ /* 0x000fce00078e0a07 */
.L_x_476:
[----:B0-----:R-:W-:-:S06]  /*02d0*/  IMAD.WIDE R14, R19, 0x8, R12 ;  /* 0x00000008130e7825 */ /* 0x001fcc00078e020c */
[----:B------:R-:W2:Y:S01]  /*02e0*/  LDG.E.64 R14, desc[UR10][R14.64] ;  /* 0x0000000a0e0e7981 */ /* 0x000ea2000c1e1b00 */
[----:B------:R-:W-:Y:S01]  /*02f0*/  IADD3 R21, P1, PT, R19, UR6, RZ ;  /* 0x0000000613157c10 */ /* 0x000fe2000ff3e0ff */
[----:B------:R-:W-:Y:S01]  /*0300*/  VIADD R7, R7, 0x1 ;  /* 0x0000000107077836 */ /* 0x000fe20000000000 */
[----:B------:R-:W-:Y:S01]  /*0310*/  BSSY.RECONVERGENT B3, `(.L_x_474) ;  /* 0x000001b000037945 */ /* 0x000fe20003800200 */
[----:B------:R-:W-:Y:S01]  /*0320*/  IMAD.MOV.U32 R18, RZ, RZ, R9 ;  /* 0x000000ffff127224 */ /* 0x000fe200078e0009 */
[----:B------:R-:W-:Y:S01]  /*0330*/  LEA.HI.X.SX32 R23, R19, UR7, 0x1, P1 ;  /* 0x0000000713177c11 */ /* 0x000fe200088f0eff */
[----:B------:R-:W-:Y:S01]  /*0340*/  IMAD.MOV.U32 R20, RZ, RZ, R8 ;  /* 0x000000ffff147224 */ /* 0x000fe200078e0008 */
[----:B------:R-:W-:Y:S01]  /*0350*/  ISETP.NE.AND P2, PT, R7, RZ, PT ;  /* 0x000000ff0700720c */ /* 0x000fe20003f45270 */
[----:B-----5:R-:W-:Y:S02]  /*0360*/  IMAD.MOV.U32 R16, RZ, RZ, R2 ;  /* 0x000000ffff107224 */ /* 0x020fe400078e0002 */
[----:B------:R-:W-:-:S02]  /*0370*/  IMAD.MOV.U32 R17, RZ, RZ, R3 ;  /* 0x000000ffff117224 */ /* 0x000fc400078e0003 */
[----:B------:R-:W-:Y:S02]  /*0380*/  IMAD.MOV.U32 R9, RZ, RZ, R21 ;  /* 0x000000ffff097224 */ /* 0x000fe400078e0015 */
        /* <DEDUP_REMOVED lines=19> */
.L_x_475:
[----:B------:R-:W-:Y:S05]  /*04c0*/  BSYNC.RECONVERGENT B3 ;  /* 0x0000000000037941 */ /* 0x000fea0003800200 */
.L_x_474:
[----:B------:R-:W-:Y:S02]  /*04d0*/  VIADD R11, R11, 0x100 ;  /* 0x000001000b0b7836 */ /* 0x000fe40000000000 */
[----:B------:R-:W-:Y:S01]  /*04e0*/  VIADD R19, R19, 0x100 ;  /* 0x0000010013137836 */ /* 0x000fe20000000000 */
[----:B------:R-:W-:Y:S06]  /*04f0*/  @P2 BRA `(.L_x_476) ;  /* 0xfffffffc00742947 */ /* 0x000fec000383ffff */
.L_x_473:
[----:B------:R-:W-:Y:S05]  /*0500*/  BSYNC.RECONVERGENT B2 ;  /* 0x0000000000027941 */ /* 0x000fea0003800200 */
.L_x_472:
[----:B------:R-:W-:-:S13]  /*0510*/  ISETP.GE.U32.AND P0, PT, R10, 0x300, PT ;  /* 0x000003000a00780c */ /* 0x000fda0003f06070 */
[----:B------:R-:W-:Y:S05]  /*0520*/  @!P0 BRA `(.L_x_471) ;  /* 0x0000000400cc8947 */ /* 0x000fea0003800000 */
[----:B------:R-:W0:Y:S01]  /*0530*/  LDC.64 R12, c[0x0][0x380] ;  /* 0x0000e000ff0c7b82 */ /* 0x000e220000000a00 */
[----:B------:R-:W-:-:S04]  /*0540*/  IMAD.IADD R23, R6, 0x1, R11 ;  /* 0x0000000106177824 */ /* 0x000fc800078e020b */
[C---:B------:R-:W-:Y:S02]  /*0550*/  VIADD R27, R23.reuse, 0x100 ;  /* 0x00000100171b7836 */ /* 0x040fe40000000000 */
[C---:B------:R-:W-:Y:S02]  /*0560*/  VIADD R26, R23.reuse, 0x200 ;  /* 0x00000200171a7836 */ /* 0x040fe40000000000 */
[----:B------:R-:W-:Y:S01]  /*0570*/  VIADD R22, R23, 0x300 ;  /* 0x0000030017167836 */ /* 0x000fe20000000000 */
[----:B0-----:R-:W-:-:S05]  /*0580*/  IADD3 R6, P0, PT, R12, 0x1000, RZ ;  /* 0x000010000c067810 */ /* 0x001fca0007f1e0ff */
[----:B------:R-:W-:-:S08]  /*0590*/  IMAD.X R7, RZ, RZ, R13, P0 ;  /* 0x000000ffff077224 */ /* 0x000fd000000e060d */
.L_x_485:
[----:B------:R-:W-:-:S05]  /*05a0*/  IMAD.WIDE R24, R23, 0x8, R6 ;  /* 0x0000000817187825 */ /* 0x000fca00078e0206 */
[----:B------:R-:W2:Y:S04]  /*05b0*/  LDG.E.64 R20, desc[UR10][R24.64+-0x1000] ;  /* 0xfff0000a18147981 */ /* 0x000ea8000c1e1b00 */
[----:B-----5:R0:W5:Y:S04]  /*05c0*/  LDG.E.64 R16, desc[UR10][R24.64+-0x800] ;  /* 0xfff8000a18107981 */ /* 0x020168000c1e1b00 */
[----:B------:R0:W5:Y:S04]  /*05d0*/  LDG.E.64 R14, desc[UR10][R24.64] ;  /* 0x0000000a180e7981 */ /* 0x000168000c1e1b00 */
[----:B------:R0:W5:Y:S01]  /*05e0*/  LDG.E.64 R12, desc[UR10][R24.64+0x800] ;  /* 0x0008000a180c7981 */ /* 0x000162000c1e1b00 */
[C---:B------:R-:W-:Y:S01]  /*05f0*/  IADD3 R30, P1, PT, R23.reuse, UR8, RZ ;  /* 0x00000008171e7c10 */ /* 0x040fe2000ff3e0ff */
[----:B------:R-:W-:Y:S03]  /*0600*/  BSSY.RECONVERGENT B2, `(.L_x_477) ;  /* 0x0000016000027945 */ /* 0x000fe60003800200 */
[----:B------:R-:W-:Y:S01]  /*0610*/  LEA.HI.X.SX32 R29, R23, UR9, 0x1, P1 ;  /* 0x00000009171d7c11 */ /* 0x000fe200088f0eff */
        /* <DEDUP_REMOVED lines=20> */
.L_x_478:
[----:B------:R-:W-:Y:S05]  /*0760*/  BSYNC.RECONVERGENT B2 ;  /* 0x0000000000027941 */ /* 0x000fea0003800200 */
.L_x_477:
[----:B-----5:R-:W-:Y:S01]  /*0770*/  DSETP.GEU.AND P0, PT, R18, R16, PT ;  /* 0x000000101200722a */ /* 0x020fe20003f0e000 */
[C---:B------:R-:W-:Y:S01]  /*0780*/  IADD3 R21, P1, PT, R27.reuse, UR8, RZ ;  /* 0x000000081b157c10 */ /* 0x040fe2000ff3e0ff */
[----:B------:R-:W-:Y:S01]  /*0790*/  BSSY.RECONVERGENT B2, `(.L_x_479) ;  /* 0x0000015000027945 */ /* 0x000fe20003800200 */
[----:B------:R-:W-:Y:S01]  /*07a0*/  IMAD.MOV.U32 R2, RZ, RZ, R16 ;  /* 0x000000ffff027224 */ /* 0x000fe200078e0010 */
[----:B------:R-:W-:Y:S02]  /*07b0*/  MOV R3, R17 ;  /* 0x0000001100037202 */ /* 0x000fe40000000f00 */
[----:B------:R-:W-:Y:S01]  /*07c0*/  LEA.HI.X.SX32 R25, R27, UR9, 0x1, P1 ;  /* 0x000000091b197c11 */ /* 0x000fe200088f0eff */
[----:B------:R-:W-:-:S04]  /*07d0*/  IMAD.MOV.U32 R8, RZ, RZ, R21 ;  /* 0x000000ffff087224 */ /* 0x000fc800078e0015 */
[----:B------:R-:W-:-:S03]  /*07e0*/  IMAD.MOV.U32 R9, RZ, RZ, R25 ;  /* 0x000000ffff097224 */ /* 0x000fc600078e0019 */
        /* <DEDUP_REMOVED lines=15> */
.L_x_480:
[----:B------:R-:W-:Y:S05]  /*08e0*/  BSYNC.RECONVERGENT B2 ;  /* 0x0000000000027941 */ /* 0x000fea0003800200 */
.L_x_479:
[----:B------:R-:W-:Y:S01]  /*08f0*/  DSETP.GEU.AND P0, PT, R2, R14, PT ;  /* 0x0000000e0200722a */ /* 0x000fe20003f0e000 */
[----:B------:R-:W-:Y:S01]  /*0900*/  IADD3 R19, P1, PT, R26, UR8, RZ ;  /* 0x000000081a137c10 */ /* 0x000fe2000ff3e0ff */
[----:B------:R-:W-:Y:S01]  /*0910*/  BSSY.RECONVERGENT B2, `(.L_x_481) ;  /* 0x0000016000027945 */ /* 0x000fe20003800200 */
[----:B------:R-:W-:Y:S01]  /*0920*/  IADD3 R21, P2, PT, R22, UR8, RZ ;  /* 0x0000000816157c10 */ /* 0x000fe2000ff5e0ff */
[----:B------:R-:W-:Y:S01]  /*0930*/  IMAD.MOV.U32 R16, RZ, RZ, R14 ;  /* 0x000000ffff107224 */ /* 0x000fe200078e000e */
[----:B------:R-:W-:Y:S01]  /*0940*/  LEA.HI.X.SX32 R20, R26, UR9, 0x1, P1 ;  /* 0x000000091a147c11 */ /* 0x000fe200088f0eff */
[----:B------:R-:W-:Y:S02]  /*0950*/  IMAD.MOV.U32 R10, RZ, RZ, R19 ;  /* 0x000000ffff0a7224 */ /* 0x000fe400078e0013 */
[----:B------:R-:W-:Y:S02]  /*0960*/  IMAD.MOV.U32 R17, RZ, RZ, R15 ;  /* 0x000000ffff117224 */ /* 0x000fe400078e000f */
[----:B------:R-:W-:-:S04]  /*0970*/  IMAD.MOV.U32 R18, RZ, RZ, R20 ;  /* 0x000000ffff127224 */ /* 0x000fc800078e0014 */
        /* <DEDUP_REMOVED lines=15> */
.L_x_482:
[----:B------:R-:W-:Y:S05]  /*0a70*/  BSYNC.RECONVERGENT B2 ;  /* 0x0000000000027941 */ /* 0x000fea0003800200 */
.L_x_481:
[----:B------:R-:W-:Y:S01]  /*0a80*/  DSETP.GEU.AND P0, PT, R16, R12, PT ;  /* 0x0000000c1000722a */ /* 0x000fe20003f0e000 */
[----:B------:R-:W-:Y:S01]  /*0a90*/  LEA.HI.X.SX32 R15, R22, UR9, 0x1, P2 ;  /* 0x00000009160f7c11 */ /* 0x000fe200090f0eff */
        /* <DEDUP_REMOVED lines=20> */
.L_x_484:
[----:B------:R-:W-:Y:S05]  /*0be0*/  BSYNC.RECONVERGENT B2 ;  /* 0x0000000000027941 */ /* 0x000fea0003800200 */
.L_x_483:
[----:B------:R-:W-:Y:S02]  /*0bf0*/  VIADD R11, R11, 0x400 ;  /* 0x000004000b0b7836 */ /* 0x000fe40000000000 */
[----:B------:R-:W-:Y:S02]  /*0c00*/  VIADD R27, R27, 0x400 ;  /* 0x000004001b1b7836 */ /* 0x000fe40000000000 */
[----:B------:R-:W-:Y:S01]  /*0c10*/  VIADD R26, R26, 0x400 ;  /* 0x000004001a1a7836 */ /* 0x000fe20000000000 */
[----:B------:R-:W-:Y:S01]  /*0c20*/  ISETP.GE.AND P0, PT, R11, R4, PT ;  /* 0x000000040b00720c */ /* 0x000fe20003f06270 */
[----:B------:R-:W-:Y:S02]  /*0c30*/  VIADD R22, R22, 0x400 ;  /* 0x0000040016167836 */ /* 0x000fe40000000000 */
[----:B------:R-:W-:-:S10]  /*0c40*/  VIADD R23, R23, 0x400 ;  /* 0x0000040017177836 */ /* 0x000fd40000000000 */
[----:B------:R-:W-:Y:S05]  /*0c50*/  @!P0 BRA `(.L_x_485) ;  /* 0xfffffff800508947 */ /* 0x000fea000383ffff */
.L_x_471:
[----:B------:R-:W-:Y:S05]  /*0c60*/  BSYNC.RECONVERGENT B1 ;  /* 0x0000000000017941 */ /* 0x000fea0003800200 */
.L_x_470:
        /* <DEDUP_REMOVED lines=34> */
.L_x_488:
[----:B------:R-:W-:Y:S05]  /*0e90*/  BSYNC.RECONVERGENT B1 ;  /* 0x0000000000017941 */ /* 0x000fea0003800200 */
.L_x_487:
        /* <DEDUP_REMOVED lines=31> */
.L_x_490:
[----:B------:R-:W-:Y:S05]  /*1090*/  BSYNC.RECONVERGENT B1 ;  /* 0x0000000000017941 */ /* 0x000fea0003800200 */
.L_x_489:
[----:B------:R-:W-:Y:S01]  /*10a0*/  ISETP.GT.AND P0, PT, R14, 0x1b, PT ;  /* 0x0000001b0e00780c */ /* 0x000fe20003f04270 */
[----:B-1----:R1:W1:Y:S01]  /*10b0*/  SHFL.DOWN PT, R8, R2, 0x4, 0x1f ;  /* 0x08801f0002087f89 */ /* 0x00226200000e0000 */
[----:B------:R-:W-:Y:S01]  /*10c0*/  BSSY.RECONVERGENT B1, `(.L_x_491) ;  /* 0x000001d000017945 */ /* 0x000fe20003800200 */
[----:B---3--:R-:W-:Y:S02]  /*10d0*/  IMAD.MOV.U32 R11, RZ, RZ, R4 ;  /* 0x000000ffff0b7224 */ /* 0x008fe400078e0004 */
[----:B--2---:R2:W3:Y:S01]  /*10e0*/  SHFL.DOWN PT, R9, R3, 0x4, 0x1f ;  /* 0x08801f0003097f89 */ /* 0x0044e200000e0000 */
[----:B0-----:R-:W-:Y:S02]  /*10f0*/  IMAD.MOV.U32 R12, RZ, RZ, R10 ;  /* 0x000000ffff0c7224 */ /* 0x001fe400078e000a */
[----:B------:R-:W-:Y:S01]  /*1100*/  IMAD.MOV.U32 R6, RZ, RZ, R2 ;  /* 0x000000ffff067224 */ /* 0x000fe200078e0002 */
[----:B------:R2:W0:Y:S01]  /*1110*/  SHFL.DOWN PT, R13, R4, 0x4, 0x1f ;  /* 0x08801f00040d7f89 */ /* 0x00042200000e0000 */
[----:B------:R-:W-:-:S03]  /*1120*/  IMAD.MOV.U32 R7, RZ, RZ, R3 ;  /* 0x000000ffff077224 */ /* 0x000fc600078e0003 */
[----:B------:R2:W0:Y:S01]  /*1130*/  SHFL.DOWN PT, R15, R10, 0x4, 0x1f ;  /* 0x08801f000a0f7f89 */ /* 0x00042200000e0000 */
[----:B------:R-:W-:Y:S05]  /*1140*/  @P0 BRA `(.L_x_492) ;  /* 0x0000000000500947 */ /* 0x000fea0003800000 */
[----:B-1-3--:R-:W-:Y:S01]  /*1150*/  DSETP.GEU.AND P0, PT, R2, R8, PT ;  /* 0x000000080200722a */ /* 0x00afe20003f0e000 */
        /* <DEDUP_REMOVED lines=19> */
.L_x_492:
[----:B------:R-:W-:Y:S05]  /*1290*/  BSYNC.RECONVERGENT B1 ;  /* 0x0000000000017941 */ /* 0x000fea0003800200 */
.L_x_491:
[----:B------:R-:W-:Y:S01]  /*12a0*/  ISETP.GT.AND P0, PT, R14, 0x17, PT ;  /* 0x000000170e00780c */ /* 0x000fe20003f04270 */
[----:B-1----:R1:W1:Y:S01]  /*12b0*/  SHFL.DOWN PT, R8, R6, 0x8, 0x1f ;  /* 0x09001f0006087f89 */ /* 0x00226200000e0000 */
[----:B------:R-:W-:Y:S01]  /*12c0*/  BSSY.RECONVERGENT B1, `(.L_x_493) ;  /* 0x000001d000017945 */ /* 0x000fe20003800200 */
[----:B--2---:R-:W-:Y:S02]  /*12d0*/  IMAD.MOV.U32 R4, RZ, RZ, R11 ;  /* 0x000000ffff047224 */ /* 0x004fe400078e000b */
[----:B---3--:R2:W3:Y:S01]  /*12e0*/  SHFL.DOWN PT, R9, R7, 0x8, 0x1f ;  /* 0x09001f0007097f89 */ /* 0x0084e200000e0000 */
[----:B------:R-:W-:Y:S02]  /*12f0*/  IMAD.MOV.U32 R10, RZ, RZ, R12 ;  /* 0x000000ffff0a7224 */ /* 0x000fe400078e000c */
[----:B------:R-:W-:Y:S01]  /*1300*/  IMAD.MOV.U32 R2, RZ, RZ, R6 ;  /* 0x000000ffff027224 */ /* 0x000fe200078e0006 */
[----:B----4-:R2:W4:Y:S01]  /*1310*/  SHFL.DOWN PT, R16, R11, 0x8, 0x1f ;  /* 0x09001f000b107f89 */ /* 0x01052200000e0000 */
[----:B------:R-:W-:-:S03]  /*1320*/  IMAD.MOV.U32 R3, RZ, RZ, R7 ;  /* 0x000000ffff037224 */ /* 0x000fc600078e0007 */
[----:B0-----:R2:W0:Y:S01]  /*1330*/  SHFL.DOWN PT, R13, R12, 0x8, 0x1f ;  /* 0x09001f000c0d7f89 */ /* 0x00142200000e0000 */
[----:B------:R-:W-:Y:S05]  /*1340*/  @P0 BRA `(.L_x_494) ;  /* 0x0000000000500947 */ /* 0x000fea0003800000 */
[----:B-1-3--:R-:W-:Y:S01]  /*1350*/  DSETP.GEU.AND P0, PT, R6, R8, PT ;  /* 0x000000080600722a */ /* 0x00afe20003f0e000 */
        /* <DEDUP_REMOVED lines=19> */
.L_x_494:
[----:B------:R-:W-:Y:S05]  /*1490*/  BSYNC.RECONVERGENT B1 ;  /* 0x0000000000017941 */ /* 0x000fea0003800200 */
.L_x_493:
[----:B------:R-:W-:Y:S01]  /*14a0*/  ISETP.GT.AND P0, PT, R14, 0xf, PT ;  /* 0x0000000f0e00780c */ /* 0x000fe20003f04270 */
[----:B-1----:R1:W1:Y:S01]  /*14b0*/  SHFL.DOWN PT, R6, R2, 0x10, 0x1f ;  /* 0x0a001f0002067f89 */ /* 0x00226200000e0000 */
[----:B------:R-:W-:Y:S01]  /*14c0*/  BSSY.RECONVERGENT B1, `(.L_x_495) ;  /* 0x000001d000017945 */ /* 0x000fe20003800200 */
[----:B------:R-:W-:Y:S01]  /*14d0*/  MOV R17, R4 ;  /* 0x0000000400117202 */ /* 0x000fe20000000f00 */
[----:B------:R-:W-:Y:S01]  /*14e0*/  IMAD.MOV.U32 R19, RZ, RZ, R10 ;  /* 0x000000ffff137224 */ /* 0x000fe200078e000a */
[----:B--2---:R2:W1:Y:S01]  /*14f0*/  SHFL.DOWN PT, R7, R3, 0x10, 0x1f ;  /* 0x0a001f0003077f89 */ /* 0x00446200000e0000 */
[----:B------:R-:W-:Y:S02]  /*1500*/  IMAD.MOV.U32 R12, RZ, RZ, R2 ;  /* 0x000000ffff0c7224 */ /* 0x000fe400078e0002 */
[----:B0-----:R-:W-:Y:S01]  /*1510*/  IMAD.MOV.U32 R13, RZ, RZ, R3 ;  /* 0x000000ffff0d7224 */ /* 0x001fe200078e0003 */
[----:B---3--:R2:W0:Y:S04]  /*1520*/  SHFL.DOWN PT, R9, R4, 0x10, 0x1f ;  /* 0x0a001f0004097f89 */ /* 0x00842800000e0000 */
[----:B------:R2:W3:Y:S01]  /*1530*/  SHFL.DOWN PT, R11, R10, 0x10, 0x1f ;  /* 0x0a001f000a0b7f89 */ /* 0x0004e200000e0000 */
        /* <DEDUP_REMOVED lines=21> */
.L_x_496:
[----:B------:R-:W-:Y:S05]  /*1690*/  BSYNC.RECONVERGENT B1 ;  /* 0x0000000000017941 */ /* 0x000fea0003800200 */
.L_x_495:
[----:B------:R-:W-:Y:S01]  /*16a0*/  ISETP.NE.AND P0, PT, R14, RZ, PT ;  /* 0x000000ff0e00720c */ /* 0x000fe20003f05270 */
[----:B------:R-:W-:-:S12]  /*16b0*/  BSSY.RECONVERGENT B1, `(.L_x_497) ;  /* 0x000000b000017945 */ /* 0x000fd80003800200 */
[----:B------:R-:W-:Y:S05]  /*16c0*/  @P0 BRA `(.L_x_498) ;  /* 0x0000000000240947 */ /* 0x000fea0003800000 */
[----:B--2---:R-:W2:Y:S01]  /*16d0*/  S2R R4, SR_CgaCtaId ;  /* 0x0000000000047919 */ /* 0x004ea20000008800 */
[----:B------:R-:W-:Y:S01]  /*16e0*/  MOV R3, 0x400 ;  /* 0x0000040000037802 */ /* 0x000fe20000000f00 */
[----:B------:R-:W-:Y:S01]  /*16f0*/  IMAD.MOV.U32 R18, RZ, RZ, R17 ;  /* 0x000000ffff127224 */ /* 0x000fe200078e0011 */
[----:B-1----:R-:W-:-:S04]  /*1700*/  SHF.R.U32.HI R2, RZ, 0x1, R5 ;  /* 0x00000001ff027819 */ /* 0x002fc80000011605 */
[----:B------:R-:W-:Y:S02]  /*1710*/  LOP3.LUT R2, R2, 0x1f0, RZ, 0xc0, !PT ;  /* 0x000001f002027812 */ /* 0x000fe400078ec0ff */
[----:B--2---:R-:W-:-:S05]  /*1720*/  LEA R3, R4, R3, 0x18 ;  /* 0x0000000304037211 */ /* 0x004fca00078ec0ff */
[----:B------:R-:W-:-:S05]  /*1730*/  IMAD.IADD R3, R2, 0x1, R3 ;  /* 0x0000000102037824 */ /* 0x000fca00078e0203 */
[----:B------:R1:W-:Y:S04]  /*1740*/  STS.64 [R3+0x10], R18 ;  /* 0x0000101203007388 */ /* 0x0003e80000000a00 */
[----:B------:R1:W-:Y:S02]  /*1750*/  STS.64 [R3+0x8], R12 ;  /* 0x0000080c03007388 */ /* 0x0003e40000000a00 */
.L_x_498:
[----:B------:R-:W-:Y:S05]  /*1760*/  BSYNC.RECONVERGENT B1 ;  /* 0x0000000000017941 */ /* 0x000fea0003800200 */
.L_x_497:
        /* <DEDUP_REMOVED lines=8> */
[----:B0--3--:R-:W0:Y:S04]  /*17f0*/  LDS.128 R8, [R32+0x20] ;  /* 0x0000200020087984 */ /* 0x009e280000000c00 */
[----:B------:R2:W3:Y:S04]  /*1800*/  LDS.64 R2, [R32+0x80] ;  /* 0x0000800020027984 */ /* 0x0004e80000000a00 */
[----:B------:R2:W2:Y:S01]  /*1810*/  LDS.128 R4, [R32+0x30] ;  /* 0x0000300020047984 */ /* 0x0004a20000000c00 */
[----:B-1----:R-:W-:Y:S01]  /*1820*/  DSETP.GEU.AND P0, PT, R12, R14, PT ;  /* 0x0000000e0c00722a */ /* 0x002fe20003f0e000 */
[----:B------:R-:W-:-:S02]  /*1830*/  IMAD.MOV.U32 R28, RZ, RZ, R14 ;  /* 0x000000ffff1c7224 */ /* 0x000fc400078e000e */
[----:B------:R-:W-:Y:S02]  /*1840*/  IMAD.MOV.U32 R29, RZ, RZ, R15 ;  /* 0x000000ffff1d7224 */ /* 0x000fe400078e000f */
[----:B0-----:R-:W-:Y:S02]  /*1850*/  IMAD.MOV.U32 R30, RZ, RZ, R8 ;  /* 0x000000ffff1e7224 */ /* 0x001fe400078e0008 */
[----:B------:R-:W-:-:S07]  /*1860*/  IMAD.MOV.U32 R31, RZ, RZ, R9 ;  /* 0x000000ffff1f7224 */ /* 0x000fce00078e0009 */
[----:B--23--:R-:W-:Y:S05]  /*1870*/  @!P0 BRA `(.L_x_501) ;  /* 0x0000000000388947 */ /* 0x00cfea0003800000 */
        /* <DEDUP_REMOVED lines=14> */
.L_x_501:
[----:B------:R-:W-:Y:S05]  /*1960*/  BSYNC.RECONVERGENT B1 ;  /* 0x0000000000017941 */ /* 0x000fea0003800200 */
.L_x_500:
[----:B------:R0:W1:Y:S01]  /*1970*/  LDS.128 R12, [R32+0x40] ;  /* 0x00004000200c7984 */ /* 0x0000620000000c00 */
[----:B------:R-:W-:Y:S01]  /*1980*/  DSETP.GEU.AND P0, PT, R28, R10, PT ;  /* 0x0000000a1c00722a */ /* 0x000fe20003f0e000 */
[----:B------:R-:W-:Y:S01]  /*1990*/  BSSY.RECONVERGENT B1, `(.L_x_502) ;  /* 0x0000017000017945 */ /* 0x000fe20003800200 */
[----:B------:R-:W-:Y:S01]  /*19a0*/  IMAD.MOV.U32 R33, RZ, RZ, R4 ;  /* 0x000000ffff217224 */ /* 0x000fe200078e0004 */
[----:B----4-:R0:W2:Y:S01]  /*19b0*/  LDS.128 R16, [R32+0x50] ;  /* 0x0000500020107984 */ /* 0x0100a20000000c00 */
[----:B------:R-:W-:Y:S02]  /*19c0*/  IMAD.MOV.U32 R35, RZ, RZ, R5 ;  /* 0x000000ffff237224 */ /* 0x000fe400078e0005 */
[----:B------:R-:W-:Y:S01]  /*19d0*/  IMAD.MOV.U32 R8, RZ, RZ, R10 ;  /* 0x000000ffff087224 */ /* 0x000fe200078e000a */
[----:B------:R0:W3:Y:S01]  /*19e0*/  LDS.128 R20, [R32+0x60] ;  /* 0x0000600020147984 */ /* 0x0000e20000000c00 */
[----:B------:R-:W-:-:S03]  /*19f0*/  IMAD.MOV.U32 R9, RZ, RZ, R11 ;  /* 0x000000ffff097224 */ /* 0x000fc600078e000b */
[----:B------:R0:W4:Y:S03]  /*1a00*/  LDS.128 R24, [R32+0x70] ;  /* 0x0000700020187984 */ /* 0x0001260000000c00 */
[----:B------:R-:W-:Y:S05]  /*1a10*/  @!P0 BRA `(.L_x_503) ;  /* 0x0000000000388947 */ /* 0x000fea0003800000 */
        /* <DEDUP_REMOVED lines=14> */
.L_x_503:
[----:B------:R-:W-:Y:S05]  /*1b00*/  BSYNC.RECONVERGENT B1 ;  /* 0x0000000000017941 */ /* 0x000fea0003800200 */
.L_x_502:
        /* <DEDUP_REMOVED lines=21> */
.L_x_505:
[----:B------:R-:W-:Y:S05]  /*1c60*/  BSYNC.RECONVERGENT B1 ;  /* 0x0000000000017941 */ /* 0x000fea0003800200 */
.L_x_504:
[----:B------:R-:W-:Y:S01]  /*1c70*/  DSETP.GEU.AND P0, PT, R4, R14, PT ;  /* 0x0000000e0400722a */ /* 0x000fe20003f0e000 */
[----:B------:R-:W-:Y:S01]  /*1c80*/  BSSY.RECONVERGENT B1, `(.L_x_506) ;  /* 0x0000014000017945 */ /* 0x000fe20003800200 */
[----:B------:R-:W-:Y:S02]  /*1c90*/  IMAD.MOV.U32 R6, RZ, RZ, R14 ;  /* 0x000000ffff067224 */ /* 0x000fe400078e000e */
[----:B------:R-:W-:Y:S02]  /*1ca0*/  IMAD.MOV.U32 R7, RZ, RZ, R15 ;  /* 0x000000ffff077224 */ /* 0x000fe400078e000f */
[----:B--2---:R-:W-:Y:S02]  /*1cb0*/  IMAD.MOV.U32 R9, RZ, RZ, R16 ;  /* 0x000000ffff097224 */ /* 0x004fe400078e0010 */
        /* <DEDUP_REMOVED lines=16> */
.L_x_507:
[----:B------:R-:W-:Y:S05]  /*1dc0*/  BSYNC.RECONVERGENT B1 ;  /* 0x0000000000017941 */ /* 0x000fea0003800200 */
.L_x_506:
        /* <DEDUP_REMOVED lines=21> */
.L_x_509:
[----:B------:R-:W-:Y:S05]  /*1f20*/  BSYNC.RECONVERGENT B1 ;  /* 0x0000000000017941 */ /* 0x000fea0003800200 */
.L_x_508:
[----:B------:R-:W-:Y:S01]  /*1f30*/  DSETP.GEU.AND P0, PT, R4, R22, PT ;  /* 0x000000160400722a */ /* 0x000fe20003f0e000 */
[----:B------:R-:W-:Y:S01]  /*1f40*/  BSSY.RECONVERGENT B1, `(.L_x_510) ;  /* 0x0000014000017945 */ /* 0x000fe20003800200 */
[----:B------:R-:W-:Y:S02]  /*1f50*/  IMAD.MOV.U32 R6, RZ, RZ, R22 ;  /* 0x000000ffff067224 */ /* 0x000fe400078e0016 */
[----:B------:R-:W-:Y:S02]  /*1f60*/  IMAD.MOV.U32 R7, RZ, RZ, R23 ;  /* 0x000000ffff077224 */ /* 0x000fe400078e0017 */
[----:B----4-:R-:W-:Y:S02]  /*1f70*/  IMAD.MOV.U32 R9, RZ, RZ, R24 ;  /* 0x000000ffff097224 */ /* 0x010fe400078e0018 */
        /* <DEDUP_REMOVED lines=16> */
.L_x_511:
[----:B------:R-:W-:Y:S05]  /*2080*/  BSYNC.RECONVERGENT B1 ;  /* 0x0000000000017941 */ /* 0x000fea0003800200 */
.L_x_510:
        /* <DEDUP_REMOVED lines=21> */
.L_x_486:
[----:B------:R-:W0:Y:S01]  /*21e0*/  S2R R6, SR_LANEID ;  /* 0x0000000000067919 */ /* 0x000e220000000000 */
[----:B------:R-:W-:Y:S01]  /*21f0*/  LOP3.LUT R7, R5, 0x3e0, RZ, 0xc0, !PT ;  /* 0x000003e005077812 */ /* 0x000fe200078ec0ff */
[----:B------:R-:W-:Y:S01]  /*2200*/  BSSY.RECONVERGENT B1, `(.L_x_512) ;  /* 0x0000024000017945 */ /* 0x000fe20003800200 */
[----:B------:R-:W-:Y:S01]  /*2210*/  IMAD.MOV.U32 R18, RZ, RZ, R9 ;  /* 0x000000ffff127224 */ /* 0x000fe200078e0009 */
[----:B-----5:R-:W-:Y:S01]  /*2220*/  MOV R10, R2 ;  /* 0x00000002000a7202 */ /* 0x020fe20000000f00 */
[----:B------:R-:W-:Y:S02]  /*2230*/  IMAD.MOV.U32 R20, RZ, RZ, R8 ;  /* 0x000000ffff147224 */ /* 0x000fe400078e0008 */
[----:B------:R-:W-:Y:S01]  /*2240*/  VIADD R11, R7, 0x20 ;  /* 0x00000020070b7836 */ /* 0x000fe20000000000 */
[----:B------:R-:W-:-:S04]  /*2250*/  LOP3.LUT R7, RZ, R7, RZ, 0x33, !PT ;  /* 0x00000007ff077212 */ /* 0x000fc800078e33ff */
[----:B------:R-:W-:Y:S01]  /*2260*/  ISETP.GT.AND P0, PT, R11, R4, PT ;  /* 0x000000040b00720c */ /* 0x000fe20003f04270 */
[----:B------:R-:W-:Y:S02]  /*2270*/  IMAD.IADD R7, R4, 0x1, R7 ;  /* 0x0000000104077824 */ /* 0x000fe400078e0207 */
        /* <DEDUP_REMOVED lines=28> */
.L_x_513:
[----:B------:R-:W-:Y:S05]  /*2440*/  BSYNC.RECONVERGENT B1 ;  /* 0x0000000000017941 */ /* 0x000fea0003800200 */
.L_x_512:
[----:B------:R-:W-:Y:S01]  /*2450*/  VIADD R2, R6, 0x2 ;  /* 0x0000000206027836 */ /* 0x000fe20000000000 */
[----:B------:R1:W1:Y:S01]  /*2460*/  SHFL.DOWN PT, R8, R10, 0x2, R7 ;  /* 0x084000000a087989 */ /* 0x00026200000e0007 */
[----:B------:R-:W-:Y:S01]  /*2470*/  BSSY.RECONVERGENT B1, `(.L_x_514) ;  /* 0x000001e000017945 */ /* 0x000fe20003800200 */
[----:B----4-:R-:W-:Y:S02]  /*2480*/  IMAD.MOV.U32 R14, RZ, RZ, R18 ;  /* 0x000000ffff0e7224 */ /* 0x010fe400078e0012 */
[----:B------:R-:W-:Y:S01]  /*2490*/  ISETP.GT.AND P0, PT, R2, R7, PT ;  /* 0x000000070200720c */ /* 0x000fe20003f04270 */
[----:B------:R4:W1:Y:S01]  /*24a0*/  SHFL.DOWN PT, R9, R11, 0x2, R7 ;  /* 0x084000000b097989 */ /* 0x00086200000e0007 */
[----:B------:R-:W-:Y:S02]  /*24b0*/  IMAD.MOV.U32 R16, RZ, RZ, R20 ;  /* 0x000000ffff107224 */ /* 0x000fe400078e0014 */
[----:B------:R-:W-:Y:S01]  /*24c0*/  IMAD.MOV.U32 R2, RZ, RZ, R10 ;  /* 0x000000ffff027224 */ /* 0x000fe200078e000a */
[----:B---3--:R4:W3:Y:S01]  /*24d0*/  SHFL.DOWN PT, R13, R18, 0x2, R7 ;  /* 0x08400000120d7989 */ /* 0x0088e200000e0007 */
[----:B------:R-:W-:-:S03]  /*24e0*/  IMAD.MOV.U32 R3, RZ, RZ, R11 ;  /* 0x000000ffff037224 */ /* 0x000fc600078e000b */
[----:B0-----:R4:W0:Y:S04]  /*24f0*/  SHFL.DOWN PT, R15, R20, 0x2, R7 ;  /* 0x08400000140f7989 */ /* 0x00182800000e0007 */
        /* <DEDUP_REMOVED lines=21> */
.L_x_515:
[----:B------:R-:W-:Y:S05]  /*2650*/  BSYNC.RECONVERGENT B1 ;  /* 0x0000000000017941 */ /* 0x000fea0003800200 */
.L_x_514:
        /* <DEDUP_REMOVED lines=32> */
.L_x_517:
[----:B------:R-:W-:Y:S05]  /*2860*/  BSYNC.RECONVERGENT B1 ;  /* 0x0000000000017941 */ /* 0x000fea0003800200 */
.L_x_516:
[----:B-1----:R-:W-:Y:S01]  /*2870*/  VIADD R2, R6, 0x8 ;  /* 0x0000000806027836 */ /* 0x002fe20000000000 */
[----:B------:R1:W1:Y:S01]  /*2880*/  SHFL.DOWN PT, R10, R8, 0x8, R7 ;  /* 0x09000000080a7989 */ /* 0x00026200000e0007 */
[----:B------:R-:W-:Y:S01]  /*2890*/  BSSY.RECONVERGENT B1, `(.L_x_518) ;  /* 0x000001e000017945 */ /* 0x000fe20003800200 */
[----:B--2---:R-:W-:Y:S01]  /*28a0*/  MOV R14, R12 ;  /* 0x0000000c000e7202 */ /* 0x004fe20000000f00 */
[----:B------:R-:W-:Y:S01]  /*28b0*/  IMAD.MOV.U32 R16, RZ, RZ, R18 ;  /* 0x000000ffff107224 */ /* 0x000fe200078e0012 */
[----:B------:R-:W-:Y:S01]  /*28c0*/  ISETP.GT.AND P0, PT, R2, R7, PT ;  /* 0x000000070200720c */ /* 0x000fe20003f04270 */
[----:B----4-:R2:W4:Y:S01]  /*28d0*/  SHFL.DOWN PT, R11, R9, 0x8, R7 ;  /* 0x09000000090b7989 */ /* 0x01052200000e0007 */
[----:B------:R-:W-:Y:S02]  /*28e0*/  IMAD.MOV.U32 R2, RZ, RZ, R8 ;  /* 0x000000ffff027224 */ /* 0x000fe400078e0008 */
[----:B------:R-:W-:Y:S01]  /*28f0*/  IMAD.MOV.U32 R3, RZ, RZ, R9 ;  /* 0x000000ffff037224 */ /* 0x000fe200078e0009 */
[----:B---3--:R2:W3:Y:S04]  /*2900*/  SHFL.DOWN PT, R13, R12, 0x8, R7 ;  /* 0x090000000c0d7989 */ /* 0x0084e800000e0007 */
        /* <DEDUP_REMOVED lines=22> */
.L_x_519:
[----:B------:R-:W-:Y:S05]  /*2a70*/  BSYNC.RECONVERGENT B1 ;  /* 0x0000000000017941 */ /* 0x000fea0003800200 */
.L_x_518:
[----:B-1----:R-:W-:Y:S01]  /*2a80*/  VIADD R10, R6, 0x10 ;  /* 0x00000010060a7836 */ /* 0x002fe20000000000 */
[----:B------:R1:W1:Y:S01]  /*2a90*/  SHFL.DOWN PT, R8, R2, 0x10, R7 ;  /* 0x0a00000002087989 */ /* 0x00026200000e0007 */
[----:B------:R-:W-:Y:S01]  /*2aa0*/  BSSY.RECONVERGENT B1, `(.L_x_520) ;  /* 0x000001e000017945 */ /* 0x000fe20003800200 */
[----:B------:R-:W-:Y:S02]  /*2ab0*/  IMAD.MOV.U32 R17, RZ, RZ, R14 ;  /* 0x000000ffff117224 */ /* 0x000fe400078e000e */
[----:B------:R-:W-:Y:S01]  /*2ac0*/  ISETP.GT.AND P0, PT, R10, R7, PT ;  /* 0x000000070a00720c */ /* 0x000fe20003f04270 */
[----:B--2---:R2:W1:Y:S01]  /*2ad0*/  SHFL.DOWN PT, R9, R3, 0x10, R7 ;  /* 0x0a00000003097989 */ /* 0x00446200000e0007 */
[----:B------:R-:W-:Y:S02]  /*2ae0*/  IMAD.MOV.U32 R19, RZ, RZ, R16 ;  /* 0x000000ffff137224 */ /* 0x000fe400078e0010 */
[----:B------:R-:W-:Y:S01]  /*2af0*/  IMAD.MOV.U32 R12, RZ, RZ, R2 ;  /* 0x000000ffff0c7224 */ /* 0x000fe200078e0002 */
[----:B----4-:R2:W4:Y:S01]  /*2b00*/  SHFL.DOWN PT, R11, R14, 0x10, R7 ;  /* 0x0a0000000e0b7989 */ /* 0x01052200000e0007 */
[----:B---3--:R-:W-:-:S03]  /*2b10*/  IMAD.MOV.U32 R13, RZ, RZ, R3 ;  /* 0x000000ffff0d7224 */ /* 0x008fc600078e0003 */
[----:B0-----:R2:W0:Y:S04]  /*2b20*/  SHFL.DOWN PT, R15, R16, 0x10, R7 ;  /* 0x0a000000100f7989 */ /* 0x00142800000e0007 */
        /* <DEDUP_REMOVED lines=21> */
.L_x_521:
[----:B------:R-:W-:Y:S05]  /*2c80*/  BSYNC.RECONVERGENT B1 ;  /* 0x0000000000017941 */ /* 0x000fea0003800200 */
.L_x_520:
[----:B------:R-:W-:Y:S01]  /*2c90*/  ISETP.NE.AND P0, PT, R6, RZ, PT ;  /* 0x000000ff0600720c */ /* 0x000fe20003f05270 */
[----:B------:R-:W-:-:S12]  /*2ca0*/  BSSY.RECONVERGENT B1, `(.L_x_522) ;  /* 0x000000b000017945 */ /* 0x000fd80003800200 */
[----:B------:R-:W-:Y:S05]  /*2cb0*/  @P0 BRA `(.L_x_523) ;  /* 0x0000000000240947 */ /* 0x000fea0003800000 */
[----:B------:R-:W3:Y:S01]  /*2cc0*/  S2R R6, SR_CgaCtaId ;  /* 0x0000000000067919 */ /* 0x000ee20000008800 */
[----:B--2---:R-:W-:Y:S01]  /*2cd0*/  MOV R3, 0x400 ;  /* 0x0000040000037802 */ /* 0x004fe20000000f00 */
[----:B------:R-:W-:Y:S01]  /*2ce0*/  IMAD.MOV.U32 R18, RZ, RZ, R17 ;  /* 0x000000ffff127224 */ /* 0x000fe200078e0011 */
[----:B-1----:R-:W-:-:S04]  /*2cf0*/  SHF.R.U32.HI R2, RZ, 0x1, R5 ;  /* 0x00000001ff027819 */ /* 0x002fc80000011605 */
[----:B------:R-:W-:Y:S02]  /*2d00*/  LOP3.LUT R2, R2, 0x1f0, RZ, 0xc0, !PT ;  /* 0x000001f002027812 */ /* 0x000fe400078ec0ff */
[----:B---3--:R-:W-:-:S05]  /*2d10*/  LEA R3, R6, R3, 0x18 ;  /* 0x0000000306037211 */ /* 0x008fca00078ec0ff */
[----:B------:R-:W-:-:S05]  /*2d20*/  IMAD.IADD R3, R2, 0x1, R3 ;  /* 0x0000000102037824 */ /* 0x000fca00078e0203 */
[----:B------:R3:W-:Y:S04]  /*2d30*/  STS.64 [R3+0x10], R18 ;  /* 0x0000101203007388 */ /* 0x0007e80000000a00 */
[----:B------:R3:W-:Y:S02]  /*2d40*/  STS.64 [R3+0x8], R12 ;  /* 0x0000080c03007388 */ /* 0x0007e40000000a00 */
.L_x_523:
[----:B------:R-:W-:Y:S05]  /*2d50*/  BSYNC.RECONVERGENT B1 ;  /* 0x0000000000017941 */ /* 0x000fea0003800200 */
.L_x_522:
[----:B------:R-:W-:Y:S01]  /*2d60*/  BAR.SYNC.DEFER_BLOCKING 0x0 ;  /* 0x0000000000007b1d */ /* 0x000fe20000010000 */
[----:B------:R-:W-:-:S13]  /*2d70*/  ISETP.NE.AND P1, PT, R5, RZ, PT ;  /* 0x000000ff0500720c */ /* 0x000fda0003f25270 */
[----:B------:R-:W-:Y:S05]  /*2d80*/  @P1 BRA `(.L_x_499) ;  /* 0x0000003800601947 */ /* 0x000fea0003800000 */
[----:B------:R-:W-:Y:S01]  /*2d90*/  ISETP.GE.AND P0, PT, R4, 0x21, PT ;  /* 0x000000210400780c */ /* 0x000fe20003f06270 */
[----:B----4-:R-:W-:Y:S02]  /*2da0*/  IMAD.MOV.U32 R11, RZ, RZ, R17 ;  /* 0x000000ffff0b7224 */ /* 0x010fe400078e0011 */
[----:B--2---:R-:W-:Y:S02]  /*2db0*/  IMAD.MOV.U32 R14, RZ, RZ, R19 ;  /* 0x000000ffff0e7224 */ /* 0x004fe400078e0013 */
[----:B-1----:R-:W-:Y:S02]  /*2dc0*/  IMAD.MOV.U32 R2, RZ, RZ, R12 ;  /* 0x000000ffff027224 */ /* 0x002fe400078e000c */
[----:B---3--:R-:W-:-:S06]  /*2dd0*/  IMAD.MOV.U32 R3, RZ, RZ, R13 ;  /* 0x000000ffff037224 */ /* 0x008fcc00078e000d */
[----:B------:R-:W-:Y:S05]  /*2de0*/  @!P0 BRA `(.L_x_524) ;  /* 0x00000000006c8947 */ /* 0x000fea0003800000 */
[----:B------:R-:W1:Y:S01]  /*2df0*/  S2UR UR5, SR_CgaCtaId ;  /* 0x00000000000579c3 */ /* 0x000e620000008800 */
[----:B------:R-:W-:Y:S01]  /*2e00*/  UMOV UR4, 0x400 ;  /* 0x0000040000047882 */ /* 0x000fe20000000000 */
[----:B------:R-:W-:Y:S01]  /*2e10*/  BSSY.RECONVERGENT B1, `(.L_x_524) ;  /* 0x0000018000017945 */ /* 0x000fe20003800200 */
[----:B-1----:R-:W-:-:S09]  /*2e20*/  ULEA UR4, UR5, UR4, 0x18 ;  /* 0x0000000405047291 */ /* 0x002fd2000f8ec0ff */
[----:B------:R-:W1:Y:S04]  /*2e30*/  LDS.64 R6, [UR4+0x18] ;  /* 0x00001804ff067984 */ /* 0x000e680008000a00 */
[----:B------:R-:W2:Y:S01]  /*2e40*/  LDS.64 R8, [UR4+0x20] ;  /* 0x00002004ff087984 */ /* 0x000ea20008000a00 */
[----:B-1----:R-:W-:Y:S01]  /*2e50*/  DSETP.GEU.AND P0, PT, R12, R6, PT ;  /* 0x000000060c00722a */ /* 0x002fe20003f0e000 */
[----:B------:R-:W-:Y:S02]  /*2e60*/  IMAD.MOV.U32 R2, RZ, RZ, R6 ;  /* 0x000000ffff027224 */ /* 0x000fe400078e0006 */
[----:B------:R-:W-:Y:S02]  /*2e70*/  IMAD.MOV.U32 R3, RZ, RZ, R7 ;  /* 0x000000ffff037224 */ /* 0x000fe400078e0007 */
[----:B--2---:R-:W-:-:S02]  /*2e80*/  IMAD.MOV.U32 R11, RZ, RZ, R8 ;  /* 0x000000ffff0b7224 */ /* 0x004fc400078e0008 */
        /* <DEDUP_REMOVED lines=16> */
.L_x_525:
[----:B------:R-:W-:Y:S05]  /*2f90*/  BSYNC.RECONVERGENT B1 ;  /* 0x0000000000017941 */ /* 0x000fea0003800200 */
.L_x_524:
[----:B------:R-:W-:Y:S01]  /*2fa0*/  ISETP.GE.AND P0, PT, R4, 0x41, PT ;  /* 0x000000410400780c */ /* 0x000fe20003f06270 */
[----:B------:R-:W-:Y:S02]  /*2fb0*/  IMAD.MOV.U32 R5, RZ, RZ, R11 ;  /* 0x000000ffff057224 */ /* 0x000fe400078e000b */
[----:B------:R-:W-:Y:S02]  /*2fc0*/  IMAD.MOV.U32 R10, RZ, RZ, R14 ;  /* 0x000000ffff0a7224 */ /* 0x000fe400078e000e */
[----:B------:R-:W-:Y:S02]  /*2fd0*/  IMAD.MOV.U32 R6, RZ, RZ, R2 ;  /* 0x000000ffff067224 */ /* 0x000fe400078e0002 */
[----:B------:R-:W-:-:S06]  /*2fe0*/  IMAD.MOV.U32 R7, RZ, RZ, R3 ;  /* 0x000000ffff077224 */ /* 0x000fcc00078e0003 */
        /* <DEDUP_REMOVED lines=27> */
.L_x_527:
[----:B------:R-:W-:Y:S05]  /*31a0*/  BSYNC.RECONVERGENT B1 ;  /* 0x0000000000017941 */ /* 0x000fea0003800200 */
.L_x_526:
        /* <DEDUP_REMOVED lines=11> */
[----:B0-----:R-:W0:Y:S01]  /*3260*/  LDS.64 R14, [UR4+0x40] ;  /* 0x00004004ff0e7984 */ /* 0x001e220008000a00 */
[----:B-1----:R-:W-:Y:S01]  /*3270*/  DSETP.GEU.AND P0, PT, R6, R8, PT ;  /* 0x000000080600722a */ /* 0x002fe20003f0e000 */
[----:B------:R-:W-:Y:S02]  /*3280*/  IMAD.MOV.U32 R2, RZ, RZ, R8 ;  /* 0x000000ffff027224 */ /* 0x000fe400078e0008 */
[----:B------:R-:W-:Y:S02]  /*3290*/  IMAD.MOV.U32 R3, RZ, RZ, R9 ;  /* 0x000000ffff037224 */ /* 0x000fe400078e0009 */
[----:B0-----:R-:W-:-:S02]  /*32a0*/  IMAD.MOV.U32 R11, RZ, RZ, R14 ;  /* 0x000000ffff0b7224 */ /* 0x001fc400078e000e */
        /* <DEDUP_REMOVED lines=16> */
.L_x_529:
[----:B------:R-:W-:Y:S05]  /*33b0*/  BSYNC.RECONVERGENT B1 ;  /* 0x0000000000017941 */ /* 0x000fea0003800200 */
.L_x_528:
        /* <DEDUP_REMOVED lines=32> */
.L_x_531:
[----:B------:R-:W-:Y:S05]  /*35c0*/  BSYNC.RECONVERGENT B1 ;  /* 0x0000000000017941 */ /* 0x000fea0003800200 */
.L_x_530:
        /* <DEDUP_REMOVED lines=32> */
.L_x_533:
[----:B------:R-:W-:Y:S05]  /*37d0*/  BSYNC.RECONVERGENT B1 ;  /* 0x0000000000017941 */ /* 0x000fea0003800200 */
.L_x_532:
        /* <DEDUP_REMOVED lines=32> */
.L_x_535:
[----:B------:R-:W-:Y:S05]  /*39e0*/  BSYNC.RECONVERGENT B1 ;  /* 0x0000000000017941 */ /* 0x000fea0003800200 */
.L_x_534:
[----:B------:R-:W-:Y:S01]  /*39f0*/  ISETP.GE.AND P0, PT, R4, 0xe1, PT ;  /* 0x000000e10400780c */ /* 0x000fe20003f06270 */
[----:B------:R-:W-:Y:S02]  /*3a00*/  IMAD.MOV.U32 R17, RZ, RZ, R5 ;  /* 0x000000ffff117224 */ /* 0x000fe400078e0005 */
[----:B------:R-:W-:Y:S02]  /*3a10*/  IMAD.MOV.U32 R19, RZ, RZ, R10 ;  /* 0x000000ffff137224 */ /* 0x000fe400078e000a */
[----:B------:R-:W-:Y:S02]  /*3a20*/  IMAD.MOV.U32 R12, RZ, RZ, R6 ;  /* 0x000000ffff0c7224 */ /* 0x000fe400078e0006 */
[----:B------:R-:W-:-:S06]  /*3a30*/  IMAD.MOV.U32 R13, RZ, RZ, R7 ;  /* 0x000000ffff0d7224 */ /* 0x000fcc00078e0007 */
[----:B------:R-:W-:Y:S05]  /*3a40*/  @!P0 BRA `(.L_x_499) ;  /* 0x0000002c00308947 */ /* 0x000fea0003800000 */
[----:B------:R-:W1:Y:S01]  /*3a50*/  S2UR UR5, SR_CgaCtaId ;  /* 0x00000000000579c3 */ /* 0x000e620000008800 */
[----:B------:R-:W-:Y:S02]  /*3a60*/  UMOV UR4, 0x400 ;  /* 0x0000040000047882 */ /* 0x000fe40000000000 */
        /* <DEDUP_REMOVED lines=24> */
.L_x_467:
[----:B------:R-:W0:Y:S01]  /*3bf0*/  S2R R4, SR_TID.X ;  /* 0x0000000000047919 */ /* 0x000e220000002100 */
[----:B------:R-:W1:Y:S01]  /*3c00*/  LDCU.128 UR12, c[0x0][0x380] ;  /* 0x00007000ff0c77ac */ /* 0x000e620008000c00 */
[----:B------:R-:W-:Y:S02]  /*3c10*/  SHF.R.S32.HI R5, RZ, 0x1f, R6 ;  /* 0x0000001fff057819 */ /* 0x000fe40000011406 */
[----:B0-----:R-:W-:-:S04]  /*3c20*/  IADD3 R2, P0, PT, R6, R4, RZ ;  /* 0x0000000406027210 */ /* 0x001fc80007f1e0ff */
[----:B-1----:R-:W-:Y:S02]  /*3c30*/  LEA R8, P1, R2, UR12, 0x3 ;  /* 0x0000000c02087c11 */ /* 0x002fe4000f8218ff */
[----:B------:R-:W-:-:S04]  /*3c40*/  IADD3.X R3, PT, PT, RZ, R5, RZ, P0, !PT ;  /* 0x00000005ff037210 */ /* 0x000fc800007fe4ff */
[----:B------:R-:W-:-:S05]  /*3c50*/  LEA.HI.X R9, R2, UR13, R3, 0x3, P1 ;  /* 0x0000000d02097c11 */ /* 0x000fca00088f1c03 */
[----:B------:R-:W2:Y:S04]  /*3c60*/  LDG.E.64 R10, desc[UR10][R8.64] ;  /* 0x0000000a080a7981 */ /* 0x000ea8000c1e1b00 */
[----:B------:R-:W2:Y:S04]  /*3c70*/  LDG.E.64 R12, desc[UR10][R8.64+0x800] ;  /* 0x0008000a080c7981 */ /* 0x000ea8000c1e1b00 */
[----:B------:R-:W3:Y:S04]  /*3c80*/  LDG.E.64 R14, desc[UR10][R8.64+0x1000] ;  /* 0x0010000a080e7981 */ /* 0x000ee8000c1e1b00 */
[----:B------:R-:W4:Y:S04]  /*3c90*/  LDG.E.64 R16, desc[UR10][R8.64+0x1800] ;  /* 0x0018000a08107981 */ /* 0x000f28000c1e1b00 */
[----:B------:R0:W5:Y:S01]  /*3ca0*/  LDG.E.64 R2, desc[UR10][R8.64+0x2000] ;  /* 0x0020000a08027981 */ /* 0x000162000c1e1b00 */
[----:B------:R-:W-:Y:S01]  /*3cb0*/  BSSY.RECONVERGENT B1, `(.L_x_536) ;  /* 0x000001f000017945 */ /* 0x000fe20003800200 */
[----:B------:R-:W-:-:S02]  /*3cc0*/  ISETP.LE.AND P1, PT, R7, UR6, PT ;  /* 0x0000000607007c0c */ /* 0x000fc4000bf23270 */
[C---:B0-----:R-:W-:Y:S01]  /*3cd0*/  LOP3.LUT R8, R4.reuse, 0x400, RZ, 0xfc, !PT ;  /* 0x0000040004087812 */ /* 0x041fe200078efcff */
[----:B------:R-:W-:Y:S01]  /*3ce0*/  VIADD R9, R4, 0x200 ;  /* 0x0000020004097836 */ /* 0x000fe20000000000 */
[----:B--2---:R-:W-:-:S06]  /*3cf0*/  DSETP.GEU.AND P3, PT, R10, R12, PT ;  /* 0x0000000c0a00722a */ /* 0x004fcc0003f6e000 */
[----:B------:R-:W-:Y:S02]  /*3d00*/  FSEL R10, R10, R12, P3 ;  /* 0x0000000c0a0a7208 */ /* 0x000fe40001800000 */
[----:B------:R-:W-:Y:S02]  /*3d10*/  FSEL R11, R11, R13, P3 ;  /* 0x0000000d0b0b7208 */ /* 0x000fe40001800000 */
[----:B------:R-:W-:-:S04]  /*3d20*/  IADD3 R12, P5, PT, R6, UR14, RZ ;  /* 0x0000000e060c7c10 */ /* 0x000fc8000ffbe0ff */
[----:B---3--:R-:W-:Y:S01]  /*3d30*/  DSETP.GEU.AND P4, PT, R10, R14, PT ;  /* 0x0000000e0a00722a */ /* 0x008fe20003f8e000 */
[----:B------:R-:W-:Y:S02]  /*3d40*/  IADD3.X R13, PT, PT, R5, UR15, RZ, P5, !PT ;  /* 0x0000000f050d7c10 */ /* 0x000fe4000affe4ff */
[----:B------:R-:W-:-:S03]  /*3d50*/  IADD3 R6, P5, PT, R8, R12, RZ ;  /* 0x0000000c08067210 */ /* 0x000fc60007fbe0ff */
[----:B------:R-:W-:Y:S02]  /*3d60*/  FSEL R10, R10, R14, P4 ;  /* 0x0000000e0a0a7208 */ /* 0x000fe40002000000 */
[----:B------:R-:W-:Y:S01]  /*3d70*/  FSEL R11, R11, R15, P4 ;  /* 0x0000000f0b0b7208 */ /* 0x000fe20002000000 */
[----:B------:R-:W-:Y:S02]  /*3d80*/  VIADD R15, R4, 0x100 ;  /* 0x00000100040f7836 */ /* 0x000fe40000000000 */
[----:B------:R-:W-:-:S03]  /*3d90*/  IMAD.X R5, RZ, RZ, R13, P5 ;  /* 0x000000ffff057224 */ /* 0x000fc600028e060d */
[----:B----4-:R-:W-:Y:S01]  /*3da0*/  DSETP.GEU.AND P2, PT, R10, R16, PT ;  /* 0x000000100a00722a */ /* 0x010fe20003f4e000 */
[----:B------:R-:W-:-:S05]  /*3db0*/  @P4 SEL R9, R4, R15, P3 ;  /* 0x0000000f04094207 */ /* 0x000fca0001800000 */
[----:B------:R-:W-:Y:S02]  /*3dc0*/  FSEL R10, R10, R16, P2 ;  /* 0x000000100a0a7208 */ /* 0x000fe40001000000 */
[----:B------:R-:W-:-:S06]  /*3dd0*/  FSEL R11, R11, R17, P2 ;  /* 0x000000110b0b7208 */ /* 0x000fcc0001000000 */
[----:B-----5:R-:W-:Y:S01]  /*3de0*/  DSETP.GEU.AND P0, PT, R10, R2, PT ;  /* 0x000000020a00722a */ /* 0x020fe20003f0e000 */
[----:B------:R-:W-:-:S13]  /*3df0*/  @!P2 VIADD R9, R4, 0x300 ;  /* 0x000003000409a836 */ /* 0x000fda0000000000 */
        /* <DEDUP_REMOVED lines=10> */
.L_x_537:
[----:B------:R-:W-:Y:S05]  /*3ea0*/  BSYNC.RECONVERGENT B1 ;  /* 0x0000000000017941 */ /* 0x000fea0003800200 */
.L_x_536:
        /* <DEDUP_REMOVED lines=12> */
[----:B------:R-:W-:-:S05]  /*3f70*/  IMAD.MOV.U32 R11, RZ, RZ, 0x500 ;  /* 0x00000500ff0b7424 */ /* 0x000fca00078e00ff */
[----:B------:R-:W2:Y:S01]  /*3f80*/  ATOMG.E.ADD.STRONG.GPU PT, R10, desc[UR10][R8.64], R11 ;  /* 0x8000000b080a79a8 */ /* 0x000ea200081ef10a */
[----:B------:R-:W0:Y:S01]  /*3f90*/  S2UR UR5, SR_CgaCtaId ;  /* 0x00000000000579c3 */ /* 0x000e220000008800 */
[----:B------:R-:W-:Y:S02]  /*3fa0*/  UMOV UR4, 0x400 ;  /* 0x0000040000047882 */ /* 0x000fe40000000000 */
[----:B0-----:R-:W-:Y:S01]  /*3fb0*/  ULEA UR4, UR5, UR4, 0x18 ;  /* 0x0000000405047291 */ /* 0x001fe2000f8ec0ff */
[----:B--2---:R-:W-:-:S08]  /*3fc0*/  VIADD R10, R10, UR6 ;  /* 0x000000060a0a7c36 */ /* 0x004fd00008000000 */
[----:B------:R0:W-:Y:S03]  /*3fd0*/  STS [UR4+0x98], R10 ;  /* 0x0000980aff007988 */ /* 0x0001e60008000804 */
.L_x_540:
[----:B------:R-:W-:Y:S05]  /*3fe0*/  BSYNC.RECONVERGENT B1 ;  /* 0x0000000000017941 */ /* 0x000fea0003800200 */
.L_x_539:
[----:B------:R-:W1:Y:S08]  /*3ff0*/  S2UR UR5, SR_CgaCtaId ;  /* 0x00000000000579c3 */ /* 0x000e700000008800 */
[----:B------:R-:W-:Y:S06]  /*4000*/  BAR.SYNC.DEFER_BLOCKING 0x0 ;  /* 0x0000000000007b1d */ /* 0x000fec0000010000 */
[----:B------:R-:W-:-:S02]  /*4010*/  UMOV UR4, 0x400 ;  /* 0x0000040000047882 */ /* 0x000fc40000000000 */
[----:B-1----:R-:W-:-:S06]  /*4020*/  ULEA UR4, UR5, UR4, 0x18 ;  /* 0x0000000405047291 */ /* 0x002fcc000f8ec0ff */
[----:B------:R-:W-:-:S05]  /*4030*/  IMAD.U32 R11, RZ, RZ, UR4 ;  /* 0x00000004ff0b7e24 */ /* 0x000fca000f8e00ff */
[----:B0-----:R-:W0:Y:S02]  /*4040*/  LDS R10, [R11+0x98] ;  /* 0x000098000b0a7984 */ /* 0x001e240000000800 */
[----:B0-----:R-:W-:-:S05]  /*4050*/  VIADD R12, R10, 0x500 ;  /* 0x000005000a0c7836 */ /* 0x001fca0000000000 */
[----:B------:R-:W-:-:S13]  /*4060*/  ISETP.GT.AND P0, PT, R12, R7, PT ;  /* 0x000000070c00720c */ /* 0x000fda0003f04270 */
[----:B------:R-:W-:Y:S05]  /*4070*/  @P0 BRA `(.L_x_541) ;  /* 0x0000000400980947 */ /* 0x000fea0003800000 */
[----:B------:R-:W-:Y:S01]  /*4080*/  BSSY.RECONVERGENT B1, `(.L_x_541) ;  /* 0x0000065000017945 */ /* 0x000fe20003800200 */
[----:B------:R-:W-:Y:S01]  /*4090*/  IMAD.MOV.U32 R20, RZ, RZ, R2 ;  /* 0x000000ffff147224 */ /* 0x000fe200078e0002 */
[----:B------:R-:W0:Y:S01]  /*40a0*/  LDCU UR7, c[0x0][0x398] ;  /* 0x00007300ff0777ac */ /* 0x000e220008000800 */
[----:B------:R-:W-:Y:S01]  /*40b0*/  IMAD.MOV.U32 R21, RZ, RZ, R3 ;  /* 0x000000ffff157224 */ /* 0x000fe200078e0003 */
[----:B------:R-:W1:Y:S06]  /*40c0*/  LDCU.128 UR12, c[0x0][0x380] ;  /* 0x00007000ff0c77ac */ /* 0x000e6c0008000c00 */
.L_x_544:
[----:B------:R-:W-:Y:S02]  /*40d0*/  SHF.R.S32.HI R2, RZ, 0x1f, R10 ;  /* 0x0000001fff027819 */ /* 0x000fe4000001140a */
[----:B------:R-:W-:-:S05]  /*40e0*/  IADD3 R7, P0, PT, R4, R10, RZ ;  /* 0x0000000a04077210 */ /* 0x000fca0007f1e0ff */
[----:B------:R-:W-:Y:S01]  /*40f0*/  IMAD.X R24, RZ, RZ, R2, P0 ;  /* 0x000000ffff187224 */ /* 0x000fe200000e0602 */
[----:B-1----:R-:W-:-:S04]  /*4100*/  LEA R22, P0, R7, UR12, 0x3 ;  /* 0x0000000c07167c11 */ /* 0x002fc8000f8018ff */
[----:B------:R-:W-:-:S05]  /*4110*/  LEA.HI.X R23, R7, UR13, R24, 0x3, P0 ;  /* 0x0000000d07177c11 */ /* 0x000fca00080f1c18 */
[----:B------:R-:W2:Y:S04]  /*4120*/  LDG.E.64 R18, desc[UR10][R22.64] ;  /* 0x0000000a16127981 */ /* 0x000ea8000c1e1b00 */
[----:B------:R-:W3:Y:S04]  /*4130*/  LDG.E.64 R16, desc[UR10][R22.64+0x800] ;  /* 0x0008000a16107981 */ /* 0x000ee8000c1e1b00 */
[----:B------:R-:W4:Y:S04]  /*4140*/  LDG.E.64 R14, desc[UR10][R22.64+0x1000] ;  /* 0x0010000a160e7981 */ /* 0x000f28000c1e1b00 */
[----:B------:R-:W4:Y:S01]  /*4150*/  LDG.E.64 R12, desc[UR10][R22.64+0x1800] ;  /* 0x0018000a160c7981 */ /* 0x000f22000c1e1b00 */
[----:B------:R-:W-:Y:S01]  /*4160*/  IADD3 R25, P0, PT, R7, UR14, RZ ;  /* 0x0000000e07197c10 */ /* 0x000fe2000ff1e0ff */
[----:B------:R-:W-:Y:S02]  /*4170*/  BSSY.RECONVERGENT B2, `(.L_x_542) ;  /* 0x000003d000027945 */ /* 0x000fe40003800200 */
[----:B------:R1:W5:Y:S01]  /*4180*/  LDG.E.64 R2, desc[UR10][R22.64+0x2000] ;  /* 0x0020000a16027981 */ /* 0x000362000c1e1b00 */
[----:B------:R-:W-:Y:S01]  /*4190*/  IADD3.X R24, PT, PT, R24, UR15, RZ, P0, !PT ;  /* 0x0000000f18187c10 */ /* 0x000fe200087fe4ff */
[----:B------:R-:W-:Y:S06]  /*41a0*/  BAR.SYNC.DEFER_BLOCKING 0x0 ;  /* 0x0000000000007b1d */ /* 0x000fec0000010000 */
[----:B--2---:R-:W-:-:S14]  /*41b0*/  DSETP.GEU.AND P1, PT, R20, R18, PT ;  /* 0x000000121400722a */ /* 0x004fdc0003f2e000 */
[----:B------:R-:W-:-:S04]  /*41c0*/  @P1 ISETP.GE.U32.AND P0, PT, R6, R25, PT ;  /* 0x000000190600120c */ /* 0x000fc80003f06070 */
[----:B------:R-:W-:-:S13]  /*41d0*/  @P1 ISETP.GE.AND.EX P0, PT, R5, R24, PT, P0 ;  /* 0x000000180500120c */ /* 0x000fda0003f06300 */
[----:B------:R-:W-:-:S06]  /*41e0*/  @P1 DSETP.LT.OR P0, PT, R18, R20, !P0 ;  /* 0x000000141200122a */ /* 0x000fcc0004701400 */
[----:B------:R-:W-:Y:S02]  /*41f0*/  @P1 FSEL R7, R20, R18, P0 ;  /* 0x0000001214071208 */ /* 0x000fe40000000000 */
[----:B------:R-:W-:Y:S01]  /*4200*/  @P1 FSEL R20, R21, R19, P0 ;  /* 0x0000001315141208 */ /* 0x000fe20000000000 */
[----:B------:R-:W-:Y:S01]  /*4210*/  IMAD.MOV.U32 R21, RZ, RZ, R24 ;  /* 0x000000ffff157224 */ /* 0x000fe200078e0018 */
[----:B------:R-:W-:Y:S01]  /*4220*/  @P1 SEL R21, R5, R24, P0 ;  /* 0x0000001805151207 */ /* 0x000fe20000000000 */
[----:B------:R-:W-:Y:S01]  /*4230*/  @P1 IMAD.MOV.U32 R18, RZ, RZ, R7 ;  /* 0x000000ffff121224 */ /* 0x000fe200078e0007 */
[----:B------:R-:W-:Y:S01]  /*4240*/  IADD3 R7, P3, PT, R25, 0x100, RZ ;  /* 0x0000010019077810 */ /* 0x000fe20007f7e0ff */
[----:B------:R-:W-:Y:S02]  /*4250*/  @P1 IMAD.MOV.U32 R19, RZ, RZ, R20 ;  /* 0x000000ffff131224 */ /* 0x000fe400078e0014 */
[----:B------:R-:W-:Y:S01]  /*4260*/  IMAD.MOV.U32 R20, RZ, RZ, R25 ;  /* 0x000000ffff147224 */ /* 0x000fe200078e0019 */
[----:B------:R-:W-:Y:S01]  /*4270*/  @P1 SEL R20, R6, R25, P0 ;  /* 0x0000001906141207 */ /* 0x000fe20000000000 */
[----:B------:R-:W-:-:S02]  /*4280*/  IMAD.X R6, RZ, RZ, R24, P3 ;  /* 0x000000ffff067224 */ /* 0x000fc400018e0618 */
[----:B---3--:R-:W-:-:S14]  /*4290*/  DSETP.GEU.AND P2, PT, R18, R16, PT ;  /* 0x000000101200722a */ /* 0x008fdc0003f4e000 */
        /* <DEDUP_REMOVED lines=9> */
[----:B------:R-:W-:Y:S02]  /*4330*/  IADD3 R18, P3, PT, R25, 0x200, RZ ;  /* 0x0000020019127810 */ /* 0x000fe40007f7e0ff */
[----:B------:R-:W-:-:S03]  /*4340*/  SHF.R.S32.HI R21, RZ, 0x1f, R10 ;  /* 0x0000001fff157819 */ /* 0x000fc6000001140a */
[----:B----4-:R-:W-:Y:S01]  /*4350*/  DSETP.GEU.AND P1, PT, R16, R14, PT ;  /* 0x0000000e1000722a */ /* 0x010fe20003f2e000 */
[----:B------:R-:W-:Y:S01]  /*4360*/  IMAD.X R19, RZ, RZ, R24, P3 ;  /* 0x000000ffff137224 */ /* 0x000fe200018e0618 */
[----:B------:R-:W-:-:S04]  /*4370*/  IADD3 R20, P3, P4, R4, UR14, R10 ;  /* 0x0000000e04147c10 */ /* 0x000fc8000fc7e00a */
[----:B------:R-:W-:-:S08]  /*4380*/  IADD3.X R21, PT, PT, RZ, UR15, R21, P3, P4 ;  /* 0x0000000fff157c10 */ /* 0x000fd00009fe8415 */
[----:B------:R-:W-:-:S04]  /*4390*/  @P1 ISETP.GE.U32.AND P0, PT, R7, R18, PT ;  /* 0x000000120700120c */ /* 0x000fc80003f06070 */
[----:B------:R-:W-:-:S13]  /*43a0*/  @P1 ISETP.GE.AND.EX P0, PT, R6, R19, PT, P0 ;  /* 0x000000130600120c */ /* 0x000fda0003f06300 */
[----:B------:R-:W-:-:S06]  /*43b0*/  @P1 DSETP.LT.OR P0, PT, R14, R16, !P0 ;  /* 0x000000100e00122a */ /* 0x000fcc0004701400 */
[----:B------:R-:W-:Y:S02]  /*43c0*/  @P1 FSEL R5, R16, R14, P0 ;  /* 0x0000000e10051208 */ /* 0x000fe40000000000 */
[----:B------:R-:W-:Y:S02]  /*43d0*/  @P1 FSEL R16, R17, R15, P0 ;  /* 0x0000000f11101208 */ /* 0x000fe40000000000 */
[----:B------:R-:W-:Y:S01]  /*43e0*/  IADD3 R17, P3, PT, R20, 0x300, RZ ;  /* 0x0000030014117810 */ /* 0x000fe20007f7e0ff */
[----:B------:R-:W-:Y:S01]  /*43f0*/  @P1 IMAD.MOV.U32 R14, RZ, RZ, R5 ;  /* 0x000000ffff0e1224 */ /* 0x000fe200078e0005 */
[----:B------:R-:W-:Y:S01]  /*4400*/  @P1 SEL R18, R7, R18, P0 ;  /* 0x0000001207121207 */ /* 0x000fe20000000000 */
[----:B------:R-:W-:Y:S01]  /*4410*/  @P1 IMAD.MOV.U32 R15, RZ, RZ, R16 ;  /* 0x000000ffff0f1224 */ /* 0x000fe200078e0010 */
[----:B------:R-:W-:Y:S01]  /*4420*/  @P1 SEL R19, R6, R19, P0 ;  /* 0x0000001306131207 */ /* 0x000fe20000000000 */
[----:B------:R-:W-:Y:S01]  /*4430*/  IMAD.X R16, RZ, RZ, R21, P3 ;  /* 0x000000ffff107224 */ /* 0x000fe200018e0615 */
[----:B------:R-:W-:-:S03]  /*4440*/  ISETP.NE.AND P1, PT, R4, RZ, PT ;  /* 0x000000ff0400720c */ /* 0x000fc60003f25270 */
[----:B------:R-:W-:-:S14]  /*4450*/  DSETP.GEU.AND P2, PT, R14, R12, PT ;  /* 0x0000000c0e00722a */ /* 0x000fdc0003f4e000 */
[----:B------:R-:W-:-:S04]  /*4460*/  @P2 ISETP.GE.U32.AND P0, PT, R18, R17, PT ;  /* 0x000000111200220c */ /* 0x000fc80003f06070 */
[----:B------:R-:W-:-:S13]  /*4470*/  @P2 ISETP.GE.AND.EX P0, PT, R19, R16, PT, P0 ;  /* 0x000000101300220c */ /* 0x000fda0003f06300 */
[----:B------:R-:W-:-:S06]  /*4480*/  @P2 DSETP.LT.OR P0, PT, R12, R14, !P0 ;  /* 0x0000000e0c00222a */ /* 0x000fcc0004701400 */
[----:B------:R-:W-:Y:S02]  /*4490*/  @P2 FSEL R7, R14, R12, P0 ;  /* 0x0000000c0e072208 */ /* 0x000fe40000000000 */
[----:B------:R-:W-:Y:S01]  /*44a0*/  @P2 FSEL R14, R15, R13, P0 ;  /* 0x0000000d0f0e2208 */ /* 0x000fe20000000000 */
[----:B-1----:R-:W-:Y:S06]  /*44b0*/  @P1 BRA `(.L_x_543) ;  /* 0x0000000000201947 */ /* 0x002fec0003800000 */
[----:B------:R-:W-:-:S06]  /*44c0*/  IMAD.MOV.U32 R5, RZ, RZ, 0x500 ;  /* 0x00000500ff057424 */ /* 0x000fcc00078e00ff */
[----:B------:R-:W2:Y:S01]  /*44d0*/  ATOMG.E.ADD.STRONG.GPU PT, R5, desc[UR10][R8.64], R5 ;  /* 0x80000005080579a8 */ /* 0x000ea200081ef10a */
[----:B------:R-:W1:Y:S01]  /*44e0*/  S2UR UR5, SR_CgaCtaId ;  /* 0x00000000000579c3 */ /* 0x000e620000008800 */
[----:B------:R-:W-:Y:S02]  /*44f0*/  UMOV UR4, 0x400 ;  /* 0x0000040000047882 */ /* 0x000fe40000000000 */
[----:B-1----:R-:W-:-:S06]  /*4500*/  ULEA UR4, UR5, UR4, 0x18 ;  /* 0x0000000405047291 */ /* 0x002fcc000f8ec0ff */
[----:B------:R-:W-:Y:S02]  /*4510*/  IMAD.U32 R11, RZ, RZ, UR4 ;  /* 0x00000004ff0b7e24 */ /* 0x000fe4000f8e00ff */
[----:B--2---:R-:W-:-:S05]  /*4520*/  VIADD R6, R5, UR6 ;  /* 0x0000000605067c36 */ /* 0x004fca0008000000 */
[----:B------:R1:W-:Y:S02]  /*4530*/  STS [R11+0x98], R6 ;  /* 0x000098060b007388 */ /* 0x0003e40000000800 */
.L_x_543:
[----:B0-----:R-:W-:Y:S05]  /*4540*/  BSYNC.RECONVERGENT B2 ;  /* 0x0000000000027941 */ /* 0x001fea0003800200 */
.L_x_542:
[----:B------:R-:W-:Y:S01]  /*4550*/  BAR.SYNC.DEFER_BLOCKING 0x0 ;  /* 0x0000000000007b1d */ /* 0x000fe20000010000 */
[----:B------:R-:W-:Y:S01]  /*4560*/  @P2 IMAD.MOV.U32 R12, RZ, RZ, R7 ;  /* 0x000000ffff0c2224 */ /* 0x000fe200078e0007 */
[----:B-1----:R-:W-:Y:S01]  /*4570*/  IADD3 R6, P3, PT, R20, 0x400, RZ ;  /* 0x0000040014067810 */ /* 0x002fe20007f7e0ff */
[----:B------:R-:W-:Y:S01]  /*4580*/  @P2 IMAD.MOV.U32 R13, RZ, RZ, R14 ;  /* 0x000000ffff0d2224 */ /* 0x000fe200078e000e */
[----:B------:R-:W-:Y:S01]  /*4590*/  @P2 SEL R17, R18, R17, P0 ;  /* 0x0000001112112207 */ /* 0x000fe20000000000 */
[----:B------:R-:W-:Y:S01]  /*45a0*/  IMAD.U32 R7, RZ, RZ, UR7 ;  /* 0x00000007ff077e24 */ /* 0x000fe2000f8e00ff */
[----:B------:R-:W-:Y:S01]  /*45b0*/  @P2 SEL R16, R19, R16, P0 ;  /* 0x0000001013102207 */ /* 0x000fe20000000000 */
[----:B------:R-:W-:Y:S02]  /*45c0*/  IMAD.X R5, RZ, RZ, R21, P3 ;  /* 0x000000ffff057224 */ /* 0x000fe400018e0615 */
[----:B-----5:R-:W-:-:S14]  /*45d0*/  DSETP.GEU.AND P1, PT, R12, R2, PT ;  /* 0x000000020c00722a */ /* 0x020fdc0003f2e000 */
[----:B------:R-:W-:Y:S01]  /*45e0*/  @P1 ISETP.GE.U32.AND P0, PT, R17, R6, PT ;  /* 0x000000061100120c */ /* 0x000fe20003f06070 */
[----:B------:R-:W0:Y:S03]  /*45f0*/  LDS R10, [R11+0x98] ;  /* 0x000098000b0a7984 */ /* 0x000e260000000800 */
[----:B------:R-:W-:-:S13]  /*4600*/  @P1 ISETP.GE.AND.EX P0, PT, R16, R5, PT, P0 ;  /* 0x000000051000120c */ /* 0x000fda0003f06300 */
[----:B------:R-:W-:-:S06]  /*4610*/  @P1 DSETP.LT.OR P0, PT, R2, R12, !P0 ;  /* 0x0000000c0200122a */ /* 0x000fcc0004701400 */
[----:B------:R-:W-:Y:S02]  /*4620*/  @P1 FSEL R14, R12, R2, P0 ;  /* 0x000000020c0e1208 */ /* 0x000fe40000000000 */
[----:B------:R-:W-:Y:S02]  /*4630*/  @P1 FSEL R13, R13, R3, P0 ;  /* 0x000000030d0d1208 */ /* 0x000fe40000000000 */
[----:B------:R-:W-:Y:S01]  /*4640*/  @P1 SEL R6, R17, R6, P0 ;  /* 0x0000000611061207 */ /* 0x000fe20000000000 */
[----:B------:R-:W-:Y:S01]  /*4650*/  @P1 IMAD.MOV.U32 R2, RZ, RZ, R14 ;  /* 0x000000ffff021224 */ /* 0x000fe200078e000e */
[----:B------:R-:W-:Y:S01]  /*4660*/  @P1 SEL R5, R16, R5, P0 ;  /* 0x0000000510051207 */ /* 0x000fe20000000000 */
[----:B------:R-:W-:-:S03]  /*4670*/  @P1 IMAD.MOV.U32 R3, RZ, RZ, R13 ;  /* 0x000000ffff031224 */ /* 0x000fc600078e000d */
[----:B------:R-:W-:Y:S01]  /*4680*/  MOV R20, R2 ;  /* 0x0000000200147202 */ /* 0x000fe20000000f00 */
[----:B------:R-:W-:Y:S02]  /*4690*/  IMAD.MOV.U32 R21, RZ, RZ, R3 ;  /* 0x000000ffff157224 */ /* 0x000fe400078e0003 */
[----:B0-----:R-:W-:-:S05]  /*46a0*/  VIADD R12, R10, 0x500 ;  /* 0x000005000a0c7836 */ /* 0x001fca0000000000 */
[----:B------:R-:W-:-:S13]  /*46b0*/  ISETP.GT.AND P0, PT, R12, R7, PT ;  /* 0x000000070c00720c */ /* 0x000fda0003f04270 */
[----:B------:R-:W-:Y:S05]  /*46c0*/  @!P0 BRA `(.L_x_544) ;  /* 0xfffffff800808947 */ /* 0x000fea000383ffff */
[----:B------:R-:W-:Y:S05]  /*46d0*/  BSYNC.RECONVERGENT B1 ;  /* 0x0000000000017941 */ /* 0x000fea0003800200 */
.L_x_541:
[----:B------:R-:W-:Y:S01]  /*46e0*/  ISETP.GE.AND P0, PT, R10, R7, PT ;  /* 0x000000070a00720c */ /* 0x000fe20003f06270 */
[----:B------:R-:W0:Y:S01]  /*46f0*/  LDCU.64 UR6, c[0x0][0x388] ;  /* 0x00007100ff0677ac */ /* 0x000e220008000a00 */
[----:B------:R-:W-:Y:S01]  /*4700*/  BSSY.RECONVERGENT B1, `(.L_x_538) ;  /* 0x00000ac000017945 */ /* 0x000fe20003800200 */
[----:B------:R-:W1:Y:S10]  /*4710*/  LDCU.64 UR4, c[0x0][0x388] ;  /* 0x00007100ff0477ac */ /* 0x000e740008000a00 */
        /* <DEDUP_REMOVED lines=11> */
[----:B------:R-:W2:Y:S01]  /*47d0*/  LDC.64 R12, c[0x0][0x380] ;  /* 0x0000e000ff0c7b82 */ /* 0x000ea20000000a00 */
[----:B------:R-:W-:Y:S01]  /*47e0*/  LEA.HI R7, R18, 0x1, RZ, 0x18 ;  /* 0x0000000112077811 */ /* 0x000fe200078fc0ff */
[----:B------:R-:W-:-:S03]  /*47f0*/  IMAD.IADD R11, R4, 0x1, R10 ;  /* 0x00000001040b7824 */ /* 0x000fc600078e020a */
[----:B------:R-:W-:Y:S01]  /*4800*/  LOP3.LUT R8, R7, 0x3, RZ, 0xc0, !PT ;  /* 0x0000000307087812 */ /* 0x000fe200078ec0ff */
[----:B------:R-:W-:-:S04]  /*4810*/  IMAD.MOV.U32 R7, RZ, RZ, R4 ;  /* 0x000000ffff077224 */ /* 0x000fc800078e0004 */
[----:B------:R-:W-:-:S07]  /*4820*/  IMAD.MOV R8, RZ, RZ, -R8 ;  /* 0x000000ffff087224 */ /* 0x000fce00078e0a08 */
.L_x_550:
[----:B--2---:R-:W-:-:S06]  /*4830*/  IMAD.WIDE R14, R11, 0x8, R12 ;  /* 0x000000080b0e7825 */ /* 0x004fcc00078e020c */
[----:B------:R-:W2:Y:S01]  /*4840*/  LDG.E.64 R14, desc[UR10][R14.64] ;  /* 0x0000000a0e0e7981 */ /* 0x000ea2000c1e1b00 */
[C---:B-1----:R-:W-:Y:S01]  /*4850*/  IADD3 R19, P1, PT, R11.reuse, UR4, RZ ;  /* 0x000000040b137c10 */ /* 0x042fe2000ff3e0ff */
[----:B------:R-:W-:Y:S01]  /*4860*/  VIADD R8, R8, 0x1 ;  /* 0x0000000108087836 */ /* 0x000fe20000000000 */
[----:B------:R-:W-:Y:S01]  /*4870*/  BSSY.RECONVERGENT B3, `(.L_x_548) ;  /* 0x000001b000037945 */ /* 0x000fe20003800200 */
[----:B------:R-:W-:Y:S01]  /*4880*/  IMAD.MOV.U32 R22, RZ, RZ, R6 ;  /* 0x000000ffff167224 */ /* 0x000fe200078e0006 */
[----:B------:R-:W-:Y:S01]  /*4890*/  LEA.HI.X.SX32 R20, R11, UR5, 0x1, P1 ;  /* 0x000000050b147c11 */ /* 0x000fe200088f0eff */
[----:B------:R-:W-:Y:S01]  /*48a0*/  IMAD.MOV.U32 R21, RZ, RZ, R5 ;  /* 0x000000ffff157224 */ /* 0x000fe200078e0005 */
[----:B------:R-:W-:Y:S01]  /*48b0*/  ISETP.NE.AND P2, PT, R8, RZ, PT ;  /* 0x000000ff0800720c */ /* 0x000fe20003f45270 */
[----:B------:R-:W-:Y:S02]  /*48c0*/  IMAD.MOV.U32 R16, RZ, RZ, R2 ;  /* 0x000000ffff107224 */ /* 0x000fe400078e0002 */
        /* <DEDUP_REMOVED lines=21> */
.L_x_549:
[----:B0-----:R-:W-:Y:S05]  /*4a20*/  BSYNC.RECONVERGENT B3 ;  /* 0x0000000000037941 */ /* 0x001fea0003800200 */
.L_x_548:
[----:B------:R-:W-:Y:S02]  /*4a30*/  VIADD R7, R7, 0x100 ;  /* 0x0000010007077836 */ /* 0x000fe40000000000 */
[----:B------:R-:W-:Y:S01]  /*4a40*/  VIADD R11, R11, 0x100 ;  /* 0x000001000b0b7836 */ /* 0x000fe20000000000 */
[----:B------:R-:W-:Y:S06]  /*4a50*/  @P2 BRA `(.L_x_550) ;  /* 0xfffffffc00742947 */ /* 0x000fec000383ffff */
.L_x_547:
[----:B01----:R-:W-:Y:S05]  /*4a60*/  BSYNC.RECONVERGENT B2 ;  /* 0x0000000000027941 */ /* 0x003fea0003800200 */
.L_x_546:
        /* <DEDUP_REMOVED lines=9> */
.L_x_559:
[----:B------:R-:W-:-:S05]  /*4b00*/  IMAD.WIDE R24, R23, 0x8, R10 ;  /* 0x0000000817187825 */ /* 0x000fca00078e020a */
[----:B------:R-:W2:Y:S04]  /*4b10*/  LDG.E.64 R20, desc[UR10][R24.64+-0x1000] ;  /* 0xfff0000a18147981 */ /* 0x000ea8000c1e1b00 */
[----:B------:R0:W5:Y:S04]  /*4b20*/  LDG.E.64 R16, desc[UR10][R24.64+-0x800] ;  /* 0xfff8000a18107981 */ /* 0x000168000c1e1b00 */
        /* <DEDUP_REMOVED lines=25> */
.L_x_552:
[----:B------:R-:W-:Y:S05]  /*4cc0*/  BSYNC.RECONVERGENT B2 ;  /* 0x0000000000027941 */ /* 0x000fea0003800200 */
.L_x_551:
[----:B-----5:R-:W-:Y:S01]  /*4cd0*/  DSETP.GEU.AND P0, PT, R18, R16, PT ;  /* 0x000000101200722a */ /* 0x020fe20003f0e000 */
[C---:B------:R-:W-:Y:S01]  /*4ce0*/  IADD3 R21, P1, PT, R27.reuse, UR6, RZ ;  /* 0x000000061b157c10 */ /* 0x040fe2000ff3e0ff */
[----:B------:R-:W-:Y:S01]  /*4cf0*/  BSSY.RECONVERGENT B2, `(.L_x_553) ;  /* 0x0000015000027945 */ /* 0x000fe20003800200 */
[----:B------:R-:W-:Y:S01]  /*4d00*/  MOV R2, R16 ;  /* 0x0000001000027202 */ /* 0x000fe20000000f00 */
[----:B------:R-:W-:Y:S01]  /*4d10*/  IMAD.MOV.U32 R3, RZ, RZ, R17 ;  /* 0x000000ffff037224 */ /* 0x000fe200078e0011 */
[----:B------:R-:W-:Y:S01]  /*4d20*/  LEA.HI.X.SX32 R25, R27, UR7, 0x1, P1 ;  /* 0x000000071b197c11 */ /* 0x000fe200088f0eff */
[----:B------:R-:W-:-:S04]  /*4d30*/  IMAD.MOV.U32 R5, RZ, RZ, R21 ;  /* 0x000000ffff057224 */ /* 0x000fc800078e0015 */
        /* <DEDUP_REMOVED lines=16> */
.L_x_554:
[----:B------:R-:W-:Y:S05]  /*4e40*/  BSYNC.RECONVERGENT B2 ;  /* 0x0000000000027941 */ /* 0x000fea0003800200 */
.L_x_553:
        /* <DEDUP_REMOVED lines=24> */
.L_x_556:
[----:B------:R-:W-:Y:S05]  /*4fd0*/  BSYNC.RECONVERGENT B2 ;  /* 0x0000000000027941 */ /* 0x000fea0003800200 */
.L_x_555:
        /* <DEDUP_REMOVED lines=22> */
.L_x_558:
[----:B------:R-:W-:Y:S05]  /*5140*/  BSYNC.RECONVERGENT B2 ;  /* 0x0000000000027941 */ /* 0x000fea0003800200 */
.L_x_557:
[----:B------:R-:W-:Y:S02]  /*5150*/  VIADD R7, R7, 0x400 ;  /* 0x0000040007077836 */ /* 0x000fe40000000000 */
[----:B------:R-:W-:Y:S02]  /*5160*/  VIADD R27, R27, 0x400 ;  /* 0x000004001b1b7836 */ /* 0x000fe40000000000 */
[----:B------:R-:W-:Y:S01]  /*5170*/  VIADD R26, R26, 0x400 ;  /* 0x000004001a1a7836 */ /* 0x000fe20000000000 */
[----:B------:R-:W-:Y:S01]  /*5180*/  ISETP.GE.AND P0, PT, R7, R9, PT ;  /* 0x000000090700720c */ /* 0x000fe20003f06270 */
[----:B------:R-:W-:Y:S02]  /*5190*/  VIADD R22, R22, 0x400 ;  /* 0x0000040016167836 */ /* 0x000fe40000000000 */
[----:B------:R-:W-:-:S10]  /*51a0*/  VIADD R23, R23, 0x400 ;  /* 0x0000040017177836 */ /* 0x000fd40000000000 */
[----:B------:R-:W-:Y:S05]  /*51b0*/  @!P0 BRA `(.L_x_559) ;  /* 0xfffffff800508947 */ /* 0x000fea000383ffff */
.L_x_545:
[----:B01----:R-:W-:Y:S05]  /*51c0*/  BSYNC.RECONVERGENT B1 ;  /* 0x0000000000017941 */ /* 0x003fea0003800200 */
.L_x_538:
        /* <DEDUP_REMOVED lines=32> */
.L_x_561:
[----:B------:R-:W-:Y:S05]  /*53d0*/  BSYNC.RECONVERGENT B1 ;  /* 0x0000000000017941 */ /* 0x000fea0003800200 */
.L_x_560:
        /* <DEDUP_REMOVED lines=31> */
.L_x_563:
[----:B------:R-:W-:Y:S05]  /*55d0*/  BSYNC.RECONVERGENT B1 ;  /* 0x0000000000017941 */ /* 0x000fea0003800200 */
.L_x_562:
[----:B------:R-:W-:Y:S01]  /*55e0*/  ISETP.GT.AND P0, PT, R14, 0x1b, PT ;  /* 0x0000001b0e00780c */ /* 0x000fe20003f04270 */
[----:B0-----:R0:W0:Y:S01]  /*55f0*/  SHFL.DOWN PT, R8, R2, 0x4, 0x1f ;  /* 0x08801f0002087f89 */ /* 0x00102200000e0000 */
[----:B------:R-:W-:Y:S01]  /*5600*/  BSSY.RECONVERGENT B1, `(.L_x_564) ;  /* 0x000001d000017945 */ /* 0x000fe20003800200 */
[----:B---3--:R-:W-:Y:S02]  /*5610*/  IMAD.MOV.U32 R11, RZ, RZ, R5 ;  /* 0x000000ffff0b7224 */ /* 0x008fe400078e0005 */
[----:B------:R3:W0:Y:S01]  /*5620*/  SHFL.DOWN PT, R9, R3, 0x4, 0x1f ;  /* 0x08801f0003097f89 */ /* 0x00062200000e0000 */
[----:B------:R-:W-:Y:S02]  /*5630*/  IMAD.MOV.U32 R12, RZ, RZ, R10 ;  /* 0x000000ffff0c7224 */ /* 0x000fe400078e000a */
[----:B-1----:R-:W-:Y:S01]  /*5640*/  IMAD.MOV.U32 R6, RZ, RZ, R2 ;  /* 0x000000ffff067224 */ /* 0x002fe200078e0002 */
[----:B----4-:R3:W1:Y:S01]  /*5650*/  SHFL.DOWN PT, R16, R5, 0x4, 0x1f ;  /* 0x08801f0005107f89 */ /* 0x01066200000e0000 */
[----:B--2---:R-:W-:-:S03]  /*5660*/  IMAD.MOV.U32 R7, RZ, RZ, R3 ;  /* 0x000000ffff077224 */ /* 0x004fc600078e0003 */
[----:B------:R3:W2:Y:S01]  /*5670*/  SHFL.DOWN PT, R13, R10, 0x4, 0x1f ;  /* 0x08801f000a0d7f89 */ /* 0x0006a200000e0000 */
[----:B------:R-:W-:Y:S05]  /*5680*/  @P0 BRA `(.L_x_565) ;  /* 0x0000000000500947 */ /* 0x000fea0003800000 */
[----:B0-----:R-:W-:Y:S01]  /*5690*/  DSETP.GEU.AND P0, PT, R2, R8, PT ;  /* 0x000000080200722a */ /* 0x001fe20003f0e000 */
[----:B-1----:R-:W-:Y:S02]  /*56a0*/  IMAD.MOV.U32 R11, RZ, RZ, R16 ;  /* 0x000000ffff0b7224 */ /* 0x002fe400078e0010 */
        /* <DEDUP_REMOVED lines=18> */
.L_x_565:
[----:B------:R-:W-:Y:S05]  /*57d0*/  BSYNC.RECONVERGENT B1 ;  /* 0x0000000000017941 */ /* 0x000fea0003800200 */
.L_x_564:
[----:B------:R-:W-:Y:S01]  /*57e0*/  ISETP.GT.AND P0, PT, R14, 0x17, PT ;  /* 0x000000170e00780c */ /* 0x000fe20003f04270 */
[----:B0-----:R0:W4:Y:S01]  /*57f0*/  SHFL.DOWN PT, R8, R6, 0x8, 0x1f ;  /* 0x09001f0006087f89 */ /* 0x00112200000e0000 */
[----:B------:R-:W-:Y:S01]  /*5800*/  BSSY.RECONVERGENT B1, `(.L_x_566) ;  /* 0x000001d000017945 */ /* 0x000fe20003800200 */
[----:B---3--:R-:W-:Y:S02]  /*5810*/  IMAD.MOV.U32 R5, RZ, RZ, R11 ;  /* 0x000000ffff057224 */ /* 0x008fe400078e000b */
[----:B------:R0:W3:Y:S01]  /*5820*/  SHFL.DOWN PT, R9, R7, 0x8, 0x1f ;  /* 0x09001f0007097f89 */ /* 0x0000e200000e0000 */
[----:B------:R-:W-:Y:S02]  /*5830*/  IMAD.MOV.U32 R10, RZ, RZ, R12 ;  /* 0x000000ffff0a7224 */ /* 0x000fe400078e000c */
[----:B------:R-:W-:Y:S01]  /*5840*/  IMAD.MOV.U32 R2, RZ, RZ, R6 ;  /* 0x000000ffff027224 */ /* 0x000fe200078e0006 */
[----:B-1----:R0:W1:Y:S01]  /*5850*/  SHFL.DOWN PT, R16, R11, 0x8, 0x1f ;  /* 0x09001f000b107f89 */ /* 0x00206200000e0000 */
[----:B------:R-:W-:-:S03]  /*5860*/  IMAD.MOV.U32 R3, RZ, RZ, R7 ;  /* 0x000000ffff037224 */ /* 0x000fc600078e0007 */
[----:B--2---:R0:W2:Y:S01]  /*5870*/  SHFL.DOWN PT, R13, R12, 0x8, 0x1f ;  /* 0x09001f000c0d7f89 */ /* 0x0040a200000e0000 */
[----:B------:R-:W-:Y:S05]  /*5880*/  @P0 BRA `(.L_x_567) ;  /* 0x0000000000500947 */ /* 0x000fea0003800000 */
[----:B---34-:R-:W-:Y:S01]  /*5890*/  DSETP.GEU.AND P0, PT, R6, R8, PT ;  /* 0x000000080600722a */ /* 0x018fe20003f0e000 */
[----:B-1----:R-:W-:Y:S02]  /*58a0*/  IMAD.MOV.U32 R5, RZ, RZ, R16 ;  /* 0x000000ffff057224 */ /* 0x002fe400078e0010 */
[----:B--2---:R-:W-:Y:S02]  /*58b0*/  IMAD.MOV.U32 R10, RZ, RZ, R13 ;  /* 0x000000ffff0a7224 */ /* 0x004fe400078e000d */
        /* <DEDUP_REMOVED lines=17> */
.L_x_567:
[----:B------:R-:W-:Y:S05]  /*59d0*/  BSYNC.RECONVERGENT B1 ;  /* 0x0000000000017941 */ /* 0x000fea0003800200 */
.L_x_566:
[----:B------:R-:W-:Y:S01]  /*59e0*/  ISETP.GT.AND P0, PT, R14, 0xf, PT ;  /* 0x0000000f0e00780c */ /* 0x000fe20003f04270 */
[----:B0-----:R0:W0:Y:S01]  /*59f0*/  SHFL.DOWN PT, R6, R2, 0x10, 0x1f ;  /* 0x0a001f0002067f89 */ /* 0x00102200000e0000 */
[----:B------:R-:W-:Y:S01]  /*5a00*/  BSSY.RECONVERGENT B1, `(.L_x_568) ;  /* 0x000001d000017945 */ /* 0x000fe20003800200 */
[----:B------:R-:W-:Y:S02]  /*5a10*/  IMAD.MOV.U32 R17, RZ, RZ, R5 ;  /* 0x000000ffff117224 */ /* 0x000fe400078e0005 */
[----:B------:R0:W0:Y:S01]  /*5a20*/  SHFL.DOWN PT, R7, R3, 0x10, 0x1f ;  /* 0x0a001f0003077f89 */ /* 0x00002200000e0000 */
[----:B------:R-:W-:Y:S02]  /*5a30*/  IMAD.MOV.U32 R19, RZ, RZ, R10 ;  /* 0x000000ffff137224 */ /* 0x000fe400078e000a */
[----:B------:R-:W-:Y:S01]  /*5a40*/  IMAD.MOV.U32 R12, RZ, RZ, R2 ;  /* 0x000000ffff0c7224 */ /* 0x000fe200078e0002 */
[----:B----4-:R4:W0:Y:S01]  /*5a50*/  SHFL.DOWN PT, R8, R5, 0x10, 0x1f ;  /* 0x0a001f0005087f89 */ /* 0x01082200000e0000 */
[----:B--2---:R-:W-:-:S03]  /*5a60*/  IMAD.MOV.U32 R13, RZ, RZ, R3 ;  /* 0x000000ffff0d7224 */ /* 0x004fc600078e0003 */
[----:B---3--:R4:W2:Y:S01]  /*5a70*/  SHFL.DOWN PT, R9, R10, 0x10, 0x1f ;  /* 0x0a001f000a097f89 */ /* 0x0088a200000e0000 */
[----:B------:R-:W-:Y:S05]  /*5a80*/  @P0 BRA `(.L_x_569) ;  /* 0x0000000000500947 */ /* 0x000fea0003800000 */
[----:B0-----:R-:W-:Y:S01]  /*5a90*/  DSETP.GEU.AND P0, PT, R2, R6, PT ;  /* 0x000000060200722a */ /* 0x001fe20003f0e000 */
[----:B------:R-:W-:Y:S02]  /*5aa0*/  IMAD.MOV.U32 R17, RZ, RZ, R8 ;  /* 0x000000ffff117224 */ /* 0x000fe400078e0008 */
        /* <DEDUP_REMOVED lines=18> */
.L_x_569:
[----:B------:R-:W-:Y:S05]  /*5bd0*/  BSYNC.RECONVERGENT B1 ;  /* 0x0000000000017941 */ /* 0x000fea0003800200 */
.L_x_568:
[----:B------:R-:W-:Y:S01]  /*5be0*/  ISETP.NE.AND P0, PT, R14, RZ, PT ;  /* 0x000000ff0e00720c */ /* 0x000fe20003f05270 */
[----:B------:R-:W-:-:S12]  /*5bf0*/  BSSY.RECONVERGENT B1, `(.L_x_570) ;  /* 0x000000b000017945 */ /* 0x000fd80003800200 */
[----:B------:R-:W-:Y:S05]  /*5c00*/  @P0 BRA `(.L_x_571) ;  /* 0x0000000000240947 */ /* 0x000fea0003800000 */
[----:B0-----:R-:W0:Y:S01]  /*5c10*/  S2R R6, SR_CgaCtaId ;  /* 0x0000000000067919 */ /* 0x001e220000008800 */
[----:B------:R-:W-:Y:S01]  /*5c20*/  MOV R3, 0x400 ;  /* 0x0000040000037802 */ /* 0x000fe20000000f00 */
[----:B------:R-:W-:Y:S01]  /*5c30*/  IMAD.MOV.U32 R18, RZ, RZ, R17 ;  /* 0x000000ffff127224 */ /* 0x000fe200078e0011 */
[----:B------:R-:W-:-:S04]  /*5c40*/  SHF.R.U32.HI R2, RZ, 0x1, R4 ;  /* 0x00000001ff027819 */ /* 0x000fc80000011604 */
[----:B------:R-:W-:Y:S02]  /*5c50*/  LOP3.LUT R2, R2, 0x1f0, RZ, 0xc0, !PT ;  /* 0x000001f002027812 */ /* 0x000fe400078ec0ff */
[----:B0-----:R-:W-:-:S05]  /*5c60*/  LEA R3, R6, R3, 0x18 ;  /* 0x0000000306037211 */ /* 0x001fca00078ec0ff */
[----:B------:R-:W-:-:S05]  /*5c70*/  IMAD.IADD R3, R2, 0x1, R3 ;  /* 0x0000000102037824 */ /* 0x000fca00078e0203 */
[----:B------:R3:W-:Y:S04]  /*5c80*/  STS.64 [R3+0x10], R18 ;  /* 0x0000101203007388 */ /* 0x0007e80000000a00 */
[----:B------:R3:W-:Y:S02]  /*5c90*/  STS.64 [R3+0x8], R12 ;  /* 0x0000080c03007388 */ /* 0x0007e40000000a00 */
.L_x_571:
[----:B------:R-:W-:Y:S05]  /*5ca0*/  BSYNC.RECONVERGENT B1 ;  /* 0x0000000000017941 */ /* 0x000fea0003800200 */
.L_x_570:
[----:B------:R-:W-:Y:S01]  /*5cb0*/  BAR.SYNC.DEFER_BLOCKING 0x0 ;  /* 0x0000000000007b1d */ /* 0x000fe20000010000 */
[----:B------:R-:W-:-:S13]  /*5cc0*/  ISETP.NE.AND P1, PT, R4, RZ, PT ;  /* 0x000000ff0400720c */ /* 0x000fda0003f25270 */
[----:B------:R-:W-:Y:S05]  /*5cd0*/  @P1 BRA `(.L_x_499) ;  /* 0x00000008008c1947 */ /* 0x000fea0003800000 */
[----:B0--3--:R-:W0:Y:S01]  /*5ce0*/  S2R R3, SR_CgaCtaId ;  /* 0x0000000000037919 */ /* 0x009e220000008800 */
[----:B------:R-:W-:Y:S01]  /*5cf0*/  MOV R2, 0x400 ;  /* 0x0000040000027802 */ /* 0x000fe20000000f00 */
[----:B------:R-:W-:Y:S03]  /*5d00*/  BSSY.RECONVERGENT B1, `(.L_x_572) ;  /* 0x000001a000017945 */ /* 0x000fe60003800200 */
[----:B0-----:R-:W-:-:S05]  /*5d10*/  LEA R30, R3, R2, 0x18 ;  /* 0x00000002031e7211 */ /* 0x001fca00078ec0ff */
[----:B------:R-:W0:Y:S04]  /*5d20*/  LDS.64 R14, [R30+0x18] ;  /* 0x000018001e0e7984 */ /* 0x000e280000000a00 */
[----:B----4-:R-:W3:Y:S04]  /*5d30*/  LDS.128 R4, [R30+0x20] ;  /* 0x000020001e047984 */ /* 0x010ee80000000c00 */
[----:B------:R4:W1:Y:S04]  /*5d40*/  LDS.64 R28, [R30+0x80] ;  /* 0x000080001e1c7984 */ /* 0x0008680000000a00 */
[----:B--2---:R4:W2:Y:S01]  /*5d50*/  LDS.128 R8, [R30+0x30] ;  /* 0x000030001e087984 */ /* 0x0048a20000000c00 */
[----:B0-----:R-:W-:Y:S01]  /*5d60*/  DSETP.GEU.AND P0, PT, R12, R14, PT ;  /* 0x0000000e0c00722a */ /* 0x001fe20003f0e000 */
[----:B------:R-:W-:-:S02]  /*5d70*/  IMAD.MOV.U32 R2, RZ, RZ, R14 ;  /* 0x000000ffff027224 */ /* 0x000fc400078e000e */
[----:B------:R-:W-:Y:S02]  /*5d80*/  IMAD.MOV.U32 R3, RZ, RZ, R15 ;  /* 0x000000ffff037224 */ /* 0x000fe400078e000f */
[----:B---3--:R-:W-:Y:S02]  /*5d90*/  IMAD.MOV.U32 R31, RZ, RZ, R4 ;  /* 0x000000ffff1f7224 */ /* 0x008fe400078e0004 */
[----:B------:R-:W-:-:S07]  /*5da0*/  IMAD.MOV.U32 R33, RZ, RZ, R5 ;  /* 0x000000ffff217224 */ /* 0x000fce00078e0005 */
[----:B-12-4-:R-:W-:Y:S05]  /*5db0*/  @!P0 BRA `(.L_x_573) ;  /* 0x0000000000388947 */ /* 0x016fea0003800000 */
        /* <DEDUP_REMOVED lines=14> */
.L_x_573:
[----:B------:R-:W-:Y:S05]  /*5ea0*/  BSYNC.RECONVERGENT B1 ;  /* 0x0000000000017941 */ /* 0x000fea0003800200 */
.L_x_572:
[----:B------:R0:W1:Y:S01]  /*5eb0*/  LDS.128 R16, [R30+0x40] ;  /* 0x000040001e107984 */ /* 0x0000620000000c00 */
[----:B------:R-:W-:Y:S01]  /*5ec0*/  DSETP.GEU.AND P0, PT, R2, R6, PT ;  /* 0x000000060200722a */ /* 0x000fe20003f0e000 */
[----:B------:R-:W-:Y:S01]  /*5ed0*/  BSSY.RECONVERGENT B1, `(.L_x_574) ;  /* 0x0000017000017945 */ /* 0x000fe20003800200 */
[----:B------:R-:W-:Y:S01]  /*5ee0*/  IMAD.MOV.U32 R35, RZ, RZ, R8 ;  /* 0x000000ffff237224 */ /* 0x000fe200078e0008 */
[----:B------:R0:W2:Y:S01]  /*5ef0*/  LDS.128 R20, [R30+0x50] ;  /* 0x000050001e147984 */ /* 0x0000a20000000c00 */
        /* <DEDUP_REMOVED lines=20> */
.L_x_575:
[----:B------:R-:W-:Y:S05]  /*6040*/  BSYNC.RECONVERGENT B1 ;  /* 0x0000000000017941 */ /* 0x000fea0003800200 */
.L_x_574:
        /* <DEDUP_REMOVED lines=21> */
.L_x_577:
[----:B------:R-:W-:Y:S05]  /*61a0*/  BSYNC.RECONVERGENT B1 ;  /* 0x0000000000017941 */ /* 0x000fea0003800200 */
.L_x_576:
        /* <DEDUP_REMOVED lines=21> */
.L_x_579:
[----:B------:R-:W-:Y:S05]  /*6300*/  BSYNC.RECONVERGENT B1 ;  /* 0x0000000000017941 */ /* 0x000fea0003800200 */
.L_x_578:
        /* <DEDUP_REMOVED lines=21> */
.L_x_581:
[----:B------:R-:W-:Y:S05]  /*6460*/  BSYNC.RECONVERGENT B1 ;  /* 0x0000000000017941 */ /* 0x000fea0003800200 */
.L_x_580:
        /* <DEDUP_REMOVED lines=21> */
.L_x_583:
[----:B------:R-:W-:Y:S05]  /*65c0*/  BSYNC.RECONVERGENT B1 ;  /* 0x0000000000017941 */ /* 0x000fea0003800200 */
.L_x_582:
        /* <DEDUP_REMOVED lines=20> */
.L_x_499:
[----:B------:R-:W-:Y:S05]  /*6710*/  BSYNC.RECONVERGENT B0 ;  /* 0x0000000000007941 */ /* 0x000fea0003800200 */
.L_x_466:
[----:B------:R-:W-:Y:S05]  /*6720*/  @P1 EXIT ;  /* 0x000000000000194d */ /* 0x000fea0003800000 */
[----:B0123--:R-:W0:Y:S01]  /*6730*/  LDC.64 R2, c[0x0][0x390] ;  /* 0x0000e400ff027b82 */ /* 0x00fe220000000a00 */
[----:B------:R-:W-:Y:S02]  /*6740*/  IMAD.MOV.U32 R18, RZ, RZ, R17 ;  /* 0x000000ffff127224 */ /* 0x000fe400078e0011 */
[----:B0-----:R-:W-:-:S05]  /*6750*/  IMAD.WIDE.U32 R2, R0, 0x10, R2 ;  /* 0x0000001000027825 */ /* 0x001fca00078e0002 */
[----:B------:R-:W-:Y:S04]  /*6760*/  STG.E.64 desc[UR10][R2.64], R12 ;  /* 0x0000000c02007986 */ /* 0x000fe8000c101b0a */
[----:B------:R-:W-:Y:S01]  /*6770*/  STG.E.64 desc[UR10][R2.64+0x8], R18 ;  /* 0x0000081202007986 */ /* 0x000fe2000c101b0a */
[----:B------:R-:W-:Y:S05]  /*6780*/  EXIT ;  /* 0x000000000000794d */ /* 0x000fea0003800000 */
.L_x_584:
        /* <DEDUP_REMOVED lines=15> */
.L_x_717:


//--------------------- .text._ZN6thrust24THRUST_300001_SM_1000_NS8cuda_cub4core6detail13_kernel_agentINS1_8__reduce11ReduceAgentINS0_12zip_iteratorIN4cuda3std3__45tupleIJNS0_10device_ptrIdEENS0_17counting_iteratorIlNS0_11use_defaultESF_SF_EEEEEEEPNSB_IJdlEEESJ_iNS1_9__extrema9arg_max_fIdlNSA_4lessIdEEEEEEJSI_SK_iSP_EEEvDpT0_ --------------------------
	.section	.text._ZN6thrust24THRUST_300001_SM_1000_NS8cuda_cub4core6detail13_kernel_agentINS1_8__reduce11ReduceAgentINS0_12zip_iteratorIN4cuda3std3__45tupleIJNS0_10device_ptrIdEENS0_17counting_iteratorIlNS0_11use_defaultESF_SF_EEEEEEEPNSB_IJdlEEESJ_iNS1_9__extrema9arg_max_fIdlNSA_4lessIdEEEEEEJSI_SK_iSP_EEEvDpT0_,"ax",@progbits
	.align	128
        .global         _ZN6thrust24THRUST_300001_SM_1000_NS8cuda_cub4core6detail13_kernel_agentINS1_8__reduce11ReduceAgentINS0_12zip_iteratorIN4cuda3std3__45tupleIJNS0_10device_ptrIdEENS0_17counting_iteratorIlNS0_11use_defaultESF_SF_EEEEEEEPNSB_IJdlEEESJ_iNS1_9__extrema9arg_max_fIdlNSA_4lessIdEEEEEEJSI_SK_iSP_EEEvDpT0_
        .type           _ZN6thrust24THRUST_300001_SM_1000_NS8cuda_cub4core6detail13_kernel_agentINS1_8__reduce11ReduceAgentINS0_12zip_iteratorIN4cuda3std3__45tupleIJNS0_10device_ptrIdEENS0_17counting_iteratorIlNS0_11use_defaultESF_SF_EEEEEEEPNSB_IJdlEEESJ_iNS1_9__extrema9arg_max_fIdlNSA_4lessIdEEEEEEJSI_SK_iSP_EEEvDpT0_,@function
        .size           _ZN6thrust24THRUST_300001_SM_1000_NS8cuda_cub4core6detail13_kernel_agentINS1_8__reduce11ReduceAgentINS0_12zip_iteratorIN4cuda3std3__45tupleIJNS0_10device_ptrIdEENS0_17counting_iteratorIlNS0_11use_defaultESF_SF_EEEEEEEPNSB_IJdlEEESJ_iNS1_9__extrema9arg_max_fIdlNSA_4lessIdEEEEEEJSI_SK_iSP_EEEvDpT0_,(.L_x_718 - _ZN6thrust24THRUST_300001_SM_1000_NS8cuda_cub4core6detail13_kernel_agentINS1_8__reduce11ReduceAgentINS0_12zip_iteratorIN4cuda3std3__45tupleIJNS0_10device_ptrIdEENS0_17counting_iteratorIlNS0_11use_defaultESF_SF_EEEEEEEPNSB_IJdlEEESJ_iNS1_9__extrema9arg_max_fIdlNSA_4lessIdEEEEEEJSI_SK_iSP_EEEvDpT0_)
        .other          _ZN6thrust24THRUST_300001_SM_1000_NS8cuda_cub4core6detail13_kernel_agentINS1_8__reduce11ReduceAgentINS0_12zip_iteratorIN4cuda3std3__45tupleIJNS0_10device_ptrIdEENS0_17counting_iteratorIlNS0_11use_defaultESF_SF_EEEEEEEPNSB_IJdlEEESJ_iNS1_9__extrema9arg_max_fIdlNSA_4lessIdEEEEEEJSI_SK_iSP_EEEvDpT0_,@"STO_CUDA_ENTRY STV_DEFAULT"
_ZN6thrust24THRUST_300001_SM_1000_NS8cuda_cub4core6detail13_kernel_agentINS1_8__reduce11ReduceAgentINS0_12zip_iteratorIN4cuda3std3__45tupleIJNS0_10device_ptrIdEENS0_17counting_iteratorIlNS0_11use_defaultESF_SF_EEEEEEEPNSB_IJdlEEESJ_iNS1_9__extrema9arg_max_fIdlNSA_4lessIdEEEEEEJSI_SK_iSP_EEEvDpT0_:
.text._ZN6thrust24THRUST_300001_SM_1000_NS8cuda_cub4core6detail13_kernel_agentINS1_8__reduce11ReduceAgentINS0_12zip_iteratorIN4cuda3std3__45tupleIJNS0_10device_ptrIdEENS0_17counting_iteratorIlNS0_11use_defaultESF_SF_EEEEEEEPNSB_IJdlEEESJ_iNS1_9__extrema9arg_max_fIdlNSA_4lessIdEEEEEEJSI_SK_iSP_EEEvDpT0_:
        /* <DEDUP_REMOVED lines=23> */
.L_x_588:
[----:B0-----:R-:W-:Y:S05]  /*0170*/  BSYNC.RECONVERGENT B1 ;  /* 0x0000000000017941 */ /* 0x001fea0003800200 */
.L_x_587:
        /* <DEDUP_REMOVED lines=19> */
.L_x_595:
        /* <DEDUP_REMOVED lines=31> */
.L_x_594:
[----:B------:R-:W-:Y:S05]  /*04a0*/  BSYNC.RECONVERGENT B3 ;  /* 0x0000000000037941 */ /* 0x000fea0003800200 */
.L_x_593:
[----:B------:R-:W-:Y:S01]  /*04b0*/  IADD3 R14, P0, PT, R14, 0x100, RZ ;  /* 0x000001000e0e7810 */ /* 0x000fe20007f1e0ff */
[----:B------:R-:W-:Y:S02]  /*04c0*/  VIADD R10, R10, 0x100 ;  /* 0x000001000a0a7836 */ /* 0x000fe40000000000 */
[----:B------:R-:W-:Y:S01]  /*04d0*/  IMAD.X R13, RZ, RZ, R13, P3 ;  /* 0x000000ffff0d7224 */ /* 0x000fe200018e060d */
[----:B------:R-:W-:Y:S01]  /*04e0*/  IADD3.X R15, PT, PT, RZ, R15, RZ, P0, !PT ;  /* 0x0000000fff0f7210 */ /* 0x000fe200007fe4ff */
[----:B------:R-:W-:Y:S08]  /*04f0*/  @P2 BRA `(.L_x_595) ;  /* 0xfffffffc006c2947 */ /* 0x000ff0000383ffff */
.L_x_592:
[----:B------:R-:W-:Y:S05]  /*0500*/  BSYNC.RECONVERGENT B2 ;  /* 0x0000000000027941 */ /* 0x000fea0003800200 */
.L_x_591:
[----:B------:R-:W-:-:S13]  /*0510*/  ISETP.GE.U32.AND P0, PT, R16, 0x300, PT ;  /* 0x000003001000780c */ /* 0x000fda0003f06070 */
[----:B------:R-:W-:Y:S05]  /*0520*/  @!P0 BRA `(.L_x_590) ;  /* 0x0000000400bc8947 */ /* 0x000fea0003800000 */
[----:B------:R-:W0:Y:S01]  /*0530*/  LDC.64 R4, c[0x0][0x380] ;  /* 0x0000e000ff047b82 */ /* 0x000e220000000a00 */
[----:B------:R-:W-:-:S07]  /*0540*/  VIADD R20, R10, 0x200 ;  /* 0x000002000a147836 */ /* 0x000fce0000000000 */
[----:B------:R-:W1:Y:S02]  /*0550*/  LDC.64 R6, c[0x0][0x388] ;  /* 0x0000e200ff067b82 */ /* 0x000e640000000a00 */
.L_x_604:
        /* <DEDUP_REMOVED lines=30> */
.L_x_597:
[----:B------:R-:W-:Y:S05]  /*0740*/  BSYNC.RECONVERGENT B2 ;  /* 0x0000000000027941 */ /* 0x000fea0003800200 */
.L_x_596:
        /* <DEDUP_REMOVED lines=23> */
.L_x_599:
[----:B------:R-:W-:Y:S05]  /*08c0*/  BSYNC.RECONVERGENT B2 ;  /* 0x0000000000027941 */ /* 0x000fea0003800200 */
.L_x_598:
        /* <DEDUP_REMOVED lines=25> */
.L_x_601:
[----:B------:R-:W-:Y:S05]  /*0a60*/  BSYNC.RECONVERGENT B2 ;  /* 0x0000000000027941 */ /* 0x000fea0003800200 */
.L_x_600:
        /* <DEDUP_REMOVED lines=22> */
.L_x_603:
[----:B------:R-:W-:Y:S05]  /*0bd0*/  BSYNC.RECONVERGENT B2 ;  /* 0x0000000000027941 */ /* 0x000fea0003800200 */
.L_x_602:
[C---:B------:R-:W-:Y:S02]  /*0be0*/  VIADD R10, R20.reuse, 0x200 ;  /* 0x00000200140a7836 */ /* 0x040fe40000000000 */
[----:B------:R-:W-:-:S03]  /*0bf0*/  VIADD R20, R20, 0x400 ;  /* 0x0000040014147836 */ /* 0x000fc60000000000 */
[----:B------:R-:W-:-:S13]  /*0c00*/  ISETP.GE.AND P0, PT, R10, UR5, PT ;  /* 0x000000050a007c0c */ /* 0x000fda000bf06270 */
[----:B------:R-:W-:Y:S05]  /*0c10*/  @!P0 BRA `(.L_x_604) ;  /* 0xfffffff800508947 */ /* 0x000fea000383ffff */
.L_x_590:
[----:B------:R-:W-:Y:S05]  /*0c20*/  BSYNC.RECONVERGENT B1 ;  /* 0x0000000000017941 */ /* 0x000fea0003800200 */
.L_x_589:
        /* <DEDUP_REMOVED lines=35> */
.L_x_607:
[----:B------:R-:W-:Y:S05]  /*0e60*/  BSYNC.RECONVERGENT B1 ;  /* 0x0000000000017941 */ /* 0x000fea0003800200 */
.L_x_606:
        /* <DEDUP_REMOVED lines=31> */
.L_x_609:
[----:B------:R-:W-:Y:S05]  /*1060*/  BSYNC.RECONVERGENT B1 ;  /* 0x0000000000017941 */ /* 0x000fea0003800200 */
.L_x_608:
        /* <DEDUP_REMOVED lines=31> */
.L_x_611:
[----:B------:R-:W-:Y:S05]  /*1260*/  BSYNC.RECONVERGENT B1 ;  /* 0x0000000000017941 */ /* 0x000fea0003800200 */
.L_x_610:
[----:B------:R-:W-:Y:S01]  /*1270*/  ISETP.GT.AND P0, PT, R10, 0x17, PT ;  /* 0x000000170a00780c */ /* 0x000fe20003f04270 */
[----:B-1----:R1:W1:Y:S01]  /*1280*/  SHFL.DOWN PT, R2, R4, 0x8, 0x1f ;  /* 0x09001f0004027f89 */ /* 0x00226200000e0000 */
[----:B------:R-:W-:Y:S01]  /*1290*/  BSSY.RECONVERGENT B1, `(.L_x_612) ;  /* 0x000001d000017945 */ /* 0x000fe20003800200 */
[----:B0-----:R-:W-:Y:S02]  /*12a0*/  IMAD.MOV.U32 R8, RZ, RZ, R11 ;  /* 0x000000ffff087224 */ /* 0x001fe400078e000b */
[----:B------:R0:W0:Y:S01]  /*12b0*/  SHFL.DOWN PT, R3, R5, 0x8, 0x1f ;  /* 0x09001f0005037f89 */ /* 0x00002200000e0000 */
[----:B------:R-:W-:Y:S02]  /*12c0*/  IMAD.MOV.U32 R9, RZ, RZ, R12 ;  /* 0x000000ffff097224 */ /* 0x000fe400078e000c */
[----:B------:R-:W-:Y:S01]  /*12d0*/  IMAD.MOV.U32 R6, RZ, RZ, R4 ;  /* 0x000000ffff067224 */ /* 0x000fe200078e0004 */
[----:B---3--:R3:W0:Y:S01]  /*12e0*/  SHFL.DOWN PT, R14, R11, 0x8, 0x1f ;  /* 0x09001f000b0e7f89 */ /* 0x00862200000e0000 */
[----:B--2---:R-:W-:-:S03]  /*12f0*/  IMAD.MOV.U32 R7, RZ, RZ, R5 ;  /* 0x000000ffff077224 */ /* 0x004fc600078e0005 */
[----:B----4-:R3:W2:Y:S01]  /*1300*/  SHFL.DOWN PT, R13, R12, 0x8, 0x1f ;  /* 0x09001f000c0d7f89 */ /* 0x0106a200000e0000 */
[----:B------:R-:W-:Y:S05]  /*1310*/  @P0 BRA `(.L_x_613) ;  /* 0x0000000000500947 */ /* 0x000fea0003800000 */
[----:B01----:R-:W-:Y:S01]  /*1320*/  DSETP.GEU.AND P0, PT, R4, R2, PT ;  /* 0x000000020400722a */ /* 0x003fe20003f0e000 */
        /* <DEDUP_REMOVED lines=19> */
.L_x_613:
[----:B------:R-:W-:Y:S05]  /*1460*/  BSYNC.RECONVERGENT B1 ;  /* 0x0000000000017941 */ /* 0x000fea0003800200 */
.L_x_612:
[----:B------:R-:W-:Y:S01]  /*1470*/  ISETP.GT.AND P0, PT, R10, 0xf, PT ;  /* 0x0000000f0a00780c */ /* 0x000fe20003f04270 */
[----:B-1----:R1:W4:Y:S01]  /*1480*/  SHFL.DOWN PT, R4, R6, 0x10, 0x1f ;  /* 0x0a001f0006047f89 */ /* 0x00232200000e0000 */
[----:B------:R-:W-:Y:S01]  /*1490*/  BSSY.RECONVERGENT B1, `(.L_x_614) ;  /* 0x000001d000017945 */ /* 0x000fe20003800200 */
[----:B0-----:R-:W-:Y:S02]  /*14a0*/  IMAD.MOV.U32 R14, RZ, RZ, R8 ;  /* 0x000000ffff0e7224 */ /* 0x001fe400078e0008 */
[----:B------:R1:W0:Y:S01]  /*14b0*/  SHFL.DOWN PT, R5, R7, 0x10, 0x1f ;  /* 0x0a001f0007057f89 */ /* 0x00022200000e0000 */
[----:B------:R-:W-:Y:S02]  /*14c0*/  IMAD.MOV.U32 R15, RZ, RZ, R9 ;  /* 0x000000ffff0f7224 */ /* 0x000fe400078e0009 */
[----:B------:R-:W-:Y:S01]  /*14d0*/  IMAD.MOV.U32 R2, RZ, RZ, R6 ;  /* 0x000000ffff027224 */ /* 0x000fe200078e0006 */
[----:B---3--:R1:W3:Y:S01]  /*14e0*/  SHFL.DOWN PT, R11, R8, 0x10, 0x1f ;  /* 0x0a001f00080b7f89 */ /* 0x0082e200000e0000 */
[----:B------:R-:W-:-:S03]  /*14f0*/  IMAD.MOV.U32 R3, RZ, RZ, R7 ;  /* 0x000000ffff037224 */ /* 0x000fc600078e0007 */
[----:B------:R1:W0:Y:S01]  /*1500*/  SHFL.DOWN PT, R12, R9, 0x10, 0x1f ;  /* 0x0a001f00090c7f89 */ /* 0x00022200000e0000 */
[----:B------:R-:W-:Y:S05]  /*1510*/  @P0 BRA `(.L_x_615) ;  /* 0x0000000000500947 */ /* 0x000fea0003800000 */
[----:B0---4-:R-:W-:Y:S01]  /*1520*/  DSETP.GEU.AND P0, PT, R6, R4, PT ;  /* 0x000000040600722a */ /* 0x011fe20003f0e000 */
[----:B---3--:R-:W-:Y:S02]  /*1530*/  IMAD.MOV.U32 R14, RZ, RZ, R11 ;  /* 0x000000ffff0e7224 */ /* 0x008fe400078e000b */
        /* <DEDUP_REMOVED lines=18> */
.L_x_615:
[----:B------:R-:W-:Y:S05]  /*1660*/  BSYNC.RECONVERGENT B1 ;  /* 0x0000000000017941 */ /* 0x000fea0003800200 */
.L_x_614:
[----:B------:R-:W-:Y:S01]  /*1670*/  ISETP.NE.AND P0, PT, R10, RZ, PT ;  /* 0x000000ff0a00720c */ /* 0x000fe20003f05270 */
[----:B------:R-:W-:-:S12]  /*1680*/  BSSY.RECONVERGENT B1, `(.L_x_616) ;  /* 0x000000a000017945 */ /* 0x000fd80003800200 */
[----:B------:R-:W-:Y:S05]  /*1690*/  @P0 BRA `(.L_x_617) ;  /* 0x0000000000200947 */ /* 0x000fea0003800000 */
[----:B-1----:R-:W1:Y:S01]  /*16a0*/  S2R R6, SR_CgaCtaId ;  /* 0x0000000000067919 */ /* 0x002e620000008800 */
[----:B0-----:R-:W-:Y:S02]  /*16b0*/  MOV R5, 0x400 ;  /* 0x0000040000057802 */ /* 0x001fe40000000f00 */
[----:B----4-:R-:W-:-:S04]  /*16c0*/  SHF.R.U32.HI R4, RZ, 0x1, R0 ;  /* 0x00000001ff047819 */ /* 0x010fc80000011600 */
[----:B------:R-:W-:Y:S02]  /*16d0*/  LOP3.LUT R4, R4, 0x1f0, RZ, 0xc0, !PT ;  /* 0x000001f004047812 */ /* 0x000fe400078ec0ff */
[----:B-1----:R-:W-:-:S05]  /*16e0*/  LEA R5, R6, R5, 0x18 ;  /* 0x0000000506057211 */ /* 0x002fca00078ec0ff */
[----:B------:R-:W-:-:S05]  /*16f0*/  IMAD.IADD R5, R4, 0x1, R5 ;  /* 0x0000000104057824 */ /* 0x000fca00078e0205 */
[----:B------:R0:W-:Y:S04]  /*1700*/  STS.64 [R5+0x10], R14 ;  /* 0x0000100e05007388 */ /* 0x0001e80000000a00 */
[----:B------:R0:W-:Y:S02]  /*1710*/  STS.64 [R5+0x8], R2 ;  /* 0x0000080205007388 */ /* 0x0001e40000000a00 */
.L_x_617:
[----:B------:R-:W-:Y:S05]  /*1720*/  BSYNC.RECONVERGENT B1 ;  /* 0x0000000000017941 */ /* 0x000fea0003800200 */
.L_x_616:
        /* <DEDUP_REMOVED lines=8> */
[----:B-1--4-:R-:W1:Y:S04]  /*17b0*/  LDS.128 R4, [R0+0x20] ;  /* 0x0000200000047984 */ /* 0x012e680000000c00 */
[----:B--2---:R2:W4:Y:S04]  /*17c0*/  LDS.64 R12, [R0+0x80] ;  /* 0x00008000000c7984 */ /* 0x0045280000000a00 */
[----:B---3--:R2:W3:Y:S01]  /*17d0*/  LDS.128 R8, [R0+0x30] ;  /* 0x0000300000087984 */ /* 0x0084e20000000c00 */
        /* <DEDUP_REMOVED lines=20> */
.L_x_620:
[----:B------:R-:W-:Y:S05]  /*1920*/  BSYNC.RECONVERGENT B1 ;  /* 0x0000000000017941 */ /* 0x000fea0003800200 */
.L_x_619:
        /* <DEDUP_REMOVED lines=23> */
.L_x_622:
[----:B------:R-:W-:Y:S05]  /*1aa0*/  BSYNC.RECONVERGENT B1 ;  /* 0x0000000000017941 */ /* 0x000fea0003800200 */
.L_x_621:
        /* <DEDUP_REMOVED lines=21> */
.L_x_624:
[----:B------:R-:W-:Y:S05]  /*1c00*/  BSYNC.RECONVERGENT B1 ;  /* 0x0000000000017941 */ /* 0x000fea0003800200 */
.L_x_623:
        /* <DEDUP_REMOVED lines=23> */
.L_x_626:
[----:B------:R-:W-:Y:S05]  /*1d80*/  BSYNC.RECONVERGENT B1 ;  /* 0x0000000000017941 */ /* 0x000fea0003800200 */
.L_x_625:
        /* <DEDUP_REMOVED lines=21> */
.L_x_628:
[----:B------:R-:W-:Y:S05]  /*1ee0*/  BSYNC.RECONVERGENT B1 ;  /* 0x0000000000017941 */ /* 0x000fea0003800200 */
.L_x_627:
        /* <DEDUP_REMOVED lines=21> */
.L_x_630:
[----:B------:R-:W-:Y:S05]  /*2040*/  BSYNC.RECONVERGENT B1 ;  /* 0x0000000000017941 */ /* 0x000fea0003800200 */
.L_x_629:
        /* <DEDUP_REMOVED lines=21> */
.L_x_605:
        /* <DEDUP_REMOVED lines=38> */
.L_x_632:
[----:B------:R-:W-:Y:S05]  /*2400*/  BSYNC.RECONVERGENT B1 ;  /* 0x0000000000017941 */ /* 0x000fea0003800200 */
.L_x_631:
[----:B------:R-:W-:Y:S01]  /*2410*/  IADD3 R8, PT, PT, R4, 0x2, RZ ;  /* 0x0000000204087810 */ /* 0x000fe20007ffe0ff */
[----:B------:R1:W1:Y:S01]  /*2420*/  SHFL.DOWN PT, R2, R6, 0x2, R5 ;  /* 0x0840000006027989 */ /* 0x00026200000e0005 */
[----:B------:R-:W-:Y:S01]  /*2430*/  BSSY.RECONVERGENT B1, `(.L_x_633) ;  /* 0x000001e000017945 */ /* 0x000fe20003800200 */
[----:B--2---:R-:W-:Y:S01]  /*2440*/  IMAD.MOV.U32 R10, RZ, RZ, R14 ;  /* 0x000000ffff0a7224 */ /* 0x004fe200078e000e */
[----:B------:R-:W-:Y:S01]  /*2450*/  ISETP.GT.AND P0, PT, R8, R5, PT ;  /* 0x000000050800720c */ /* 0x000fe20003f04270 */
[----:B------:R2:W1:Y:S01]  /*2460*/  SHFL.DOWN PT, R3, R7, 0x2, R5 ;  /* 0x0840000007037989 */ /* 0x00046200000e0005 */
[----:B----4-:R-:W-:Y:S02]  /*2470*/  IMAD.MOV.U32 R12, RZ, RZ, R16 ;  /* 0x000000ffff0c7224 */ /* 0x010fe400078e0010 */
        /* <DEDUP_REMOVED lines=25> */
.L_x_634:
[----:B------:R-:W-:Y:S05]  /*2610*/  BSYNC.RECONVERGENT B1 ;  /* 0x0000000000017941 */ /* 0x000fea0003800200 */
.L_x_633:
[----:B-1----:R-:W-:Y:S01]  /*2620*/  VIADD R2, R4, 0x4 ;  /* 0x0000000404027836 */ /* 0x002fe20000000000 */
[----:B------:R1:W4:Y:S01]  /*2630*/  SHFL.DOWN PT, R6, R8, 0x4, R5 ;  /* 0x0880000008067989 */ /* 0x00032200000e0005 */
[----:B------:R-:W-:Y:S01]  /*2640*/  BSSY.RECONVERGENT B1, `(.L_x_635) ;  /* 0x000001e000017945 */ /* 0x000fe20003800200 */
[----:B--2---:R-:W-:Y:S02]  /*2650*/  IMAD.MOV.U32 R14, RZ, RZ, R10 ;  /* 0x000000ffff0e7224 */ /* 0x004fe400078e000a */
[----:B------:R-:W-:Y:S01]  /*2660*/  ISETP.GT.AND P0, PT, R2, R5, PT ;  /* 0x000000050200720c */ /* 0x000fe20003f04270 */
[----:B------:R1:W2:Y:S01]  /*2670*/  SHFL.DOWN PT, R7, R9, 0x4, R5 ;  /* 0x0880000009077989 */ /* 0x0002a200000e0005 */
[----:B------:R-:W-:Y:S02]  /*2680*/  IMAD.MOV.U32 R16, RZ, RZ, R12 ;  /* 0x000000ffff107224 */ /* 0x000fe400078e000c */
[----:B------:R-:W-:Y:S01]  /*2690*/  IMAD.MOV.U32 R2, RZ, RZ, R8 ;  /* 0x000000ffff027224 */ /* 0x000fe200078e0008 */
[----:B---3--:R1:W3:Y:S01]  /*26a0*/  SHFL.DOWN PT, R11, R10, 0x4, R5 ;  /* 0x088000000a0b7989 */ /* 0x0082e200000e0005 */
[----:B------:R-:W-:-:S03]  /*26b0*/  IMAD.MOV.U32 R3, RZ, RZ, R9 ;  /* 0x000000ffff037224 */ /* 0x000fc600078e0009 */
[----:B0-----:R1:W0:Y:S04]  /*26c0*/  SHFL.DOWN PT, R13, R12, 0x4, R5 ;  /* 0x088000000c0d7989 */ /* 0x00122800000e0005 */
[----:B------:R-:W-:Y:S05]  /*26d0*/  @P0 BRA `(.L_x_636) ;  /* 0x0000000000500947 */ /* 0x000fea0003800000 */
[----:B--2-4-:R-:W-:Y:S01]  /*26e0*/  DSETP.GEU.AND P0, PT, R8, R6, PT ;  /* 0x000000060800722a */ /* 0x014fe20003f0e000 */
[----:B---3--:R-:W-:Y:S02]  /*26f0*/  IMAD.MOV.U32 R14, RZ, RZ, R11 ;  /* 0x000000ffff0e7224 */ /* 0x008fe400078e000b */
[----:B0-----:R-:W-:Y:S02]  /*2700*/  IMAD.MOV.U32 R16, RZ, RZ, R13 ;  /* 0x000000ffff107224 */ /* 0x001fe400078e000d */
        /* <DEDUP_REMOVED lines=17> */
.L_x_636:
[----:B------:R-:W-:Y:S05]  /*2820*/  BSYNC.RECONVERGENT B1 ;  /* 0x0000000000017941 */ /* 0x000fea0003800200 */
.L_x_635:
[----:B----4-:R-:W-:Y:S01]  /*2830*/  VIADD R6, R4, 0x8 ;  /* 0x0000000804067836 */ /* 0x010fe20000000000 */
[----:B-1----:R1:W4:Y:S01]  /*2840*/  SHFL.DOWN PT, R8, R2, 0x8, R5 ;  /* 0x0900000002087989 */ /* 0x00232200000e0005 */
[----:B------:R-:W-:Y:S01]  /*2850*/  BSSY.RECONVERGENT B1, `(.L_x_637) ;  /* 0x000001e000017945 */ /* 0x000fe20003800200 */
[----:B------:R-:W-:Y:S02]  /*2860*/  IMAD.MOV.U32 R10, RZ, RZ, R14 ;  /* 0x000000ffff0a7224 */ /* 0x000fe400078e000e */
[----:B------:R-:W-:Y:S01]  /*2870*/  ISETP.GT.AND P0, PT, R6, R5, PT ;  /* 0x000000050600720c */ /* 0x000fe20003f04270 */
[----:B------:R1:W1:Y:S01]  /*2880*/  SHFL.DOWN PT, R9, R3, 0x8, R5 ;  /* 0x0900000003097989 */ /* 0x00026200000e0005 */
[----:B------:R-:W-:Y:S02]  /*2890*/  IMAD.MOV.U32 R12, RZ, RZ, R16 ;  /* 0x000000ffff0c7224 */ /* 0x000fe400078e0010 */
[----:B------:R-:W-:Y:S01]  /*28a0*/  IMAD.MOV.U32 R6, RZ, RZ, R2 ;  /* 0x000000ffff067224 */ /* 0x000fe200078e0002 */
[----:B---3--:R3:W1:Y:S01]  /*28b0*/  SHFL.DOWN PT, R11, R14, 0x8, R5 ;  /* 0x090000000e0b7989 */ /* 0x00866200000e0005 */
[----:B--2---:R-:W-:-:S03]  /*28c0*/  IMAD.MOV.U32 R7, RZ, RZ, R3 ;  /* 0x000000ffff077224 */ /* 0x004fc600078e0003 */
[----:B0-----:R3:W0:Y:S04]  /*28d0*/  SHFL.DOWN PT, R13, R16, 0x8, R5 ;  /* 0x09000000100d7989 */ /* 0x00162800000e0005 */
[----:B------:R-:W-:Y:S05]  /*28e0*/  @P0 BRA `(.L_x_638) ;  /* 0x0000000000500947 */ /* 0x000fea0003800000 */
[----:B-1--4-:R-:W-:Y:S01]  /*28f0*/  DSETP.GEU.AND P0, PT, R2, R8, PT ;  /* 0x000000080200722a */ /* 0x012fe20003f0e000 */
[----:B------:R-:W-:Y:S02]  /*2900*/  IMAD.MOV.U32 R10, RZ, RZ, R11 ;  /* 0x000000ffff0a7224 */ /* 0x000fe400078e000b */
        /* <DEDUP_REMOVED lines=18> */
.L_x_638:
[----:B------:R-:W-:Y:S05]  /*2a30*/  BSYNC.RECONVERGENT B1 ;  /* 0x0000000000017941 */ /* 0x000fea0003800200 */
.L_x_637:
[----:B-1----:R-:W-:Y:S01]  /*2a40*/  VIADD R2, R4, 0x10 ;  /* 0x0000001004027836 */ /* 0x002fe20000000000 */
[----:B----4-:R1:W2:Y:S01]  /*2a50*/  SHFL.DOWN PT, R8, R6, 0x10, R5 ;  /* 0x0a00000006087989 */ /* 0x0102a200000e0005 */
[----:B------:R-:W-:Y:S01]  /*2a60*/  BSSY.RECONVERGENT B1, `(.L_x_639) ;  /* 0x000001e000017945 */ /* 0x000fe20003800200 */
[----:B---3--:R-:W-:Y:S02]  /*2a70*/  IMAD.MOV.U32 R14, RZ, RZ, R10 ;  /* 0x000000ffff0e7224 */ /* 0x008fe400078e000a */
[----:B------:R-:W-:Y:S01]  /*2a80*/  ISETP.GT.AND P0, PT, R2, R5, PT ;  /* 0x000000050200720c */ /* 0x000fe20003f04270 */
[----:B------:R1:W3:Y:S01]  /*2a90*/  SHFL.DOWN PT, R9, R7, 0x10, R5 ;  /* 0x0a00000007097989 */ /* 0x0002e200000e0005 */
[----:B------:R-:W-:Y:S02]  /*2aa0*/  IMAD.MOV.U32 R15, RZ, RZ, R12 ;  /* 0x000000ffff0f7224 */ /* 0x000fe400078e000c */
[----:B------:R-:W-:Y:S01]  /*2ab0*/  IMAD.MOV.U32 R2, RZ, RZ, R6 ;  /* 0x000000ffff027224 */ /* 0x000fe200078e0006 */
[----:B------:R1:W4:Y:S01]  /*2ac0*/  SHFL.DOWN PT, R11, R10, 0x10, R5 ;  /* 0x0a0000000a0b7989 */ /* 0x00032200000e0005 */
[----:B------:R-:W-:-:S03]  /*2ad0*/  IMAD.MOV.U32 R3, RZ, RZ, R7 ;  /* 0x000000ffff037224 */ /* 0x000fc600078e0007 */
[----:B0-----:R1:W0:Y:S04]  /*2ae0*/  SHFL.DOWN PT, R13, R12, 0x10, R5 ;  /* 0x0a0000000c0d7989 */ /* 0x00122800000e0005 */
[----:B------:R-:W-:Y:S05]  /*2af0*/  @P0 BRA `(.L_x_640) ;  /* 0x0000000000500947 */ /* 0x000fea0003800000 */
[----:B--23--:R-:W-:Y:S01]  /*2b00*/  DSETP.GEU.AND P0, PT, R6, R8, PT ;  /* 0x000000080600722a */ /* 0x00cfe20003f0e000 */
[----:B----4-:R-:W-:Y:S02]  /*2b10*/  IMAD.MOV.U32 R14, RZ, RZ, R11 ;  /* 0x000000ffff0e7224 */ /* 0x010fe400078e000b */
[----:B0-----:R-:W-:Y:S02]  /*2b20*/  IMAD.MOV.U32 R15, RZ, RZ, R13 ;  /* 0x000000ffff0f7224 */ /* 0x001fe400078e000d */
        /* <DEDUP_REMOVED lines=17> */
.L_x_640:
[----:B------:R-:W-:Y:S05]  /*2c40*/  BSYNC.RECONVERGENT B1 ;  /* 0x0000000000017941 */ /* 0x000fea0003800200 */
.L_x_639:
        /* <DEDUP_REMOVED lines=11> */
.L_x_642:
[----:B------:R-:W-:Y:S05]  /*2d00*/  BSYNC.RECONVERGENT B1 ;  /* 0x0000000000017941 */ /* 0x000fea0003800200 */
.L_x_641:
[----:B------:R-:W-:Y:S01]  /*2d10*/  BAR.SYNC.DEFER_BLOCKING 0x0 ;  /* 0x0000000000007b1d */ /* 0x000fe20000010000 */
[----:B------:R-:W-:-:S13]  /*2d20*/  ISETP.NE.AND P1, PT, R0, RZ, PT ;  /* 0x000000ff0000720c */ /* 0x000fda0003f25270 */
[----:B------:R-:W-:Y:S05]  /*2d30*/  @P1 BRA `(.L_x_618) ;  /* 0x0000003400ec1947 */ /* 0x000fea0003800000 */
[----:B------:R-:W-:Y:S01]  /*2d40*/  UISETP.GE.AND UP0, UPT, UR6, 0x21, UPT ;  /* 0x000000210600788c */ /* 0x000fe2000bf06270 */
[----:B----4-:R-:W-:Y:S02]  /*2d50*/  IMAD.MOV.U32 R11, RZ, RZ, R14 ;  /* 0x000000ffff0b7224 */ /* 0x010fe400078e000e */
[----:B--2---:R-:W-:Y:S02]  /*2d60*/  IMAD.MOV.U32 R8, RZ, RZ, R15 ;  /* 0x000000ffff087224 */ /* 0x004fe400078e000f */
        /* <DEDUP_REMOVED lines=29> */
.L_x_644:
[----:B------:R-:W-:Y:S05]  /*2f40*/  BSYNC.RECONVERGENT B1 ;  /* 0x0000000000017941 */ /* 0x000fea0003800200 */
.L_x_643:
[----:B------:R-:W-:Y:S01]  /*2f50*/  UISETP.GE.AND UP0, UPT, UR6, 0x41, UPT ;  /* 0x000000410600788c */ /* 0x000fe2000bf06270 */
[----:B---3--:R-:W-:Y:S02]  /*2f60*/  IMAD.MOV.U32 R9, RZ, RZ, R11 ;  /* 0x000000ffff097224 */ /* 0x008fe400078e000b */
[----:B------:R-:W-:Y:S02]  /*2f70*/  IMAD.MOV.U32 R0, RZ, RZ, R8 ;  /* 0x000000ffff007224 */ /* 0x000fe400078e0008 */
[----:B------:R-:W-:Y:S02]  /*2f80*/  IMAD.MOV.U32 R2, RZ, RZ, R4 ;  /* 0x000000ffff027224 */ /* 0x000fe400078e0004 */
[----:B------:R-:W-:Y:S02]  /*2f90*/  IMAD.MOV.U32 R3, RZ, RZ, R5 ;  /* 0x000000ffff037224 */ /* 0x000fe400078e0005 */
        /* <DEDUP_REMOVED lines=9> */
[----:B------:R-:W-:Y:S01]  /*3030*/  IMAD.MOV.U32 R3, RZ, RZ, R7 ;  /* 0x000000ffff037224 */ /* 0x000fe200078e0007 */
[----:B0-----:R-:W-:Y:S01]  /*3040*/  MOV R0, R13 ;  /* 0x0000000d00007202 */ /* 0x001fe20000000f00 */
        /* <DEDUP_REMOVED lines=16> */
.L_x_646:
[----:B------:R-:W-:Y:S05]  /*3150*/  BSYNC.RECONVERGENT B1 ;  /* 0x0000000000017941 */ /* 0x000fea0003800200 */
.L_x_645:
[----:B------:R-:W-:Y:S01]  /*3160*/  UISETP.GE.AND UP0, UPT, UR6, 0x61, UPT ;  /* 0x000000610600788c */ /* 0x000fe2000bf06270 */
[----:B------:R-:W-:Y:S02]  /*3170*/  IMAD.MOV.U32 R11, RZ, RZ, R9 ;  /* 0x000000ffff0b7224 */ /* 0x000fe400078e0009 */
        /* <DEDUP_REMOVED lines=30> */
.L_x_648:
[----:B------:R-:W-:Y:S05]  /*3360*/  BSYNC.RECONVERGENT B1 ;  /* 0x0000000000017941 */ /* 0x000fea0003800200 */
.L_x_647:
        /* <DEDUP_REMOVED lines=32> */
.L_x_650:
[----:B------:R-:W-:Y:S05]  /*3570*/  BSYNC.RECONVERGENT B1 ;  /* 0x0000000000017941 */ /* 0x000fea0003800200 */
.L_x_649:
        /* <DEDUP_REMOVED lines=32> */
.L_x_652:
[----:B------:R-:W-:Y:S05]  /*3780*/  BSYNC.RECONVERGENT B1 ;  /* 0x0000000000017941 */ /* 0x000fea0003800200 */
.L_x_651:
        /* <DEDUP_REMOVED lines=32> */
.L_x_654:
[----:B------:R-:W-:Y:S05]  /*3990*/  BSYNC.RECONVERGENT B1 ;  /* 0x0000000000017941 */ /* 0x000fea0003800200 */
.L_x_653:
[----:B------:R-:W-:Y:S01]  /*39a0*/  UISETP.GE.AND UP0, UPT, UR6, 0xe1, UPT ;  /* 0x000000e10600788c */ /* 0x000fe2000bf06270 */
[----:B------:R-:W-:Y:S02]  /*39b0*/  IMAD.MOV.U32 R14, RZ, RZ, R9 ;  /* 0x000000ffff0e7224 */ /* 0x000fe400078e0009 */
[----:B------:R-:W-:Y:S02]  /*39c0*/  IMAD.MOV.U32 R15, RZ, RZ, R0 ;  /* 0x000000ffff0f7224 */ /* 0x000fe400078e0000 */
[----:B------:R-:W-:Y:S02]  /*39d0*/  IMAD.MOV.U32 R2, RZ, RZ, R6 ;  /* 0x000000ffff027224 */ /* 0x000fe400078e0006 */
[----:B------:R-:W-:Y:S02]  /*39e0*/  IMAD.MOV.U32 R3, RZ, RZ, R7 ;  /* 0x000000ffff037224 */ /* 0x000fe400078e0007 */
[----:B------:R-:W-:Y:S05]  /*39f0*/  BRA.U !UP0, `(.L_x_618) ;  /* 0x0000002908bc7547 */ /* 0x000fea000b800000 */
        /* <DEDUP_REMOVED lines=26> */
.L_x_586:
        /* <DEDUP_REMOVED lines=37> */
.L_x_656:
[----:B------:R-:W-:Y:S05]  /*3df0*/  BSYNC.RECONVERGENT B1 ;  /* 0x0000000000017941 */ /* 0x000fea0003800200 */
.L_x_655:
[----:B------:R-:W-:Y:S01]  /*3e00*/  UISETP.GE.U32.AND UP0, UPT, UR4, 0xa00, UPT ;  /* 0x00000a000400788c */ /* 0x000fe2000bf06070 */
[----:B------:R-:W-:-:S08]  /*3e10*/  IMAD.MOV.U32 R5, RZ, RZ, 0x500 ;  /* 0x00000500ff057424 */ /* 0x000fd000078e00ff */
[----:B------:R-:W-:Y:S05]  /*3e20*/  BRA.U !UP0, `(.L_x_657) ;  /* 0x0000000508647547 */ /* 0x000fea000b800000 */
[----:B------:R-:W-:Y:S01]  /*3e30*/  IMAD.MOV.U32 R14, RZ, RZ, R8 ;  /* 0x000000ffff0e7224 */ /* 0x000fe200078e0008 */
[----:B------:R-:W-:Y:S01]  /*3e40*/  MOV R15, R9 ;  /* 0x00000009000f7202 */ /* 0x000fe20000000f00 */
[----:B------:R-:W-:Y:S01]  /*3e50*/  IMAD.MOV.U32 R17, RZ, RZ, 0x500 ;  /* 0x00000500ff117424 */ /* 0x000fe200078e00ff */
[----:B------:R-:W0:Y:S01]  /*3e60*/  LDCU UR4, c[0x0][0x398] ;  /* 0x00007300ff0477ac */ /* 0x000e220008000800 */
[----:B------:R-:W1:Y:S05]  /*3e70*/  LDCU.64 UR6, c[0x0][0x388] ;  /* 0x00007100ff0677ac */ /* 0x000e6a0008000a00 */
.L_x_660:
[----:B------:R-:W-:-:S05]  /*3e80*/  IMAD.WIDE.U32 R20, R17, 0x8, R2 ;  /* 0x0000000811147825 */ /* 0x000fca00078e0002 */
[----:B------:R-:W2:Y:S04]  /*3e90*/  LDG.E.64 R12, desc[UR8][R20.64] ;  /* 0x00000008140c7981 */ /* 0x000ea8000c1e1b00 */
[----:B------:R-:W3:Y:S01]  /*3ea0*/  LDG.E.64 R10, desc[UR8][R20.64+0x800] ;  /* 0x00080008140a7981 */ /* 0x000ee2000c1e1b00 */
[----:B------:R-:W-:Y:S01]  /*3eb0*/  IADD3 R16, P0, PT, R0, R17, RZ ;  /* 0x0000001100107210 */ /* 0x000fe20007f1e0ff */
[----:B------:R-:W-:Y:S02]  /*3ec0*/  BSSY.RECONVERGENT B1, `(.L_x_658) ;  /* 0x0000022000017945 */ /* 0x000fe40003800200 */
[----:B------:R-:W5:Y:S01]  /*3ed0*/  LDG.E.64 R6, desc[UR8][R20.64+0x1000] ;  /* 0x0010000814067981 */ /* 0x000f62000c1e1b00 */
[----:B-1----:R-:W-:Y:S01]  /*3ee0*/  IADD3 R16, P2, PT, R16, UR6, RZ ;  /* 0x0000000610107c10 */ /* 0x002fe2000ff5e0ff */
[----:B------:R-:W-:-:S02]  /*3ef0*/  IMAD.X R19, RZ, RZ, RZ, P0 ;  /* 0x000000ffff137224 */ /* 0x000fc400000e06ff */
[----:B------:R-:W5:Y:S03]  /*3f00*/  LDG.E.64 R4, desc[UR8][R20.64+0x1800] ;  /* 0x0018000814047981 */ /* 0x000f66000c1e1b00 */
[----:B------:R-:W-:Y:S01]  /*3f10*/  IADD3.X R19, PT, PT, R19, UR7, RZ, P2, !PT ;  /* 0x0000000713137c10 */ /* 0x000fe200097fe4ff */
[----:B------:R1:W5:Y:S04]  /*3f20*/  LDG.E.64 R8, desc[UR8][R20.64+0x2000] ;  /* 0x0020000814087981 */ /* 0x000368000c1e1b00 */
[----:B------:R-:W-:Y:S02]  /*3f30*/  IMAD.MOV.U32 R18, RZ, RZ, R19 ;  /* 0x000000ffff127224 */ /* 0x000fe400078e0013 */
[----:B-1----:R-:W-:Y:S01]  /*3f40*/  IMAD.MOV.U32 R21, RZ, RZ, R16 ;  /* 0x000000ffff157224 */ /* 0x002fe200078e0010 */
        /* <DEDUP_REMOVED lines=12> */
[----:B---3--:R-:W-:-:S14]  /*4010*/  DSETP.GEU.AND P2, PT, R12, R10, PT ;  /* 0x0000000a0c00722a */ /* 0x008fdc0003f4e000 */
[----:B------:R-:W-:Y:S05]  /*4020*/  @!P2 BRA `(.L_x_659) ;  /* 0x00000000002ca947 */ /* 0x000fea0003800000 */
[----:B------:R-:W-:-:S04]  /*4030*/  IADD3 R14, P0, P1, R0, UR6, R17 ;  /* 0x00000006000e7c10 */ /* 0x000fc8000f91e011 */
[----:B------:R-:W-:Y:S02]  /*4040*/  IADD3 R14, P2, PT, R14, 0x100, RZ ;  /* 0x000001000e0e7810 */ /* 0x000fe40007f5e0ff */
[----:B------:R-:W-:Y:S02]  /*4050*/  IADD3.X R15, PT, PT, RZ, UR7, RZ, P0, P1 ;  /* 0x00000007ff0f7c10 */ /* 0x000fe400087e24ff */
[----:B------:R-:W-:-:S03]  /*4060*/  ISETP.GE.U32.AND P0, PT, R21, R14, PT ;  /* 0x0000000e1500720c */ /* 0x000fc60003f06070 */
[----:B------:R-:W-:-:S05]  /*4070*/  IMAD.X R15, RZ, RZ, R15, P2 ;  /* 0x000000ffff0f7224 */ /* 0x000fca00010e060f */
[----:B------:R-:W-:-:S13]  /*4080*/  ISETP.GE.AND.EX P0, PT, R18, R15, PT, P0 ;  /* 0x0000000f1200720c */ /* 0x000fda0003f06300 */
[----:B------:R-:W-:-:S06]  /*4090*/  DSETP.LT.OR P0, PT, R10, R12, !P0 ;  /* 0x0000000c0a00722a */ /* 0x000fcc0004701400 */
[----:B------:R-:W-:Y:S02]  /*40a0*/  FSEL R10, R12, R10, P0 ;  /* 0x0000000a0c0a7208 */ /* 0x000fe40000000000 */
[----:B------:R-:W-:Y:S02]  /*40b0*/  FSEL R11, R13, R11, P0 ;  /* 0x0000000b0d0b7208 */ /* 0x000fe40000000000 */
[----:B------:R-:W-:Y:S02]  /*40c0*/  SEL R14, R21, R14, P0 ;  /* 0x0000000e150e7207 */ /* 0x000fe40000000000 */
[----:B------:R-:W-:-:S07]  /*40d0*/  SEL R15, R18, R15, P0 ;  /* 0x0000000f120f7207 */ /* 0x000fce0000000000 */
.L_x_659:
[----:B0-----:R-:W-:Y:S05]  /*40e0*/  BSYNC.RECONVERGENT B1 ;  /* 0x0000000000017941 */ /* 0x001fea0003800200 */
.L_x_658:
[----:B-----5:R-:W-:Y:S01]  /*40f0*/  DSETP.GEU.AND P2, PT, R10, R6, PT ;  /* 0x000000060a00722a */ /* 0x020fe20003f4e000 */
[----:B------:R-:W-:Y:S02]  /*4100*/  IADD3 R13, P0, PT, R16, 0x200, RZ ;  /* 0x00000200100d7810 */ /* 0x000fe40007f1e0ff */
[----:B------:R-:W-:-:S03]  /*4110*/  IADD3 R23, P3, P4, R0, UR6, R17 ;  /* 0x0000000600177c10 */ /* 0x000fc6000fc7e011 */
[----:B------:R-:W-:Y:S01]  /*4120*/  IMAD.X R12, RZ, RZ, R19, P0 ;  /* 0x000000ffff0c7224 */ /* 0x000fe200000e0613 */
[----:B------:R-:W-:-:S07]  /*4130*/  IADD3.X R24, PT, PT, RZ, UR7, RZ, P3, P4 ;  /* 0x00000007ff187c10 */ /* 0x000fce0009fe84ff */
        /* <DEDUP_REMOVED lines=10> */
[----:B------:R-:W-:Y:S01]  /*41e0*/  IMAD.X R11, RZ, RZ, R24, P3 ;  /* 0x000000ffff0b7224 */ /* 0x000fe200018e0618 */
[----:B------:R-:W-:Y:S01]  /*41f0*/  IADD3 R23, P3, PT, R23, 0x400, RZ ;  /* 0x0000040017177810 */ /* 0x000fe20007f7e0ff */
[----:B------:R-:W-:-:S04]  /*4200*/  DSETP.GEU.AND P1, PT, R6, R4, PT ;  /* 0x000000040600722a */ /* 0x000fc80003f2e000 */
[----:B------:R-:W-:-:S10]  /*4210*/  IMAD.X R24, RZ, RZ, R24, P3 ;  /* 0x000000ffff187224 */ /* 0x000fd400018e0618 */
        /* <DEDUP_REMOVED lines=9> */
[----:B------:R-:W-:-:S04]  /*42b0*/  VIADD R6, R17, 0xa00 ;  /* 0x00000a0011067836 */ /* 0x000fc80000000000 */
[----:B------:R-:W-:Y:S01]  /*42c0*/  DSETP.GEU.AND P2, PT, R4, R8, PT ;  /* 0x000000080400722a */ /* 0x000fe20003f4e000 */
[----:B------:R-:W-:-:S13]  /*42d0*/  ISETP.GT.AND P1, PT, R6, UR4, PT ;  /* 0x0000000406007c0c */ /* 0x000fda000bf24270 */
[----:B------:R-:W-:-:S04]  /*42e0*/  @P2 ISETP.GE.U32.AND P0, PT, R10, R23, PT ;  /* 0x000000170a00220c */ /* 0x000fc80003f06070 */
[----:B------:R-:W-:-:S13]  /*42f0*/  @P2 ISETP.GE.AND.EX P0, PT, R11, R24, PT, P0 ;  /* 0x000000180b00220c */ /* 0x000fda0003f06300 */
[----:B------:R-:W-:-:S06]  /*4300*/  @P2 DSETP.LT.OR P0, PT, R8, R4, !P0 ;  /* 0x000000040800222a */ /* 0x000fcc0004701400 */
[----:B------:R-:W-:Y:S02]  /*4310*/  @P2 FSEL R4, R4, R8, P0 ;  /* 0x0000000804042208 */ /* 0x000fe40000000000 */
[----:B------:R-:W-:Y:S01]  /*4320*/  @P2 FSEL R7, R5, R9, P0 ;  /* 0x0000000905072208 */ /* 0x000fe20000000000 */
[----:B------:R-:W-:Y:S01]  /*4330*/  VIADD R5, R17, 0x500 ;  /* 0x0000050011057836 */ /* 0x000fe20000000000 */
[----:B------:R-:W-:Y:S01]  /*4340*/  @P2 SEL R23, R10, R23, P0 ;  /* 0x000000170a172207 */ /* 0x000fe20000000000 */
[----:B------:R-:W-:Y:S01]  /*4350*/  @P2 IMAD.MOV.U32 R8, RZ, RZ, R4 ;  /* 0x000000ffff082224 */ /* 0x000fe200078e0004 */
[----:B------:R-:W-:Y:S01]  /*4360*/  @P2 SEL R24, R11, R24, P0 ;  /* 0x000000180b182207 */ /* 0x000fe20000000000 */
[----:B------:R-:W-:Y:S02]  /*4370*/  @P2 IMAD.MOV.U32 R9, RZ, RZ, R7 ;  /* 0x000000ffff092224 */ /* 0x000fe400078e0007 */
[----:B------:R-:W-:Y:S02]  /*4380*/  IMAD.MOV.U32 R17, RZ, RZ, R5 ;  /* 0x000000ffff117224 */ /* 0x000fe400078e0005 */
[----:B------:R-:W-:-:S02]  /*4390*/  IMAD.MOV.U32 R14, RZ, RZ, R8 ;  /* 0x000000ffff0e7224 */ /* 0x000fc400078e0008 */
[----:B------:R-:W-:Y:S01]  /*43a0*/  IMAD.MOV.U32 R15, RZ, RZ, R9 ;  /* 0x000000ffff0f7224 */ /* 0x000fe200078e0009 */
[----:B------:R-:W-:Y:S06]  /*43b0*/  @!P1 BRA `(.L_x_660) ;  /* 0xfffffff800b09947 */ /* 0x000fec000383ffff */
.L_x_657:
        /* <DEDUP_REMOVED lines=14> */
[----:B------:R-:W-:Y:S02]  /*44a0*/  IADD3 R7, PT, PT, R0, R5, RZ ;  /* 0x0000000500077210 */ /* 0x000fe40007ffe0ff */
[----:B------:R-:W-:Y:S02]  /*44b0*/  LEA.HI R4, R10, 0x1, RZ, 0x18 ;  /* 0x000000010a047811 */ /* 0x000fe400078fc0ff */
[----:B------:R-:W-:Y:S02]  /*44c0*/  IADD3 R14, P0, PT, R7, UR6, RZ ;  /* 0x00000006070e7c10 */ /* 0x000fe4000ff1e0ff */
[----:B------:R-:W-:Y:S01]  /*44d0*/  LOP3.LUT R6, R4, 0x3, RZ, 0xc0, !PT ;  /* 0x0000000304067812 */ /* 0x000fe200078ec0ff */
[----:B------:R-:W-:Y:S02]  /*44e0*/  IMAD.MOV.U32 R4, RZ, RZ, R0 ;  /* 0x000000ffff047224 */ /* 0x000fe400078e0000 */
[----:B------:R-:W-:-:S02]  /*44f0*/  IMAD.X R15, RZ, RZ, UR7, P0 ;  /* 0x00000007ff0f7e24 */ /* 0x000fc400080e06ff */
[----:B------:R-:W-:Y:S02]  /*4500*/  IMAD.MOV R11, RZ, RZ, -R6 ;  /* 0x000000ffff0b7224 */ /* 0x000fe400078e0a06 */
[----:B0-----:R-:W-:-:S04]  /*4510*/  IMAD.WIDE.U32 R2, R7, 0x8, R2 ;  /* 0x0000000807027825 */ /* 0x001fc800078e0002 */
[----:B------:R-:W-:Y:S02]  /*4520*/  IMAD.MOV.U32 R12, RZ, RZ, R2 ;  /* 0x000000ffff0c7224 */ /* 0x000fe400078e0002 */
[----:B------:R-:W-:-:S07]  /*4530*/  IMAD.MOV.U32 R13, RZ, RZ, R3 ;  /* 0x000000ffff0d7224 */ /* 0x000fce00078e0003 */
.L_x_667:
        /* <DEDUP_REMOVED lines=31> */
.L_x_666:
[----:B------:R-:W-:Y:S05]  /*4730*/  BSYNC.RECONVERGENT B3 ;  /* 0x0000000000037941 */ /* 0x000fea0003800200 */
.L_x_665:
[----:B------:R-:W-:Y:S01]  /*4740*/  IADD3 R14, P0, PT, R14, 0x100, RZ ;  /* 0x000001000e0e7810 */ /* 0x000fe20007f1e0ff */
[----:B------:R-:W-:Y:S02]  /*4750*/  VIADD R4, R4, 0x100 ;  /* 0x0000010004047836 */ /* 0x000fe40000000000 */
[----:B------:R-:W-:Y:S02]  /*4760*/  IMAD.X R13, RZ, RZ, R13, P3 ;  /* 0x000000ffff0d7224 */ /* 0x000fe400018e060d */
[----:B------:R-:W-:Y:S01]  /*4770*/  IMAD.X R15, RZ, RZ, R15, P0 ;  /* 0x000000ffff0f7224 */ /* 0x000fe200000e060f */
[----:B------:R-:W-:Y:S07]  /*4780*/  @P2 BRA `(.L_x_667) ;  /* 0xfffffffc006c2947 */ /* 0x000fee000383ffff */
.L_x_664:
[----:B------:R-:W-:Y:S05]  /*4790*/  BSYNC.RECONVERGENT B2 ;  /* 0x0000000000027941 */ /* 0x000fea0003800200 */
.L_x_663:
[----:B------:R-:W-:-:S13]  /*47a0*/  ISETP.GE.U32.AND P0, PT, R10, 0x300, PT ;  /* 0x000003000a00780c */ /* 0x000fda0003f06070 */
[----:B------:R-:W-:Y:S05]  /*47b0*/  @!P0 BRA `(.L_x_662) ;  /* 0x0000000400fc8947 */ /* 0x000fea0003800000 */
[----:B------:R-:W0:Y:S01]  /*47c0*/  LDCU.128 UR12, c[0x0][0x380] ;  /* 0x00007000ff0c77ac */ /* 0x000e220008000c00 */
[----:B------:R-:W1:Y:S01]  /*47d0*/  LDC.64 R20, c[0x0][0x380] ;  /* 0x0000e000ff147b82 */ /* 0x000e620000000a00 */
[CC--:B------:R-:W-:Y:S01]  /*47e0*/  IADD3 R7, P1, PT, R4.reuse, R5.reuse, RZ ;  /* 0x0000000504077210 */ /* 0x0c0fe20007f3e0ff */
[C---:B------:R-:W-:Y:S01]  /*47f0*/  VIADD R22, R4.reuse, 0x200 ;  /* 0x0000020004167836 */ /* 0x040fe20000000000 */
[----:B------:R-:W-:-:S03]  /*4800*/  IADD3 R16, PT, PT, R4, R5, RZ ;  /* 0x0000000504107210 */ /* 0x000fc60007ffe0ff */
[----:B------:R-:W-:Y:S02]  /*4810*/  IMAD.X R10, RZ, RZ, RZ, P1 ;  /* 0x000000ffff0a7224 */ /* 0x000fe400008e06ff */
[----:B------:R-:W2:Y:S01]  /*4820*/  LDC.64 R2, c[0x0][0x388] ;  /* 0x0000e200ff027b82 */ /* 0x000ea20000000a00 */
[C---:B0-----:R-:W-:Y:S02]  /*4830*/  LEA R6, P2, R7.reuse, UR12, 0x3 ;  /* 0x0000000c07067c11 */ /* 0x041fe4000f8418ff */
[----:B------:R-:W-:Y:S02]  /*4840*/  IADD3 R18, P0, PT, R16, UR14, RZ ;  /* 0x0000000e10127c10 */ /* 0x000fe4000ff1e0ff */
[----:B------:R-:W-:Y:S02]  /*4850*/  IADD3 R6, P1, PT, R6, 0x1800, RZ ;  /* 0x0000180006067810 */ /* 0x000fe40007f3e0ff */
[----:B------:R-:W-:Y:S01]  /*4860*/  LEA.HI.X R5, R7, UR13, R10, 0x3, P2 ;  /* 0x0000000d07057c11 */ /* 0x000fe200090f1c0a */
[----:B-1----:R-:W-:-:S04]  /*4870*/  IMAD.WIDE.U32 R20, R16, 0x8, R20 ;  /* 0x0000000810147825 */ /* 0x002fc800078e0014 */
[----:B------:R-:W-:Y:S02]  /*4880*/  IMAD.X R19, RZ, RZ, UR15, P0 ;  /* 0x0000000fff137e24 */ /* 0x000fe400080e06ff */
[----:B------:R-:W-:-:S07]  /*4890*/  IMAD.X R5, RZ, RZ, R5, P1 ;  /* 0x000000ffff057224 */ /* 0x000fce00008e0605 */
.L_x_676:
[----:B------:R-:W3:Y:S01]  /*48a0*/  LDG.E.64 R14, desc[UR8][R20.64] ;  /* 0x00000008140e7981 */ /* 0x000ee2000c1e1b00 */
[----:B------:R-:W-:-:S05]  /*48b0*/  IMAD.MOV.U32 R4, RZ, RZ, R6 ;  /* 0x000000ffff047224 */ /* 0x000fca00078e0006 */
[----:B------:R0:W5:Y:S04]  /*48c0*/  LDG.E.64 R10, desc[UR8][R4.64+-0x1000] ;  /* 0xfff00008040a7981 */ /* 0x000168000c1e1b00 */
[----:B------:R0:W5:Y:S01]  /*48d0*/  LDG.E.64 R6, desc[UR8][R4.64+-0x800] ;  /* 0xfff8000804067981 */ /* 0x000162000c1e1b00 */
[----:B------:R-:W-:Y:S01]  /*48e0*/  BSSY.RECONVERGENT B2, `(.L_x_668) ;  /* 0x0000015000027945 */ /* 0x000fe20003800200 */
[----:B------:R-:W-:Y:S02]  /*48f0*/  IMAD.MOV.U32 R26, RZ, RZ, R18 ;  /* 0x000000ffff1a7224 */ /* 0x000fe400078e0012 */
[----:B------:R-:W-:Y:S01]  /*4900*/  IMAD.MOV.U32 R25, RZ, RZ, R19 ;  /* 0x000000ffff197224 */ /* 0x000fe200078e0013 */
[----:B---3--:R-:W-:Y:S01]  /*4910*/  DSETP.GEU.AND P0, PT, R8, R14, PT ;  /* 0x0000000e0800722a */ /* 0x008fe20003f0e000 */
[----:B------:R-:W-:-:S02]  /*4920*/  IMAD.MOV.U32 R12, RZ, RZ, R14 ;  /* 0x000000ffff0c7224 */ /* 0x000fc400078e000e */
        /* <DEDUP_REMOVED lines=16> */
.L_x_669:
[----:B------:R-:W-:Y:S05]  /*4a30*/  BSYNC.RECONVERGENT B2 ;  /* 0x0000000000027941 */ /* 0x000fea0003800200 */
.L_x_668:
[----:B-----5:R-:W-:Y:S01]  /*4a40*/  DSETP.GEU.AND P0, PT, R12, R10, PT ;  /* 0x0000000a0c00722a */ /* 0x020fe20003f0e000 */
[----:B------:R-:W-:Y:S01]  /*4a50*/  VIADD R9, R16, 0x100 ;  /* 0x0000010010097836 */ /* 0x000fe20000000000 */
[----:B------:R-:W-:Y:S01]  /*4a60*/  BSSY.RECONVERGENT B2, `(.L_x_670) ;  /* 0x0000016000027945 */ /* 0x000fe20003800200 */
[----:B------:R-:W-:-:S03]  /*4a70*/  IMAD.MOV.U32 R8, RZ, RZ, R10 ;  /* 0x000000ffff087224 */ /* 0x000fc600078e000a */
[----:B--2---:R-:W-:Y:S01]  /*4a80*/  IADD3 R23, P1, PT, R9, R2, RZ ;  /* 0x0000000209177210 */ /* 0x004fe20007f3e0ff */
[----:B------:R-:W-:-:S04]  /*4a90*/  IMAD.MOV.U32 R9, RZ, RZ, R11 ;  /* 0x000000ffff097224 */ /* 0x000fc800078e000b */
[----:B------:R-:W-:Y:S02]  /*4aa0*/  IMAD.X R24, RZ, RZ, R3, P1 ;  /* 0x000000ffff187224 */ /* 0x000fe400008e0603 */
[----:B------:R-:W-:Y:S02]  /*4ab0*/  IMAD.MOV.U32 R15, RZ, RZ, R23 ;  /* 0x000000ffff0f7224 */ /* 0x000fe400078e0017 */
[----:B------:R-:W-:Y:S01]  /*4ac0*/  IMAD.MOV.U32 R14, RZ, RZ, R24 ;  /* 0x000000ffff0e7224 */ /* 0x000fe200078e0018 */
        /* <DEDUP_REMOVED lines=15> */
.L_x_671:
[----:B------:R-:W-:Y:S05]  /*4bc0*/  BSYNC.RECONVERGENT B2 ;  /* 0x0000000000027941 */ /* 0x000fea0003800200 */
.L_x_670:
[----:B------:R0:W5:Y:S01]  /*4bd0*/  LDG.E.64 R10, desc[UR8][R4.64] ;  /* 0x00000008040a7981 */ /* 0x000162000c1e1b00 */
[----:B------:R-:W-:Y:S01]  /*4be0*/  DSETP.GEU.AND P0, PT, R8, R6, PT ;  /* 0x000000060800722a */ /* 0x000fe20003f0e000 */
[----:B------:R-:W-:Y:S01]  /*4bf0*/  IADD3 R13, PT, PT, R16, 0x200, RZ ;  /* 0x00000200100d7810 */ /* 0x000fe20007ffe0ff */
[----:B------:R-:W-:Y:S01]  /*4c00*/  BSSY.RECONVERGENT B2, `(.L_x_672) ;  /* 0x0000016000027945 */ /* 0x000fe20003800200 */
[----:B------:R-:W-:Y:S02]  /*4c10*/  IMAD.MOV.U32 R12, RZ, RZ, R6 ;  /* 0x000000ffff0c7224 */ /* 0x000fe400078e0006 */
[----:B------:R-:W-:Y:S01]  /*4c20*/  IADD3 R24, P1, PT, R13, R2, RZ ;  /* 0x000000020d187210 */ /* 0x000fe20007f3e0ff */
[----:B------:R-:W-:-:S04]  /*4c30*/  IMAD.MOV.U32 R13, RZ, RZ, R7 ;  /* 0x000000ffff0d7224 */ /* 0x000fc800078e0007 */
[----:B------:R-:W-:Y:S02]  /*4c40*/  IMAD.X R23, RZ, RZ, R3, P1 ;  /* 0x000000ffff177224 */ /* 0x000fe400008e0603 */
        /* <DEDUP_REMOVED lines=17> */
.L_x_673:
[----:B------:R-:W-:Y:S05]  /*4d60*/  BSYNC.RECONVERGENT B2 ;  /* 0x0000000000027941 */ /* 0x000fea0003800200 */
.L_x_672:
[----:B-----5:R-:W-:Y:S01]  /*4d70*/  DSETP.GEU.AND P0, PT, R12, R10, PT ;  /* 0x0000000a0c00722a */ /* 0x020fe20003f0e000 */
[----:B------:R-:W-:Y:S01]  /*4d80*/  VIADD R7, R16, 0x300 ;  /* 0x0000030010077836 */ /* 0x000fe20000000000 */
[----:B------:R-:W-:Y:S01]  /*4d90*/  BSSY.RECONVERGENT B2, `(.L_x_674) ;  /* 0x0000016000027945 */ /* 0x000fe20003800200 */
[----:B------:R-:W-:Y:S02]  /*4da0*/  IMAD.MOV.U32 R8, RZ, RZ, R10 ;  /* 0x000000ffff087224 */ /* 0x000fe400078e000a */
[----:B------:R-:W-:Y:S01]  /*4db0*/  IMAD.MOV.U32 R9, RZ, RZ, R11 ;  /* 0x000000ffff097224 */ /* 0x000fe200078e000b */
[----:B------:R-:W-:-:S05]  /*4dc0*/  IADD3 R7, P1, PT, R7, R2, RZ ;  /* 0x0000000207077210 */ /* 0x000fca0007f3e0ff */
        /* <DEDUP_REMOVED lines=18> */
.L_x_675:
[----:B------:R-:W-:Y:S05]  /*4ef0*/  BSYNC.RECONVERGENT B2 ;  /* 0x0000000000027941 */ /* 0x000fea0003800200 */
.L_x_674:
[----:B------:R-:W-:Y:S01]  /*4f00*/  VIADD R10, R22, 0x200 ;  /* 0x00000200160a7836 */ /* 0x000fe20000000000 */
[----:B------:R-:W-:Y:S01]  /*4f10*/  IADD3 R6, P2, PT, R4, 0x2000, RZ ;  /* 0x0000200004067810 */ /* 0x000fe20007f5e0ff */
[----:B------:R-:W-:Y:S01]  /*4f20*/  VIADD R22, R22, 0x400 ;  /* 0x0000040016167836 */ /* 0x000fe20000000000 */
[----:B------:R-:W-:Y:S01]  /*4f30*/  IADD3 R18, P1, PT, R18, 0x400, RZ ;  /* 0x0000040012127810 */ /* 0x000fe20007f3e0ff */
[----:B------:R-:W-:Y:S01]  /*4f40*/  VIADD R16, R16, 0x400 ;  /* 0x0000040010107836 */ /* 0x000fe20000000000 */
[----:B------:R-:W-:Y:S01]  /*4f50*/  ISETP.GE.AND P0, PT, R10, R17, PT ;  /* 0x000000110a00720c */ /* 0x000fe20003f06270 */
[----:B------:R-:W-:Y:S01]  /*4f60*/  IMAD.X R5, RZ, RZ, R5, P2 ;  /* 0x000000ffff057224 */ /* 0x000fe200010e0605 */
[----:B------:R-:W-:Y:S02]  /*4f70*/  IADD3 R20, P2, PT, R20, 0x2000, RZ ;  /* 0x0000200014147810 */ /* 0x000fe40007f5e0ff */
[----:B------:R-:W-:-:S03]  /*4f80*/  IADD3.X R19, PT, PT, RZ, R19, RZ, P1, !PT ;  /* 0x00000013ff137210 */ /* 0x000fc60000ffe4ff */
[----:B------:R-:W-:-:S06]  /*4f90*/  IMAD.X R21, RZ, RZ, R21, P2 ;  /* 0x000000ffff157224 */ /* 0x000fcc00010e0615 */
[----:B------:R-:W-:Y:S05]  /*4fa0*/  @!P0 BRA `(.L_x_676) ;  /* 0xfffffff8003c8947 */ /* 0x000fea000383ffff */
.L_x_662:
[----:B------:R-:W-:Y:S05]  /*4fb0*/  BSYNC.RECONVERGENT B1 ;  /* 0x0000000000017941 */ /* 0x000fea0003800200 */
.L_x_661:
        /* <DEDUP_REMOVED lines=32> */
.L_x_678:
[----:B------:R-:W-:Y:S05]  /*51c0*/  BSYNC.RECONVERGENT B1 ;  /* 0x0000000000017941 */ /* 0x000fea0003800200 */
.L_x_677:
        /* <DEDUP_REMOVED lines=31> */
.L_x_680:
[----:B------:R-:W-:Y:S05]  /*53c0*/  BSYNC.RECONVERGENT B1 ;  /* 0x0000000000017941 */ /* 0x000fea0003800200 */
.L_x_679:
        /* <DEDUP_REMOVED lines=31> */
.L_x_682:
[----:B------:R-:W-:Y:S05]  /*55c0*/  BSYNC.RECONVERGENT B1 ;  /* 0x0000000000017941 */ /* 0x000fea0003800200 */
.L_x_681:
        /* <DEDUP_REMOVED lines=31> */
.L_x_684:
[----:B------:R-:W-:Y:S05]  /*57c0*/  BSYNC.RECONVERGENT B1 ;  /* 0x0000000000017941 */ /* 0x000fea0003800200 */
.L_x_683:
[----:B------:R-:W-:Y:S01]  /*57d0*/  ISETP.GT.AND P0, PT, R10, 0xf, PT ;  /* 0x0000000f0a00780c */ /* 0x000fe20003f04270 */
[----:B-1----:R1:W1:Y:S01]  /*57e0*/  SHFL.DOWN PT, R6, R4, 0x10, 0x1f ;  /* 0x0a001f0004067f89 */ /* 0x00226200000e0000 */
[----:B------:R-:W-:Y:S01]  /*57f0*/  BSSY.RECONVERGENT B1, `(.L_x_685) ;  /* 0x000001d000017945 */ /* 0x000fe20003800200 */
[----:B---3--:R-:W-:Y:S02]  /*5800*/  IMAD.MOV.U32 R14, RZ, RZ, R8 ;  /* 0x000000ffff0e7224 */ /* 0x008fe400078e0008 */
[----:B--2---:R2:W3:Y:S01]  /*5810*/  SHFL.DOWN PT, R7, R5, 0x10, 0x1f ;  /* 0x0a001f0005077f89 */ /* 0x0044e200000e0000 */
[----:B------:R-:W-:Y:S02]  /*5820*/  IMAD.MOV.U32 R15, RZ, RZ, R9 ;  /* 0x000000ffff0f7224 */ /* 0x000fe400078e0009 */
[----:B------:R-:W-:Y:S01]  /*5830*/  IMAD.MOV.U32 R2, RZ, RZ, R4 ;  /* 0x000000ffff027224 */ /* 0x000fe200078e0004 */
[----:B0-----:R2:W0:Y:S01]  /*5840*/  SHFL.DOWN PT, R11, R8, 0x10, 0x1f ;  /* 0x0a001f00080b7f89 */ /* 0x00142200000e0000 */
        /* <DEDUP_REMOVED lines=23> */
.L_x_686:
[----:B------:R-:W-:Y:S05]  /*59c0*/  BSYNC.RECONVERGENT B1 ;  /* 0x0000000000017941 */ /* 0x000fea0003800200 */
.L_x_685:
        /* <DEDUP_REMOVED lines=11> */
.L_x_688:
[----:B------:R-:W-:Y:S05]  /*5a80*/  BSYNC.RECONVERGENT B1 ;  /* 0x0000000000017941 */ /* 0x000fea0003800200 */
.L_x_687:
        /* <DEDUP_REMOVED lines=8> */
[----:B---3--:R-:W2:Y:S04]  /*5b10*/  LDS.128 R4, [R0+0x20] ;  /* 0x0000200000047984 */ /* 0x008ea80000000c00 */
[----:B0---4-:R0:W3:Y:S04]  /*5b20*/  LDS.64 R12, [R0+0x80] ;  /* 0x00008000000c7984 */ /* 0x0110e80000000a00 */
[----:B------:R0:W4:Y:S01]  /*5b30*/  LDS.128 R8, [R0+0x30] ;  /* 0x0000300000087984 */ /* 0x0001220000000c00 */
[----:B-1----:R-:W-:Y:S01]  /*5b40*/  DSETP.GEU.AND P0, PT, R2, R16, PT ;  /* 0x000000100200722a */ /* 0x002fe20003f0e000 */
[----:B------:R-:W-:-:S02]  /*5b50*/  IMAD.MOV.U32 R24, RZ, RZ, R16 ;  /* 0x000000ffff187224 */ /* 0x000fc400078e0010 */
[----:B------:R-:W-:Y:S02]  /*5b60*/  IMAD.MOV.U32 R25, RZ, RZ, R17 ;  /* 0x000000ffff197224 */ /* 0x000fe400078e0011 */
[----:B--2---:R-:W-:Y:S02]  /*5b70*/  IMAD.MOV.U32 R27, RZ, RZ, R4 ;  /* 0x000000ffff1b7224 */ /* 0x004fe400078e0004 */
[----:B------:R-:W-:-:S07]  /*5b80*/  IMAD.MOV.U32 R29, RZ, RZ, R5 ;  /* 0x000000ffff1d7224 */ /* 0x000fce00078e0005 */
[----:B0--34-:R-:W-:Y:S05]  /*5b90*/  @!P0 BRA `(.L_x_690) ;  /* 0x0000000000388947 */ /* 0x019fea0003800000 */
        /* <DEDUP_REMOVED lines=14> */
.L_x_690:
[----:B------:R-:W-:Y:S05]  /*5c80*/  BSYNC.RECONVERGENT B1 ;  /* 0x0000000000017941 */ /* 0x000fea0003800200 */
.L_x_689:
[----:B------:R0:W1:Y:S01]  /*5c90*/  LDS.128 R16, [R0+0x40] ;  /* 0x0000400000107984 */ /* 0x0000620000000c00 */
[----:B------:R-:W-:Y:S01]  /*5ca0*/  DSETP.GEU.AND P0, PT, R24, R6, PT ;  /* 0x000000061800722a */ /* 0x000fe20003f0e000 */
[----:B------:R-:W-:Y:S01]  /*5cb0*/  BSSY.RECONVERGENT B1, `(.L_x_691) ;  /* 0x0000015000017945 */ /* 0x000fe20003800200 */
[----:B------:R-:W-:Y:S01]  /*5cc0*/  IMAD.MOV.U32 R4, RZ, RZ, R6 ;  /* 0x000000ffff047224 */ /* 0x000fe200078e0006 */
[----:B------:R0:W2:Y:S01]  /*5cd0*/  LDS.128 R20, [R0+0x50] ;  /* 0x0000500000147984 */ /* 0x0000a20000000c00 */
[----:B------:R-:W-:Y:S01]  /*5ce0*/  MOV R5, R7 ;  /* 0x0000000700057202 */ /* 0x000fe20000000f00 */
[----:B------:R-:W-:Y:S02]  /*5cf0*/  IMAD.MOV.U32 R15, RZ, RZ, R8 ;  /* 0x000000ffff0f7224 */ /* 0x000fe400078e0008 */
[----:B------:R-:W-:-:S07]  /*5d00*/  IMAD.MOV.U32 R14, RZ, RZ, R9 ;  /* 0x000000ffff0e7224 */ /* 0x000fce00078e0009 */
        /* <DEDUP_REMOVED lines=15> */
.L_x_692:
[----:B------:R-:W-:Y:S05]  /*5e00*/  BSYNC.RECONVERGENT B1 ;  /* 0x0000000000017941 */ /* 0x000fea0003800200 */
.L_x_691:
        /* <DEDUP_REMOVED lines=21> */
.L_x_694:
[----:B------:R-:W-:Y:S05]  /*5f60*/  BSYNC.RECONVERGENT B1 ;  /* 0x0000000000017941 */ /* 0x000fea0003800200 */
.L_x_693:
        /* <DEDUP_REMOVED lines=23> */
.L_x_696:
[----:B------:R-:W-:Y:S05]  /*60e0*/  BSYNC.RECONVERGENT B1 ;  /* 0x0000000000017941 */ /* 0x000fea0003800200 */
.L_x_695:
        /* <DEDUP_REMOVED lines=21> */
.L_x_698:
[----:B------:R-:W-:Y:S05]  /*6240*/  BSYNC.RECONVERGENT B1 ;  /* 0x0000000000017941 */ /* 0x000fea0003800200 */
.L_x_697:
        /* <DEDUP_REMOVED lines=21> */
.L_x_700:
[----:B------:R-:W-:Y:S05]  /*63a0*/  BSYNC.RECONVERGENT B1 ;  /* 0x0000000000017941 */ /* 0x000fea0003800200 */
.L_x_699:
        /* <DEDUP_REMOVED lines=20> */
.L_x_618:
[----:B------:R-:W-:Y:S05]  /*64f0*/  BSYNC.RECONVERGENT B0 ;  /* 0x0000000000007941 */ /* 0x000fea0003800200 */
.L_x_585:
[----:B------:R-:W-:Y:S05]  /*6500*/  @P1 EXIT ;  /* 0x000000000000194d */ /* 0x000fea0003800000 */
[----:B012-4-:R-:W0:Y:S02]  /*6510*/  LDC.64 R4, c[0x0][0x390] ;  /* 0x0000e400ff047b82 */ /* 0x017e240000000a00 */
[----:B0-----:R-:W-:Y:S04]  /*6520*/  STG.E.64 desc[UR8][R4.64], R2 ;  /* 0x0000000204007986 */ /* 0x001fe8000c101b08 */
[----:B------:R-:W-:Y:S01]  /*6530*/  STG.E.64 desc[UR8][R4.64+0x8], R14 ;  /* 0x0000080e04007986 */ /* 0x000fe2000c101b08 */
[----:B------:R-:W-:Y:S05]  /*6540*/  EXIT ;  /* 0x000000000000794d */ /* 0x000fea0003800000 */
.L_x_701:
        /* <DEDUP_REMOVED lines=11> */
.L_x_718:


//--------------------- .text._Z6jacobiILj512EEvPdS0_mmmS0_ --------------------------
	.section	.text._Z6jacobiILj512EEvPdS0_mmmS0_,"ax",@progbits
	.align	128
        .global         _Z6jacobiILj512EEvPdS0_mmmS0_
        .type           _Z6jacobiILj512EEvPdS0_mmmS0_,@function
        .size           _Z6jacobiILj512EEvPdS0_mmmS0_,(.L_x_709 - _Z6jacobiILj512EEvPdS0_mmmS0_)
        .other          _Z6jacobiILj512EEvPdS0_mmmS0_,@"STO_CUDA_ENTRY STV_DEFAULT"
_Z6jacobiILj512EEvPdS0_mmmS0_:
.text._Z6jacobiILj512EEvPdS0_mmmS0_:
[----:B------:R-:W-:Y:S01]  /*0000*/  LDC R1, c[0x0][0x37c] ;  /* 0x0000df00ff017b82 */ /* 0x000fe20000000800 */
[----:B------:R-:W0:Y:S07]  /*0010*/  S2R R21, SR_TID.Y ;  /* 0x0000000000157919 */ /* 0x000e2e0000002200 */
[----:B------:R-:W1:Y:S01]  /*0020*/  LDC R25, c[0x0][0x360] ;  /* 0x0000d800ff197b82 */ /* 0x000e620000000800 */
[----:B------:R-:W2:Y:S01]  /*0030*/  LDCU.64 UR4, c[0x0][0x3a0] ;  /* 0x00007400ff0477ac */ /* 0x000ea20008000a00 */
[----:B------:R-:W-:Y:S01]  /*0040*/  IMAD.MOV.U32 R4, RZ, RZ, -0x1 ;  /* 0xffffffffff047424 */ /* 0x000fe200078e00ff */
[----:B------:R-:W1:Y:S01]  /*0050*/  S2R R20, SR_TID.X ;  /* 0x0000000000147919 */ /* 0x000e620000002100 */
[----:B------:R-:W-:Y:S01]  /*0060*/  IMAD.MOV.U32 R5, RZ, RZ, -0x1 ;  /* 0xffffffffff057424 */ /* 0x000fe200078e00ff */
[----:B------:R-:W3:Y:S01]  /*0070*/  LDCU.64 UR10, c[0x0][0x358] ;  /* 0x00006b00ff0a77ac */ /* 0x000ee20008000a00 */
[----:B------:R-:W-:Y:S01]  /*0080*/  IMAD.MOV.U32 R15, RZ, RZ, RZ ;  /* 0x000000ffff0f7224 */ /* 0x000fe200078e00ff */
[----:B------:R-:W4:Y:S01]  /*0090*/  S2R R23, SR_TID.Z ;  /* 0x0000000000177919 */ /* 0x000f220000002300 */
[----:B------:R-:W0:Y:S01]  /*00a0*/  S2UR UR8, SR_CTAID.Y ;  /* 0x00000000000879c3 */ /* 0x000e220000002600 */
[----:B------:R-:W4:Y:S07]  /*00b0*/  S2R R0, SR_CTAID.Z ;  /* 0x0000000000007919 */ /* 0x000f2e0000002700 */
[----:B------:R-:W0:Y:S01]  /*00c0*/  LDC R18, c[0x0][0x364] ;  /* 0x0000d900ff127b82 */ /* 0x000e220000000800 */
[----:B------:R-:W4:Y:S01]  /*00d0*/  LDCU UR9, c[0x0][0x368] ;  /* 0x00006d00ff0977ac */ /* 0x000f220008000800 */
[----:B--2---:R-:W-:-:S06]  /*00e0*/  UIADD3 UR4, UP0, UPT, UR4, -0x1, URZ ;  /* 0xffffffff04047890 */ /* 0x004fcc000ff1e0ff */
[----:B------:R-:W1:Y:S01]  /*00f0*/  S2UR UR7, SR_CTAID.X ;  /* 0x00000000000779c3 */ /* 0x000e620000002500 */
[----:B------:R-:W-:-:S07]  /*0100*/  UIADD3.X UR6, UPT, UPT, UR5, -0x1, URZ, UP0, !UPT ;  /* 0xffffffff05067890 */ /* 0x000fce00087fe4ff */
[----:B------:R-:W2:Y:S08]  /*0110*/  LDC.64 R12, c[0x0][0x390] ;  /* 0x0000e400ff0c7b82 */ /* 0x000eb00000000a00 */
[----:B------:R-:W5:Y:S01]  /*0120*/  LDC.64 R10, c[0x0][0x398] ;  /* 0x0000e600ff0a7b82 */ /* 0x000f620000000a00 */
[----:B0-----:R-:W-:Y:S02]  /*0130*/  IMAD R14, R18, UR8, R21 ;  /* 0x00000008120e7c24 */ /* 0x001fe4000f8e0215 */
[----:B----4-:R-:W-:-:S03]  /*0140*/  IMAD R19, R0, UR9, R23 ;  /* 0x0000000900137c24 */ /* 0x010fc6000f8e0217 */
[----:B------:R-:W-:Y:S01]  /*0150*/  ISETP.NE.AND P1, PT, R14, RZ, PT ;  /* 0x000000ff0e00720c */ /* 0x000fe20003f25270 */
[----:B-1----:R-:W-:-:S05]  /*0160*/  IMAD R2, R25, UR7, R20 ;  /* 0x0000000719027c24 */ /* 0x002fca000f8e0214 */
[----:B------:R-:W-:Y:S02]  /*0170*/  ISETP.EQ.OR P1, PT, R2, RZ, !P1 ;  /* 0x000000ff0200720c */ /* 0x000fe40004f22670 */
[----:B--2---:R-:W-:-:S04]  /*0180*/  IADD3 R3, P2, PT, R12, -0x1, RZ ;  /* 0xffffffff0c037810 */ /* 0x004fc80007f5e0ff */
[----:B------:R-:W-:Y:S02]  /*0190*/  ISETP.LE.U32.AND P0, PT, R3, R2, PT ;  /* 0x000000020300720c */ /* 0x000fe40003f03070 */
[----:B------:R-:W-:Y:S01]  /*01a0*/  IADD3.X R3, PT, PT, R13, -0x1, RZ, P2, !PT ;  /* 0xffffffff0d037810 */ /* 0x000fe200017fe4ff */
[----:B-----5:R-:W-:-:S03]  /*01b0*/  IMAD.WIDE.U32 R4, R10, 0x1, R4 ;  /* 0x000000010a047825 */ /* 0x020fc600078e0004 */
[----:B------:R-:W-:Y:S01]  /*01c0*/  ISETP.LE.U32.OR.EX P1, PT, R3, RZ, P1, P0 ;  /* 0x000000ff0300720c */ /* 0x000fe20000f23500 */
[----:B------:R-:W-:Y:S01]  /*01d0*/  IMAD.IADD R3, R5, 0x1, R11 ;  /* 0x0000000105037824 */ /* 0x000fe200078e020b */
[----:B------:R-:W-:Y:S01]  /*01e0*/  PLOP3.LUT P0, PT, PT, PT, PT, 0x8, 0x80 ;  /* 0x000000000080781c */ /* 0x000fe20003f0e170 */
[----:B------:R-:W-:-:S10]  /*01f0*/  IMAD.WIDE.U32 R6, R19, R10, R14 ;  /* 0x0000000a13067225 */ /* 0x000fd400078e000e */
[----:B------:R-:W-:-:S04]  /*0200*/  @!P1 ISETP.GT.U32.AND P2, PT, R4, R14, PT ;  /* 0x0000000e0400920c */ /* 0x000fc80003f44070 */
[----:B------:R-:W-:Y:S01]  /*0210*/  @!P1 ISETP.GT.U32.AND.EX P0, PT, R3, RZ, PT, P2 ;  /* 0x000000ff0300920c */ /* 0x000fe20003f04120 */
[----:B------:R-:W-:Y:S01]  /*0220*/  IMAD.U32 R3, RZ, RZ, UR6 ;  /* 0x00000006ff037e24 */ /* 0x000fe2000f8e00ff */
[C---:B------:R-:W-:Y:S01]  /*0230*/  ISETP.GE.U32.AND P2, PT, R19.reuse, UR4, PT ;  /* 0x0000000413007c0c */ /* 0x040fe2000bf46070 */
[----:B------:R-:W0:Y:S01]  /*0240*/  LDCU.64 UR4, c[0x0][0x388] ;  /* 0x00007100ff0477ac */ /* 0x000e220008000a00 */
[----:B------:R-:W-:-:S04]  /*0250*/  ISETP.EQ.OR P0, PT, R19, RZ, !P0 ;  /* 0x000000ff1300720c */ /* 0x000fc80004702670 */
[----:B------:R-:W-:Y:S01]  /*0260*/  ISETP.LE.U32.OR.EX P0, PT, R3, RZ, P0, P2 ;  /* 0x000000ff0300720c */ /* 0x000fe20000703520 */
[----:B------:R-:W-:-:S04]  /*0270*/  IMAD R3, R19, R11, R7 ;  /* 0x0000000b13037224 */ /* 0x000fc800078e0207 */
[-C--:B------:R-:W-:Y:S02]  /*0280*/  IMAD R7, R3, R12.reuse, RZ ;  /* 0x0000000c03077224 */ /* 0x080fe400078e02ff */
[----:B------:R-:W-:Y:S02]  /*0290*/  IMAD.MOV.U32 R3, RZ, RZ, RZ ;  /* 0x000000ffff037224 */ /* 0x000fe400078e00ff */
[C---:B------:R-:W-:Y:S02]  /*02a0*/  IMAD R7, R6.reuse, R13, R7 ;  /* 0x0000000d06077224 */ /* 0x040fe400078e0207 */
[----:B------:R-:W-:Y:S02]  /*02b0*/  IMAD.WIDE.U32 R2, R6, R12, R2 ;  /* 0x0000000c06027225 */ /* 0x000fe400078e0002 */
[----:B------:R-:W1:Y:S02]  /*02c0*/  @!P0 LDC.64 R4, c[0x0][0x380] ;  /* 0x0000e000ff048b82 */ /* 0x000e640000000a00 */
[----:B------:R-:W-:Y:S01]  /*02d0*/  IMAD.IADD R15, R3, 0x1, R7 ;  /* 0x00000001030f7824 */ /* 0x000fe200078e0207 */
[----:B0-----:R-:W-:-:S04]  /*02e0*/  LEA R8, P3, R2, UR4, 0x3 ;  /* 0x0000000402087c11 */ /* 0x001fc8000f8618ff */
[----:B------:R-:W-:-:S05]  /*02f0*/  LEA.HI.X R9, R2, UR5, R15, 0x3, P3 ;  /* 0x0000000502097c11 */ /* 0x000fca00098f1c0f */
[----:B---3--:R-:W2:Y:S01]  /*0300*/  @!P0 LDG.E.64 R6, desc[UR10][R8.64] ;  /* 0x0000000a08068981 */ /* 0x008ea2000c1e1b00 */
[----:B-1----:R-:W-:-:S04]  /*0310*/  @!P0 LEA R4, P4, R2, R4, 0x3 ;  /* 0x0000000402048211 */ /* 0x002fc800078818ff */
[----:B------:R-:W-:-:S05]  /*0320*/  @!P0 LEA.HI.X R5, R2, R5, R15, 0x3, P4 ;  /* 0x0000000502058211 */ /* 0x000fca00020f1c0f */
[----:B------:R-:W3:Y:S01]  /*0330*/  @!P0 LDG.E.64 R16, desc[UR10][R4.64] ;  /* 0x0000000a04108981 */ /* 0x000ee2000c1e1b00 */
[----:B------:R-:W0:Y:S01]  /*0340*/  S2UR UR5, SR_CgaCtaId ;  /* 0x00000000000579c3 */ /* 0x000e220000008800 */
[----:B------:R-:W-:Y:S01]  /*0350*/  IMAD R18, R18, R23, R21 ;  /* 0x0000001712127224 */ /* 0x000fe200078e0215 */
[----:B------:R-:W-:Y:S01]  /*0360*/  UMOV UR4, 0x400 ;  /* 0x0000040000047882 */ /* 0x000fe20000000000 */
[----:B------:R-:W-:Y:S02]  /*0370*/  CS2R R22, SRZ ;  /* 0x0000000000167805 */ /* 0x000fe4000001ff00 */
[----:B------:R-:W-:Y:S01]  /*0380*/  IMAD R20, R18, R25, R20 ;  /* 0x0000001912147224 */ /* 0x000fe200078e0214 */
[----:B0-----:R-:W-:-:S04]  /*0390*/  ULEA UR4, UR5, UR4, 0x18 ;  /* 0x0000000405047291 */ /* 0x001fc8000f8ec0ff */
[----:B------:R-:W-:Y:S01]  /*03a0*/  ISETP.GT.U32.AND P3, PT, R20, 0xff, PT ;  /* 0x000000ff1400780c */ /* 0x000fe20003f64070 */
[----:B--2---:R-:W-:Y:S01]  /*03b0*/  @!P0 STG.E.64 desc[UR10][R4.64], R6 ;  /* 0x0000000604008986 */ /* 0x004fe2000c101b0a */
[----:B---3--:R-:W-:-:S08]  /*03c0*/  @!P0 DADD R16, R6, -R16 ;  /* 0x0000000006108229 */ /* 0x008fd00000000810 */
[----:B------:R-:W-:Y:S01]  /*03d0*/  @!P0 DADD R22, -RZ, |R16| ;  /* 0x00000000ff168229 */ /* 0x000fe20000000510 */
[----:B------:R-:W-:-:S06]  /*03e0*/  LEA R16, R20, UR4, 0x3 ;  /* 0x0000000414107c11 */ /* 0x000fcc000f8e18ff */
[----:B------:R-:W-:Y:S01]  /*03f0*/  STS.64 [R16], R22 ;  /* 0x0000001610007388 */ /* 0x000fe20000000a00 */
[----:B------:R-:W-:Y:S06]  /*0400*/  BAR.SYNC.DEFER_BLOCKING 0x0 ;  /* 0x0000000000007b1d */ /* 0x000fec0000010000 */
[----:B------:R-:W-:Y:S04]  /*0410*/  @!P3 LDS.64 R24, [R16] ;  /* 0x000000001018b984 */ /* 0x000fe80000000a00 */
[----:B------:R-:W0:Y:S01]  /*0420*/  @!P3 LDS.64 R26, [R16+0x800] ;  /* 0x00080000101ab984 */ /* 0x000e220000000a00 */
[----:B------:R-:W-:Y:S01]  /*0430*/  ISETP.GT.U32.AND P0, PT, R20, 0x7f, PT ;  /* 0x0000007f1400780c */ /* 0x000fe20003f04070 */
[----:B0-----:R-:W-:-:S06]  /*0440*/  @!P3 DSETP.GT.AND P4, PT, R24, R26, PT ;  /* 0x0000001a1800b22a */ /* 0x001fcc0003f84000 */
[----:B------:R-:W-:Y:S02]  /*0450*/  @!P3 FSEL R24, R24, R26, P4 ;  /* 0x0000001a1818b208 */ /* 0x000fe40002000000 */
[----:B------:R-:W-:-:S05]  /*0460*/  @!P3 FSEL R25, R25, R27, P4 ;  /* 0x0000001b1919b208 */ /* 0x000fca0002000000 */
[----:B------:R-:W-:Y:S01]  /*0470*/  @!P3 STS.64 [R16], R24 ;  /* 0x000000181000b388 */ /* 0x000fe20000000a00 */
        /* <DEDUP_REMOVED lines=51> */
[----:B------:R-:W-:Y:S01]  /*07b0*/  ISETP.NE.AND P3, PT, R20, RZ, PT ;  /* 0x000000ff1400720c */ /* 0x000fe20003f65270 */
[----:B0-----:R-:W-:-:S06]  /*07c0*/  @!P0 DSETP.GT.AND P4, PT, R4, R6, PT ;  /* 0x000000060400822a */ /* 0x001fcc0003f84000 */
[----:B------:R-:W-:Y:S02]  /*07d0*/  @!P0 FSEL R20, R4, R6, P4 ;  /* 0x0000000604148208 */ /* 0x000fe40002000000 */
[----:B------:R-:W-:-:S05]  /*07e0*/  @!P0 FSEL R21, R5, R7, P4 ;  /* 0x0000000705158208 */ /* 0x000fca0002000000 */
[----:B------:R-:W-:Y:S01]  /*07f0*/  @!P0 STS.64 [R16], R20 ;  /* 0x0000001410008388 */ /* 0x000fe20000000a00 */
[----:B------:R-:W-:Y:S06]  /*0800*/  BAR.SYNC.DEFER_BLOCKING 0x0 ;  /* 0x0000000000007b1d */ /* 0x000fec0000010000 */
[----:B------:R-:W0:Y:S02]  /*0810*/  @!P3 LDS.128 R4, [UR4] ;  /* 0x00000004ff04b984 */ /* 0x000e240008000c00 */
[----:B------:R-:W1:Y:S01]  /*0820*/  LDC R17, c[0x0][0x370] ;  /* 0x0000dc00ff117b82 */ /* 0x000e620000000800 */
[----:B0-----:R-:W-:-:S06]  /*0830*/  @!P3 DSETP.GT.AND P0, PT, R4, R6, PT ;  /* 0x000000060400b22a */ /* 0x001fcc0003f04000 */
[----:B------:R-:W-:Y:S02]  /*0840*/  @!P3 FSEL R22, R4, R6, P0 ;  /* 0x000000060416b208 */ /* 0x000fe40000000000 */
[----:B------:R-:W-:Y:S01]  /*0850*/  @!P3 FSEL R23, R5, R7, P0 ;  /* 0x000000070517b208 */ /* 0x000fe20000000000 */
[----:B------:R-:W0:Y:S04]  /*0860*/  LDC R25, c[0x0][0x374] ;  /* 0x0000dd00ff197b82 */ /* 0x000e280000000800 */
[----:B------:R-:W-:Y:S04]  /*0870*/  @!P3 STS.64 [UR4], R22 ;  /* 0x00000016ff00b988 */ /* 0x000fe80008000a04 */
[----:B------:R-:W-:Y:S01]  /*0880*/  BAR.SYNC.DEFER_BLOCKING 0x0 ;  /* 0x0000000000007b1d */ /* 0x000fe20000010000 */
[----:B------:R-:W-:-:S04]  /*0890*/  @!P1 IADD3 R21, P0, PT, R10, -0x1, RZ ;  /* 0xffffffff0a159810 */ /* 0x000fc80007f1e0ff */
[----:B------:R-:W-:-:S03]  /*08a0*/  @!P1 ISETP.GT.U32.AND P4, PT, R21, R14, PT ;  /* 0x0000000e1500920c */ /* 0x000fc60003f84070 */
[----:B------:R-:W2:Y:S01]  /*08b0*/  @!P3 LDC.64 R6, c[0x0][0x3a8] ;  /* 0x0000ea00ff06bb82 */ /* 0x000ea20000000a00 */
[----:B------:R-:W-:Y:S01]  /*08c0*/  @!P1 IADD3.X R14, PT, PT, R11, -0x1, RZ, P0, !PT ;  /* 0xffffffff0b0e9810 */ /* 0x000fe200007fe4ff */
[----:B------:R-:W3:Y:S03]  /*08d0*/  @!P3 LDS.64 R4, [UR4] ;  /* 0x00000004ff04b984 */ /* 0x000ee60008000a00 */
[----:B------:R-:W-:Y:S02]  /*08e0*/  @!P1 ISETP.GT.U32.AND.EX P4, PT, R14, RZ, PT, P4 ;  /* 0x000000ff0e00920c */ /* 0x000fe40003f84140 */
[----:B------:R-:W-:Y:S02]  /*08f0*/  PLOP3.LUT P0, PT, PT, PT, PT, 0x80, 0x8 ;  /* 0x000000000008781c */ /* 0x000fe40003f0f070 */
[----:B------:R-:W-:Y:S01]  /*0900*/  @!P1 PLOP3.LUT P0, PT, P4, PT, PT, 0x8, 0x80 ;  /* 0x000000000080981c */ /* 0x000fe2000270e170 */
[----:B------:R-:W-:-:S03]  /*0910*/  IMAD.U32 R14, RZ, RZ, UR6 ;  /* 0x00000006ff0e7e24 */ /* 0x000fc6000f8e00ff */
[----:B------:R-:W-:Y:S01]  /*0920*/  ISETP.EQ.OR P0, PT, R19, RZ, P0 ;  /* 0x000000ff1300720c */ /* 0x000fe20000702670 */
[----:B0-----:R-:W-:-:S03]  /*0930*/  IMAD R0, R0, R25, UR8 ;  /* 0x0000000800007e24 */ /* 0x001fc6000f8e0219 */
[----:B------:R-:W-:Y:S01]  /*0940*/  ISETP.LE.U32.OR.EX P0, PT, R14, RZ, P0, P2 ;  /* 0x000000ff0e00720c */ /* 0x000fe20000703520 */
[----:B-1----:R-:W-:-:S04]  /*0950*/  IMAD R17, R0, R17, UR7 ;  /* 0x0000000700117e24 */ /* 0x002fc8000f8e0211 */
[----:B--2---:R-:W-:-:S05]  /*0960*/  @!P3 IMAD.WIDE.U32 R6, R17, 0x8, R6 ;  /* 0x000000081106b825 */ /* 0x004fca00078e0006 */
[----:B---3--:R0:W-:Y:S03]  /*0970*/  @!P3 STG.E.64 desc[UR10][R6.64], R4 ;  /* 0x000000040600b986 */ /* 0x0081e6000c101b0a */
[----:B------:R-:W-:Y:S05]  /*0980*/  @P0 EXIT ;  /* 0x000000000000094d */ /* 0x000fea0003800000 */
[----:B------:R-:W1:Y:S01]  /*0990*/  LDCU.64 UR4, c[0x0][0x380] ;  /* 0x00007000ff0477ac */ /* 0x000e620008000a00 */
[-C--:B------:R-:W-:Y:S01]  /*09a0*/  IADD3 R0, P0, PT, R2, -R12.reuse, RZ ;  /* 0x8000000c02007210 */ /* 0x080fe20007f1e0ff */
[-C--:B------:R-:W-:Y:S02]  /*09b0*/  IMAD R11, R11, R12.reuse, RZ ;  /* 0x0000000c0b0b7224 */ /* 0x080fe400078e02ff */
[----:B------:R-:W-:-:S04]  /*09c0*/  IMAD.WIDE.U32 R16, R10, R12, RZ ;  /* 0x0000000c0a107225 */ /* 0x000fc800078e00ff */
[----:B------:R-:W-:Y:S02]  /*09d0*/  IMAD.X R3, R15, 0x1, ~R13, P0 ;  /* 0x000000010f037824 */ /* 0x000fe400000e0e0d */
[----:B------:R-:W-:-:S04]  /*09e0*/  IMAD R11, R10, R13, R11 ;  /* 0x0000000d0a0b7224 */ /* 0x000fc800078e020b */
[----:B------:R-:W-:Y:S01]  /*09f0*/  IMAD.IADD R11, R17, 0x1, R11 ;  /* 0x00000001110b7824 */ /* 0x000fe200078e020b */
[----:B-1----:R-:W-:Y:S02]  /*0a00*/  LEA R22, P0, R0, UR4, 0x3 ;  /* 0x0000000400167c11 */ /* 0x002fe4000f8018ff */
[----:B------:R-:W-:Y:S02]  /*0a10*/  LEA R20, P1, R2, UR4, 0x3 ;  /* 0x0000000402147c11 */ /* 0x000fe4000f8218ff */
[----:B------:R-:W-:Y:S02]  /*0a20*/  LEA.HI.X R23, R0, UR5, R3, 0x3, P0 ;  /* 0x0000000500177c11 */ /* 0x000fe400080f1c03 */
[C---:B------:R-:W-:Y:S02]  /*0a30*/  IADD3 R0, P0, PT, R2.reuse, -R16, RZ ;  /* 0x8000001002007210 */ /* 0x040fe40007f1e0ff */
[----:B------:R-:W-:Y:S02]  /*0a40*/  LEA.HI.X R21, R2, UR5, R15, 0x3, P1 ;  /* 0x0000000502157c11 */ /* 0x000fe400088f1c0f */
[----:B0-----:R-:W-:Y:S01]  /*0a50*/  LEA R6, P1, R0, UR4, 0x3 ;  /* 0x0000000400067c11 */ /* 0x001fe2000f8218ff */
[----:B------:R-:W-:-:S02]  /*0a60*/  IMAD.X R3, R15, 0x1, ~R11, P0 ;  /* 0x000000010f037824 */ /* 0x000fc400000e0e0b */
[----:B------:R0:W2:Y:S04]  /*0a70*/  LDG.E.64 R14, desc[UR10][R22.64] ;  /* 0x0000000a160e7981 */ /* 0x0000a8000c1e1b00 */
[----:B------:R-:W2:Y:S01]  /*0a80*/  LDG.E.64 R18, desc[UR10][R20.64+-0x8] ;  /* 0xfffff80a14127981 */ /* 0x000ea2000c1e1b00 */
[----:B------:R-:W-:-:S03]  /*0a90*/  LEA.HI.X R7, R0, UR5, R3, 0x3, P1 ;  /* 0x0000000500077c11 */ /* 0x000fc600088f1c03 */
[----:B------:R-:W3:Y:S04]  /*0aa0*/  LDG.E.64 R4, desc[UR10][R20.64+0x8] ;  /* 0x0000080a14047981 */ /* 0x000ee8000c1e1b00 */
[----:B------:R-:W4:Y:S01]  /*0ab0*/  LDG.E.64 R6, desc[UR10][R6.64] ;  /* 0x0000000a06067981 */ /* 0x000f22000c1e1b00 */
[----:B------:R-:W-:-:S04]  /*0ac0*/  LEA R2, P0, R12, R20, 0x3 ;  /* 0x000000140c027211 */ /* 0x000fc800078018ff */
[----:B------:R-:W-:Y:S02]  /*0ad0*/  LEA.HI.X R3, R12, R21, R13, 0x3, P0 ;  /* 0x000000150c037211 */ /* 0x000fe400000f1c0d */
[----:B------:R-:W-:-:S04]  /*0ae0*/  LEA R10, P0, R16, R20, 0x3 ;  /* 0x00000014100a7211 */ /* 0x000fc800078018ff */
[----:B------:R-:W5:Y:S01]  /*0af0*/  LDG.E.64 R2, desc[UR10][R2.64] ;  /* 0x0000000a02027981 */ /* 0x000f62000c1e1b00 */
[----:B------:R-:W-:-:S06]  /*0b00*/  LEA.HI.X R11, R16, R21, R11, 0x3, P0 ;  /* 0x00000015100b7211 */ /* 0x000fcc00000f1c0b */
[----:B------:R-:W5:Y:S01]  /*0b10*/  LDG.E.64 R10, desc[UR10][R10.64] ;  /* 0x0000000a0a0a7981 */ /* 0x000f62000c1e1b00 */
[----:B------:R-:W0:Y:S01]  /*0b20*/  MUFU.RCP64H R17, 6 ;  /* 0x4018000000117908 */ /* 0x000e220000001800 */
[----:B------:R-:W-:Y:S02]  /*0b30*/  IMAD.MOV.U32 R12, RZ, RZ, 0x0 ;  /* 0x00000000ff0c7424 */ /* 0x000fe400078e00ff */
[----:B------:R-:W-:Y:S02]  /*0b40*/  IMAD.MOV.U32 R13, RZ, RZ, 0x40180000 ;  /* 0x40180000ff0d7424 */ /* 0x000fe400078e00ff */
[----:B------:R-:W-:-:S06]  /*0b50*/  IMAD.MOV.U32 R16, RZ, RZ, 0x1 ;  /* 0x00000001ff107424 */ /* 0x000fcc00078e00ff */
[----:B0-----:R-:W-:-:S08]  /*0b60*/  DFMA R22, R16, -R12, 1 ;  /* 0x3ff000001016742b */ /* 0x001fd0000000080c */
[----:B------:R-:W-:-:S08]  /*0b70*/  DFMA R22, R22, R22, R22 ;  /* 0x000000161616722b */ /* 0x000fd00000000016 */
[----:B------:R-:W-:-:S08]  /*0b80*/  DFMA R22, R16, R22, R16 ;  /* 0x000000161016722b */ /* 0x000fd00000000010 */
[----:B------:R-:W-:-:S08]  /*0b90*/  DFMA R12, R22, -R12, 1 ;  /* 0x3ff00000160c742b */ /* 0x000fd0000000080c */
[----:B------:R-:W-:Y:S01]  /*0ba0*/  DFMA R12, R22, R12, R22 ;  /* 0x0000000c160c722b */ /* 0x000fe20000000016 */
[----:B------:R-:W-:Y:S01]  /*0bb0*/  BSSY.RECONVERGENT B0, `(.L_x_702) ;  /* 0x0000011000007945 */ /* 0x000fe20003800200 */
[----:B--2---:R-:W-:-:S08]  /*0bc0*/  DADD R14, R18, R14 ;  /* 0x00000000120e7229 */ /* 0x004fd0000000000e */
[----:B----4-:R-:W-:-:S08]  /*0bd0*/  DADD R6, R14, R6 ;  /* 0x000000000e067229 */ /* 0x010fd00000000006 */
[----:B---3--:R-:W-:-:S08]  /*0be0*/  DADD R4, R6, R4 ;  /* 0x0000000006047229 */ /* 0x008fd00000000004 */
[----:B-----5:R-:W-:-:S08]  /*0bf0*/  DADD R2, R4, R2 ;  /* 0x0000000004027229 */ /* 0x020fd00000000002 */
[----:B------:R-:W-:-:S08]  /*0c00*/  DADD R10, R2, R10 ;  /* 0x00000000020a7229 */ /* 0x000fd0000000000a */
[----:B------:R-:W-:-:S08]  /*0c10*/  DMUL R2, R10, R12 ;  /* 0x0000000c0a027228 */ /* 0x000fd00000000000 */
[----:B------:R-:W-:-:S08]  /*0c20*/  DFMA R4, R2, -6, R10 ;  /* 0xc01800000204782b */ /* 0x000fd0000000000a */
[----:B------:R-:W-:Y:S01]  /*0c30*/  DFMA R2, R12, R4, R2 ;  /* 0x000000040c02722b */ /* 0x000fe20000000002 */
[----:B------:R-:W-:-:S09]  /*0c40*/  FSETP.GEU.AND P1, PT, |R11|, 6.5827683646048100446e-37, PT ;  /* 0x036000000b00780b */ /* 0x000fd20003f2e200 */
[----:B------:R-:W-:-:S05]  /*0c50*/  FFMA R0, RZ, 2.375, R3 ;  /* 0x40180000ff007823 */ /* 0x000fca0000000003 */
[----:B------:R-:W-:-:S13]  /*0c60*/  FSETP.GT.AND P0, PT, |R0|, 1.469367938527859385e-39, PT ;  /* 0x001000000000780b */ /* 0x000fda0003f04200 */
[----:B------:R-:W-:Y:S05]  /*0c70*/  @P0 BRA P1, `(.L_x_703) ;  /* 0x0000000000100947 */ /* 0x000fea0000800000 */
[----:B------:R-:W-:-:S07]  /*0c80*/  MOV R0, 0xca0 ;  /* 0x00000ca000007802 */ /* 0x000fce0000000f00 */
[----:B------:R-:W-:Y:S05]  /*0c90*/  CALL.REL.NOINC `($__internal_0_$__cuda_sm20_div_rn_f64_full) ;  /* 0x0000000000147944 */ /* 0x000fea0003c00000 */
[----:B------:R-:W-:Y:S02]  /*0ca0*/  IMAD.MOV.U32 R2, RZ, RZ, R10 ;  /* 0x000000ffff027224 */ /* 0x000fe400078e000a */
[----:B------:R-:W-:-:S07]  /*0cb0*/  IMAD.MOV.U32 R3, RZ, RZ, R11 ;  /* 0x000000ffff037224 */ /* 0x000fce00078e000b */
.L_x_703:
[----:B------:R-:W-:Y:S05]  /*0cc0*/  BSYNC.RECONVERGENT B0 ;  /* 0x0000000000007941 */ /* 0x000fea0003800200 */
.L_x_702:
[----:B------:R-:W-:Y:S01]  /*0cd0*/  STG.E.64 desc[UR10][R8.64], R2 ;  /* 0x0000000208007986 */ /* 0x000fe2000c101b0a */
[----:B------:R-:W-:Y:S05]  /*0ce0*/  EXIT ;  /* 0x000000000000794d */ /* 0x000fea0003800000 */
        .weak           $__internal_0_$__cuda_sm20_div_rn_f64_full
        .type           $__internal_0_$__cuda_sm20_div_rn_f64_full,@function
        .size           $__internal_0_$__cuda_sm20_div_rn_f64_full,(.L_x_709 - $__internal_0_$__cuda_sm20_div_rn_f64_full)
$__internal_0_$__cuda_sm20_div_rn_f64_full:
[----:B------:R-:W-:Y:S01]  /*0cf0*/  IMAD.MOV.U32 R3, RZ, RZ, 0x3ff80000 ;  /* 0x3ff80000ff037424 */ /* 0x000fe200078e00ff */
[----:B------:R-:W-:Y:S01]  /*0d00*/  BSSY.RECONVERGENT B1, `(.L_x_704) ;  /* 0x000004c000017945 */ /* 0x000fe20003800200 */
[----:B------:R-:W-:Y:S02]  /*0d10*/  IMAD.MOV.U32 R2, RZ, RZ, 0x0 ;  /* 0x00000000ff027424 */ /* 0x000fe400078e00ff */
[----:B------:R-:W0:Y:S01]  /*0d20*/  MUFU.RCP64H R7, R3 ;  /* 0x0000000300077308 */ /* 0x000e220000001800 */
[----:B------:R-:W-:Y:S02]  /*0d30*/  IMAD.MOV.U32 R6, RZ, RZ, 0x1 ;  /* 0x00000001ff067424 */ /* 0x000fe400078e00ff */
[----:B------:R-:W-:Y:S02]  /*0d40*/  IMAD.MOV.U32 R5, RZ, RZ, R11 ;  /* 0x000000ffff057224 */ /* 0x000fe400078e000b */
[----:B------:R-:W-:Y:S02]  /*0d50*/  IMAD.MOV.U32 R4, RZ, RZ, R10 ;  /* 0x000000ffff047224 */ /* 0x000fe400078e000a */
[----:B------:R-:W-:Y:S01]  /*0d60*/  IMAD.MOV.U32 R11, RZ, RZ, 0x1ca00000 ;  /* 0x1ca00000ff0b7424 */ /* 0x000fe200078e00ff */
[C---:B------:R-:W-:Y:S01]  /*0d70*/  FSETP.GEU.AND P1, PT, |R5|.reuse, 1.469367938527859385e-39, PT ;  /* 0x001000000500780b */ /* 0x040fe20003f2e200 */
[----:B------:R-:W-:Y:S01]  /*0d80*/  IMAD.MOV.U32 R19, RZ, RZ, 0x40100000 ;  /* 0x40100000ff137424 */ /* 0x000fe200078e00ff */
[----:B------:R-:W-:-:S03]  /*0d90*/  LOP3.LUT R10, R5, 0x7ff00000, RZ, 0xc0, !PT ;  /* 0x7ff00000050a7812 */ /* 0x000fc600078ec0ff */
[----:B------:R-:W-:Y:S01]  /*0da0*/  VIADD R21, R19, 0xffffffff ;  /* 0xffffffff13157836 */ /* 0x000fe20000000000 */
[----:B------:R-:W-:Y:S01]  /*0db0*/  ISETP.GE.U32.AND P0, PT, R10, 0x40100000, PT ;  /* 0x401000000a00780c */ /* 0x000fe20003f06070 */
[----:B------:R-:W-:Y:S01]  /*0dc0*/  IMAD.MOV.U32 R18, RZ, RZ, R10 ;  /* 0x000000ffff127224 */ /* 0x000fe200078e000a */
[----:B0-----:R-:W-:Y:S02]  /*0dd0*/  DFMA R12, R6, -R2, 1 ;  /* 0x3ff00000060c742b */ /* 0x001fe40000000802 */
[----:B------:R-:W-:-:S06]  /*0de0*/  SEL R11, R11, 0x63400000, !P0 ;  /* 0x634000000b0b7807 */ /* 0x000fcc0004000000 */
[----:B------:R-:W-:-:S08]  /*0df0*/  DFMA R12, R12, R12, R12 ;  /* 0x0000000c0c0c722b */ /* 0x000fd0000000000c */
[----:B------:R-:W-:Y:S01]  /*0e00*/  DFMA R14, R6, R12, R6 ;  /* 0x0000000c060e722b */ /* 0x000fe20000000006 */
[C-C-:B------:R-:W-:Y:S01]  /*0e10*/  @!P1 LOP3.LUT R12, R11.reuse, 0x80000000, R5.reuse, 0xf8, !PT ;  /* 0x800000000b0c9812 */ /* 0x140fe200078ef805 */
[----:B------:R-:W-:Y:S01]  /*0e20*/  IMAD.MOV.U32 R6, RZ, RZ, R4 ;  /* 0x000000ffff067224 */ /* 0x000fe200078e0004 */
[----:B------:R-:W-:Y:S02]  /*0e30*/  LOP3.LUT R7, R11, 0x800fffff, R5, 0xf8, !PT ;  /* 0x800fffff0b077812 */ /* 0x000fe400078ef805 */
[----:B------:R-:W-:Y:S01]  /*0e40*/  @!P1 LOP3.LUT R13, R12, 0x100000, RZ, 0xfc, !PT ;  /* 0x001000000c0d9812 */ /* 0x000fe200078efcff */
[----:B------:R-:W-:Y:S02]  /*0e50*/  @!P1 IMAD.MOV.U32 R12, RZ, RZ, RZ ;  /* 0x000000ffff0c9224 */ /* 0x000fe400078e00ff */
[----:B------:R-:W-:-:S04]  /*0e60*/  DFMA R16, R14, -R2, 1 ;  /* 0x3ff000000e10742b */ /* 0x000fc80000000802 */
[----:B------:R-:W-:-:S04]  /*0e70*/  @!P1 DFMA R6, R6, 2, -R12 ;  /* 0x400000000606982b */ /* 0x000fc8000000080c */
[----:B------:R-:W-:-:S06]  /*0e80*/  DFMA R16, R14, R16, R14 ;  /* 0x000000100e10722b */ /* 0x000fcc000000000e */
[----:B------:R-:W-:Y:S02]  /*0e90*/  @!P1 LOP3.LUT R18, R7, 0x7ff00000, RZ, 0xc0, !PT ;  /* 0x7ff0000007129812 */ /* 0x000fe400078ec0ff */
[----:B------:R-:W-:-:S03]  /*0ea0*/  DMUL R12, R16, R6 ;  /* 0x00000006100c7228 */ /* 0x000fc60000000000 */
[----:B------:R-:W-:-:S05]  /*0eb0*/  VIADD R20, R18, 0xffffffff ;  /* 0xffffffff12147836 */ /* 0x000fca0000000000 */
[----:B------:R-:W-:Y:S01]  /*0ec0*/  DFMA R14, R12, -R2, R6 ;  /* 0x800000020c0e722b */ /* 0x000fe20000000006 */
[----:B------:R-:W-:-:S04]  /*0ed0*/  ISETP.GT.U32.AND P0, PT, R20, 0x7feffffe, PT ;  /* 0x7feffffe1400780c */ /* 0x000fc80003f04070 */
[----:B------:R-:W-:-:S03]  /*0ee0*/  ISETP.GT.U32.OR P0, PT, R21, 0x7feffffe, P0 ;  /* 0x7feffffe1500780c */ /* 0x000fc60000704470 */
[----:B------:R-:W-:-:S10]  /*0ef0*/  DFMA R12, R16, R14, R12 ;  /* 0x0000000e100c722b */ /* 0x000fd4000000000c */
[----:B------:R-:W-:Y:S05]  /*0f00*/  @P0 BRA `(.L_x_705) ;  /* 0x0000000000680947 */ /* 0x000fea0003800000 */
[----:B------:R-:W-:Y:S02]  /*0f10*/  IMAD.MOV.U32 R5, RZ, RZ, 0x40100000 ;  /* 0x40100000ff057424 */ /* 0x000fe400078e00ff */
[----:B------:R-:W-:-:S03]  /*0f20*/  IMAD.MOV.U32 R4, RZ, RZ, RZ ;  /* 0x000000ffff047224 */ /* 0x000fc600078e00ff */
[----:B------:R-:W-:-:S04]  /*0f30*/  VIADDMNMX R10, R10, -R5, 0xb9600000, !PT ;  /* 0xb96000000a0a7446 */ /* 0x000fc80007800905 */
[----:B------:R-:W-:-:S05]  /*0f40*/  VIMNMX R10, PT, PT, R10, 0x46a00000, PT ;  /* 0x46a000000a0a7848 */ /* 0x000fca0003fe0100 */
[----:B------:R-:W-:-:S04]  /*0f50*/  IMAD.IADD R14, R10, 0x1, -R11 ;  /* 0x000000010a0e7824 */ /* 0x000fc800078e0a0b */
[----:B------:R-:W-:-:S06]  /*0f60*/  VIADD R5, R14, 0x7fe00000 ;  /* 0x7fe000000e057836 */ /* 0x000fcc0000000000 */
[----:B------:R-:W-:-:S10]  /*0f70*/  DMUL R10, R12, R4 ;  /* 0x000000040c0a7228 */ /* 0x000fd40000000000 */
[----:B------:R-:W-:-:S13]  /*0f80*/  FSETP.GTU.AND P0, PT, |R11|, 1.469367938527859385e-39, PT ;  /* 0x001000000b00780b */ /* 0x000fda0003f0c200 */
[----:B------:R-:W-:Y:S05]  /*0f90*/  @P0 BRA `(.L_x_706) ;  /* 0x0000000000880947 */ /* 0x000fea0003800000 */
[----:B------:R-:W-:Y:S01]  /*0fa0*/  DFMA R2, R12, -R2, R6 ;  /* 0x800000020c02722b */ /* 0x000fe20000000006 */
[----:B------:R-:W-:-:S09]  /*0fb0*/  IMAD.MOV.U32 R4, RZ, RZ, RZ ;  /* 0x000000ffff047224 */ /* 0x000fd200078e00ff */
[C---:B------:R-:W-:Y:S02]  /*0fc0*/  FSETP.NEU.AND P0, PT, R3.reuse, RZ, PT ;  /* 0x000000ff0300720b */ /* 0x040fe40003f0d000 */
[----:B------:R-:W-:-:S04]  /*0fd0*/  LOP3.LUT R2, R3, 0x40180000, RZ, 0x3c, !PT ;  /* 0x4018000003027812 */ /* 0x000fc800078e3cff */
[----:B------:R-:W-:-:S04]  /*0fe0*/  LOP3.LUT R7, R2, 0x80000000, RZ, 0xc0, !PT ;  /* 0x8000000002077812 */ /* 0x000fc800078ec0ff */
[----:B------:R-:W-:-:S03]  /*0ff0*/  LOP3.LUT R5, R7, R5, RZ, 0xfc, !PT ;  /* 0x0000000507057212 */ /* 0x000fc600078efcff */
[----:B------:R-:W-:Y:S05]  /*1000*/  @!P0 BRA `(.L_x_706) ;  /* 0x00000000006c8947 */ /* 0x000fea0003800000 */
[----:B------:R-:W-:Y:S01]  /*1010*/  IMAD.MOV R3, RZ, RZ, -R14 ;  /* 0x000000ffff037224 */ /* 0x000fe200078e0a0e */
[----:B------:R-:W-:Y:S01]  /*1020*/  DMUL.RP R4, R12, R4 ;  /* 0x000000040c047228 */ /* 0x000fe20000008000 */
[----:B------:R-:W-:-:S06]  /*1030*/  IMAD.MOV.U32 R2, RZ, RZ, RZ ;  /* 0x000000ffff027224 */ /* 0x000fcc00078e00ff */
[----:B------:R-:W-:-:S03]  /*1040*/  DFMA R2, R10, -R2, R12 ;  /* 0x800000020a02722b */ /* 0x000fc6000000000c */
[----:B------:R-:W-:-:S03]  /*1050*/  LOP3.LUT R7, R5, R7, RZ, 0x3c, !PT ;  /* 0x0000000705077212 */ /* 0x000fc600078e3cff */
[----:B------:R-:W-:-:S04]  /*1060*/  IADD3 R2, PT, PT, -R14, -0x43300000, RZ ;  /* 0xbcd000000e027810 */ /* 0x000fc80007ffe1ff */
[----:B------:R-:W-:-:S04]  /*1070*/  FSETP.NEU.AND P0, PT, |R3|, R2, PT ;  /* 0x000000020300720b */ /* 0x000fc80003f0d200 */
[----:B------:R-:W-:Y:S02]  /*1080*/  FSEL R10, R4, R10, !P0 ;  /* 0x0000000a040a7208 */ /* 0x000fe40004000000 */
[----:B------:R-:W-:Y:S01]  /*1090*/  FSEL R11, R7, R11, !P0 ;  /* 0x0000000b070b7208 */ /* 0x000fe20004000000 */
[----:B------:R-:W-:Y:S06]  /*10a0*/  BRA `(.L_x_706) ;  /* 0x0000000000447947 */ /* 0x000fec0003800000 */
.L_x_705:
[----:B------:R-:W-:-:S14]  /*10b0*/  DSETP.NAN.AND P0, PT, R4, R4, PT ;  /* 0x000000040400722a */ /* 0x000fdc0003f08000 */
[----:B------:R-:W-:Y:S05]  /*10c0*/  @P0 BRA `(.L_x_707) ;  /* 0x0000000000340947 */ /* 0x000fea0003800000 */
[----:B------:R-:W-:Y:S01]  /*10d0*/  ISETP.NE.AND P0, PT, R18, R19, PT ;  /* 0x000000131200720c */ /* 0x000fe20003f05270 */
[----:B------:R-:W-:Y:S02]  /*10e0*/  IMAD.MOV.U32 R10, RZ, RZ, 0x0 ;  /* 0x00000000ff0a7424 */ /* 0x000fe400078e00ff */
[----:B------:R-:W-:-:S10]  /*10f0*/  IMAD.MOV.U32 R11, RZ, RZ, -0x80000 ;  /* 0xfff80000ff0b7424 */ /* 0x000fd400078e00ff */
[----:B------:R-:W-:Y:S05]  /*1100*/  @!P0 BRA `(.L_x_706) ;  /* 0x00000000002c8947 */ /* 0x000fea0003800000 */
[----:B------:R-:W-:Y:S02]  /*1110*/  ISETP.NE.AND P0, PT, R18, 0x7ff00000, PT ;  /* 0x7ff000001200780c */ /* 0x000fe40003f05270 */
[----:B------:R-:W-:Y:S02]  /*1120*/  LOP3.LUT R4, R5, 0x40180000, RZ, 0x3c, !PT ;  /* 0x4018000005047812 */ /* 0x000fe400078e3cff */
[----:B------:R-:W-:Y:S02]  /*1130*/  ISETP.EQ.OR P0, PT, R19, RZ, !P0 ;  /* 0x000000ff1300720c */ /* 0x000fe40004702670 */
[----:B------:R-:W-:-:S11]  /*1140*/  LOP3.LUT R11, R4, 0x80000000, RZ, 0xc0, !PT ;  /* 0x80000000040b7812 */ /* 0x000fd600078ec0ff */
[----:B------:R-:W-:Y:S01]  /*1150*/  @P0 LOP3.LUT R2, R11, 0x7ff00000, RZ, 0xfc, !PT ;  /* 0x7ff000000b020812 */ /* 0x000fe200078efcff */
[----:B------:R-:W-:Y:S02]  /*1160*/  @!P0 IMAD.MOV.U32 R10, RZ, RZ, RZ ;  /* 0x000000ffff0a8224 */ /* 0x000fe400078e00ff */
[----:B------:R-:W-:Y:S02]  /*1170*/  @P0 IMAD.MOV.U32 R10, RZ, RZ, RZ ;  /* 0x000000ffff0a0224 */ /* 0x000fe400078e00ff */
[----:B------:R-:W-:Y:S01]  /*1180*/  @P0 IMAD.MOV.U32 R11, RZ, RZ, R2 ;  /* 0x000000ffff0b0224 */ /* 0x000fe200078e0002 */
[----:B------:R-:W-:Y:S06]  /*1190*/  BRA `(.L_x_706) ;  /* 0x0000000000087947 */ /* 0x000fec0003800000 */
.L_x_707:
[----:B------:R-:W-:Y:S01]  /*11a0*/  LOP3.LUT R11, R5, 0x80000, RZ, 0xfc, !PT ;  /* 0x00080000050b7812 */ /* 0x000fe200078efcff */
[----:B------:R-:W-:-:S07]  /*11b0*/  IMAD.MOV.U32 R10, RZ, RZ, R4 ;  /* 0x000000ffff0a7224 */ /* 0x000fce00078e0004 */
.L_x_706:
[----:B------:R-:W-:Y:S05]  /*11c0*/  BSYNC.RECONVERGENT B1 ;  /* 0x0000000000017941 */ /* 0x000fea0003800200 */
.L_x_704:
[----:B------:R-:W-:Y:S02]  /*11d0*/  IMAD.MOV.U32 R2, RZ, RZ, R0 ;  /* 0x000000ffff027224 */ /* 0x000fe400078e0000 */
[----:B------:R-:W-:-:S04]  /*11e0*/  IMAD.MOV.U32 R3, RZ, RZ, 0x0 ;  /* 0x00000000ff037424 */ /* 0x000fc800078e00ff */
[----:B------:R-:W-:Y:S05]  /*11f0*/  RET.REL.NODEC R2 `(_Z6jacobiILj512EEvPdS0_mmmS0_) ;  /* 0xffffffec02807950 */ /* 0x000fea0003c3ffff */
.L_x_708:
        /* <DEDUP_REMOVED lines=16> */
.L_x_709:


//--------------------- .nv.shared._ZN3cub18CUB_300001_SM_10006detail11EmptyKernelIvEEvv --------------------------
	.section	.nv.shared._ZN3cub18CUB_300001_SM_10006detail11EmptyKernelIvEEvv,"aw",@nobits
	.sectionflags	@""
	.align	16
	.zero		1024


//--------------------- .nv.shared.reserved.0     --------------------------
	.section	.nv.shared.reserved.0,"aw",@nobits
	.weak		__nv_reservedSMEM_offset_0_alias
	.size		__nv_reservedSMEM_offset_0_alias, 0, 64
	.other		__nv_reservedSMEM_offset_0_alias,@"STO_CUDA_RESERVED_SHARED STV_DEFAULT"
__nv_reservedSMEM_offset_0_alias:
	.zero		0
	.zero		64


//--------------------- .nv.global                --------------------------
	.section	.nv.global,"aw",@nobits
.nv.global:
	.type		_ZN34_INTERNAL_75252409_4_k_cu_8c132c1f6thrust24THRUST_300001_SM_1000_NS12placeholders2_8E,@object
	.size		_ZN34_INTERNAL_75252409_4_k_cu_8c132c1f6thrust24THRUST_300001_SM_1000_NS12placeholders2_8E,(_ZN34_INTERNAL_75252409_4_k_cu_8c132c1f4cuda3std3__436_GLOBAL__N__75252409_4_k_cu_8c132c1f6ignoreE - _ZN34_INTERNAL_75252409_4_k_cu_8c132c1f6thrust24THRUST_300001_SM_1000_NS12placeholders2_8E)
_ZN34_INTERNAL_75252409_4_k_cu_8c132c1f6thrust24THRUST_300001_SM_1000_NS12placeholders2_8E:
	.zero		1
	.type		_ZN34_INTERNAL_75252409_4_k_cu_8c132c1f4cuda3std3__436_GLOBAL__N__75252409_4_k_cu_8c132c1f6ignoreE,@object
	.size		_ZN34_INTERNAL_75252409_4_k_cu_8c132c1f4cuda3std3__436_GLOBAL__N__75252409_4_k_cu_8c132c1f6ignoreE,(_ZN34_INTERNAL_75252409_4_k_cu_8c132c1f4cuda3std6ranges3__45__cpo4dataE - _ZN34_INTERNAL_75252409_4_k_cu_8c132c1f4cuda3std3__436_GLOBAL__N__75252409_4_k_cu_8c132c1f6ignoreE)
_ZN34_INTERNAL_75252409_4_k_cu_8c132c1f4cuda3std3__436_GLOBAL__N__75252409_4_k_cu_8c132c1f6ignoreE:
	.zero		1
	.type		_ZN34_INTERNAL_75252409_4_k_cu_8c132c1f4cuda3std6ranges3__45__cpo4dataE,@object
	.size		_ZN34_INTERNAL_75252409_4_k_cu_8c132c1f4cuda3std6ranges3__45__cpo4dataE,(_ZN34_INTERNAL_75252409_4_k_cu_8c132c1f6thrust24THRUST_300001_SM_1000_NS6system3cpp3parE - _ZN34_INTERNAL_75252409_4_k_cu_8c132c1f4cuda3std6ranges3__45__cpo4dataE)
_ZN34_INTERNAL_75252409_4_k_cu_8c132c1f4cuda3std6ranges3__45__cpo4dataE:
	.zero		1
	.type		_ZN34_INTERNAL_75252409_4_k_cu_8c132c1f6thrust24THRUST_300001_SM_1000_NS6system3cpp3parE,@object
	.size		_ZN34_INTERNAL_75252409_4_k_cu_8c132c1f6thrust24THRUST_300001_SM_1000_NS6system3cpp3parE,(_ZN34_INTERNAL_75252409_4_k_cu_8c132c1f4cuda3std3__45__cpo5beginE - _ZN34_INTERNAL_75252409_4_k_cu_8c132c1f6thrust24THRUST_300001_SM_1000_NS6system3cpp3parE)
_ZN34_INTERNAL_75252409_4_k_cu_8c132c1f6thrust24THRUST_300001_SM_1000_NS6system3cpp3parE:
	.zero		1
	.type		_ZN34_INTERNAL_75252409_4_k_cu_8c132c1f4cuda3std3__45__cpo5beginE,@object
	.size		_ZN34_INTERNAL_75252409_4_k_cu_8c132c1f4cuda3std3__45__cpo5beginE,(_ZN34_INTERNAL_75252409_4_k_cu_8c132c1f4cuda3std6ranges3__45__cpo5beginE - _ZN34_INTERNAL_75252409_4_k_cu_8c132c1f4cuda3std3__45__cpo5beginE)
_ZN34_INTERNAL_75252409_4_k_cu_8c132c1f4cuda3std3__45__cpo5beginE:
	.zero		1
	.type		_ZN34_INTERNAL_75252409_4_k_cu_8c132c1f4cuda3std6ranges3__45__cpo5beginE,@object
	.size		_ZN34_INTERNAL_75252409_4_k_cu_8c132c1f4cuda3std6ranges3__45__cpo5beginE,(_ZN34_INTERNAL_75252409_4_k_cu_8c132c1f6thrust24THRUST_300001_SM_1000_NS6deviceE - _ZN34_INTERNAL_75252409_4_k_cu_8c132c1f4cuda3std6ranges3__45__cpo5beginE)
_ZN34_INTERNAL_75252409_4_k_cu_8c132c1f4cuda3std6ranges3__45__cpo5beginE:
	.zero		1
	.type		_ZN34_INTERNAL_75252409_4_k_cu_8c132c1f6thrust24THRUST_300001_SM_1000_NS6deviceE,@object
	.size		_ZN34_INTERNAL_75252409_4_k_cu_8c132c1f6thrust24THRUST_300001_SM_1000_NS6deviceE,(_ZN34_INTERNAL_75252409_4_k_cu_8c132c1f4cuda3std3__47nulloptE - _ZN34_INTERNAL_75252409_4_k_cu_8c132c1f6thrust24THRUST_300001_SM_1000_NS6deviceE)
_ZN34_INTERNAL_75252409_4_k_cu_8c132c1f6thrust24THRUST_300001_SM_1000_NS6deviceE:
	.zero		1
	.type		_ZN34_INTERNAL_75252409_4_k_cu_8c132c1f4cuda3std3__47nulloptE,@object
	.size		_ZN34_INTERNAL_75252409_4_k_cu_8c132c1f4cuda3std3__47nulloptE,(_ZN34_INTERNAL_75252409_4_k_cu_8c132c1f4cuda3std6ranges3__45__cpo8distanceE - _ZN34_INTERNAL_75252409_4_k_cu_8c132c1f4cuda3std3__47nulloptE)
_ZN34_INTERNAL_75252409_4_k_cu_8c132c1f4cuda3std3__47nulloptE:
	.zero		1
	.type		_ZN34_INTERNAL_75252409_4_k_cu_8c132c1f4cuda3std6ranges3__45__cpo8distanceE,@object
	.size		_ZN34_INTERNAL_75252409_4_k_cu_8c132c1f4cuda3std6ranges3__45__cpo8distanceE,(_ZN34_INTERNAL_75252409_4_k_cu_8c132c1f6thrust24THRUST_300001_SM_1000_NS12placeholders2_4E - _ZN34_INTERNAL_75252409_4_k_cu_8c132c1f4cuda3std6ranges3__45__cpo8distanceE)
_ZN34_INTERNAL_75252409_4_k_cu_8c132c1f4cuda3std6ranges3__45__cpo8distanceE:
	.zero		1
	.type		_ZN34_INTERNAL_75252409_4_k_cu_8c132c1f6thrust24THRUST_300001_SM_1000_NS12placeholders2_4E,@object
	.size		_ZN34_INTERNAL_75252409_4_k_cu_8c132c1f6thrust24THRUST_300001_SM_1000_NS12placeholders2_4E,(_ZN34_INTERNAL_75252409_4_k_cu_8c132c1f4cuda3std3__45__cpo6rbeginE - _ZN34_INTERNAL_75252409_4_k_cu_8c132c1f6thrust24THRUST_300001_SM_1000_NS12placeholders2_4E)
_ZN34_INTERNAL_75252409_4_k_cu_8c132c1f6thrust24THRUST_300001_SM_1000_NS12placeholders2_4E:
	.zero		1
	.type		_ZN34_INTERNAL_75252409_4_k_cu_8c132c1f4cuda3std3__45__cpo6rbeginE,@object
	.size		_ZN34_INTERNAL_75252409_4_k_cu_8c132c1f4cuda3std3__45__cpo6rbeginE,(_ZN34_INTERNAL_75252409_4_k_cu_8c132c1f4cuda3std6ranges3__45__cpo7advanceE - _ZN34_INTERNAL_75252409_4_k_cu_8c132c1f4cuda3std3__45__cpo6rbeginE)
_ZN34_INTERNAL_75252409_4_k_cu_8c132c1f4cuda3std3__45__cpo6rbeginE:
	.zero		1
	.type		_ZN34_INTERNAL_75252409_4_k_cu_8c132c1f4cuda3std6ranges3__45__cpo7advanceE,@object
	.size		_ZN34_INTERNAL_75252409_4_k_cu_8c132c1f4cuda3std6ranges3__45__cpo7advanceE,(_ZN34_INTERNAL_75252409_4_k_cu_8c132c1f6thrust24THRUST_300001_SM_1000_NS12placeholders3_10E - _ZN34_INTERNAL_75252409_4_k_cu_8c132c1f4cuda3std6ranges3__45__cpo7advanceE)
_ZN34_INTERNAL_75252409_4_k_cu_8c132c1f4cuda3std6ranges3__45__cpo7advanceE:
	.zero		1
	.type		_ZN34_INTERNAL_75252409_4_k_cu_8c132c1f6thrust24THRUST_300001_SM_1000_NS12placeholders3_10E,@object
	.size		_ZN34_INTERNAL_75252409_4_k_cu_8c132c1f6thrust24THRUST_300001_SM_1000_NS12placeholders3_10E,(_ZN34_INTERNAL_75252409_4_k_cu_8c132c1f4cuda3std3__48in_placeE - _ZN34_INTERNAL_75252409_4_k_cu_8c132c1f6thrust24THRUST_300001_SM_1000_NS12placeholders3_10E)
_ZN34_INTERNAL_75252409_4_k_cu_8c132c1f6thrust24THRUST_300001_SM_1000_NS12placeholders3_10E:
	.zero		1
	.type		_ZN34_INTERNAL_75252409_4_k_cu_8c132c1f4cuda3std3__48in_placeE,@object
	.size		_ZN34_INTERNAL_75252409_4_k_cu_8c132c1f4cuda3std3__48in_placeE,(_ZN34_INTERNAL_75252409_4_k_cu_8c132c1f4cuda3std6ranges3__45__cpo4sizeE - _ZN34_INTERNAL_75252409_4_k_cu_8c132c1f4cuda3std3__48in_placeE)
_ZN34_INTERNAL_75252409_4_k_cu_8c132c1f4cuda3std3__48in_placeE:
	.zero		1
	.type		_ZN34_INTERNAL_75252409_4_k_cu_8c132c1f4cuda3std6ranges3__45__cpo4sizeE,@object
	.size		_ZN34_INTERNAL_75252409_4_k_cu_8c132c1f4cuda3std6ranges3__45__cpo4sizeE,(_ZN34_INTERNAL_75252409_4_k_cu_8c132c1f6thrust24THRUST_300001_SM_1000_NS12placeholders2_2E - _ZN34_INTERNAL_75252409_4_k_cu_8c132c1f4cuda3std6ranges3__45__cpo4sizeE)
_ZN34_INTERNAL_75252409_4_k_cu_8c132c1f4cuda3std6ranges3__45__cpo4sizeE:
	.zero		1
	.type		_ZN34_INTERNAL_75252409_4_k_cu_8c132c1f6thrust24THRUST_300001_SM_1000_NS12placeholders2_2E,@object
	.size		_ZN34_INTERNAL_75252409_4_k_cu_8c132c1f6thrust24THRUST_300001_SM_1000_NS12placeholders2_2E,(_ZN34_INTERNAL_75252409_4_k_cu_8c132c1f4cuda3std3__45__cpo6cbeginE - _ZN34_INTERNAL_75252409_4_k_cu_8c132c1f6thrust24THRUST_300001_SM_1000_NS12placeholders2_2E)
_ZN34_INTERNAL_75252409_4_k_cu_8c132c1f6thrust24THRUST_300001_SM_1000_NS12placeholders2_2E:
	.zero		1
	.type		_ZN34_INTERNAL_75252409_4_k_cu_8c132c1f4cuda3std3__45__cpo6cbeginE,@object
	.size		_ZN34_INTERNAL_75252409_4_k_cu_8c132c1f4cuda3std3__45__cpo6cbeginE,(_ZN34_INTERNAL_75252409_4_k_cu_8c132c1f4cuda3std6ranges3__45__cpo6cbeginE - _ZN34_INTERNAL_75252409_4_k_cu_8c132c1f4cuda3std3__45__cpo6cbeginE)
_ZN34_INTERNAL_75252409_4_k_cu_8c132c1f4cuda3std3__45__cpo6cbeginE:
	.zero		1
	.type		_ZN34_INTERNAL_75252409_4_k_cu_8c132c1f4cuda3std6ranges3__45__cpo6cbeginE,@object
	.size		_ZN34_INTERNAL_75252409_4_k_cu_8c132c1f4cuda3std6ranges3__45__cpo6cbeginE,(_ZN34_INTERNAL_75252409_4_k_cu_8c132c1f6thrust24THRUST_300001_SM_1000_NS12placeholders2_6E - _ZN34_INTERNAL_75252409_4_k_cu_8c132c1f4cuda3std6ranges3__45__cpo6cbeginE)
_ZN34_INTERNAL_75252409_4_k_cu_8c132c1f4cuda3std6ranges3__45__cpo6cbeginE:
	.zero		1
	.type		_ZN34_INTERNAL_75252409_4_k_cu_8c132c1f6thrust24THRUST_300001_SM_1000_NS12placeholders2_6E,@object
	.size		_ZN34_INTERNAL_75252409_4_k_cu_8c132c1f6thrust24THRUST_300001_SM_1000_NS12placeholders2_6E,(_ZN34_INTERNAL_75252409_4_k_cu_8c132c1f4cuda3std3__45__cpo7crbeginE - _ZN34_INTERNAL_75252409_4_k_cu_8c132c1f6thrust24THRUST_300001_SM_1000_NS12placeholders2_6E)
_ZN34_INTERNAL_75252409_4_k_cu_8c132c1f6thrust24THRUST_300001_SM_1000_NS12placeholders2_6E:
	.zero		1
	.type		_ZN34_INTERNAL_75252409_4_k_cu_8c132c1f4cuda3std3__45__cpo7crbeginE,@object
	.size		_ZN34_INTERNAL_75252409_4_k_cu_8c132c1f4cuda3std3__45__cpo7crbeginE,(_ZN34_INTERNAL_75252409_4_k_cu_8c132c1f4cuda3std6ranges3__45__cpo4nextE - _ZN34_INTERNAL_75252409_4_k_cu_8c132c1f4cuda3std3__45__cpo7crbeginE)
_ZN34_INTERNAL_75252409_4_k_cu_8c132c1f4cuda3std3__45__cpo7crbeginE:
	.zero		1
	.type		_ZN34_INTERNAL_75252409_4_k_cu_8c132c1f4cuda3std6ranges3__45__cpo4nextE,@object
	.size		_ZN34_INTERNAL_75252409_4_k_cu_8c132c1f4cuda3std6ranges3__45__cpo4nextE,(_ZN34_INTERNAL_75252409_4_k_cu_8c132c1f4cuda3std6ranges3__45__cpo4swapE - _ZN34_INTERNAL_75252409_4_k_cu_8c132c1f4cuda3std6ranges3__45__cpo4nextE)
_ZN34_INTERNAL_75252409_4_k_cu_8c132c1f4cuda3std6ranges3__45__cpo4nextE:
	.zero		1
	.type		_ZN34_INTERNAL_75252409_4_k_cu_8c132c1f4cuda3std6ranges3__45__cpo4swapE,@object
	.size		_ZN34_INTERNAL_75252409_4_k_cu_8c132c1f4cuda3std6ranges3__45__cpo4swapE,(_ZN34_INTERNAL_75252409_4_k_cu_8c132c1f6thrust24THRUST_300001_SM_1000_NS8cuda_cub10par_nosyncE - _ZN34_INTERNAL_75252409_4_k_cu_8c132c1f4cuda3std6ranges3__45__cpo4swapE)
_ZN34_INTERNAL_75252409_4_k_cu_8c132c1f4cuda3std6ranges3__45__cpo4swapE:
	.zero		1
	.type		_ZN34_INTERNAL_75252409_4_k_cu_8c132c1f6thrust24THRUST_300001_SM_1000_NS8cuda_cub10par_nosyncE,@object
	.size		_ZN34_INTERNAL_75252409_4_k_cu_8c132c1f6thrust24THRUST_300001_SM_1000_NS8cuda_cub10par_nosyncE,(_ZN34_INTERNAL_75252409_4_k_cu_8c132c1f6thrust24THRUST_300001_SM_1000_NS3seqE - _ZN34_INTERNAL_75252409_4_k_cu_8c132c1f6thrust24THRUST_300001_SM_1000_NS8cuda_cub10par_nosyncE)
_ZN34_INTERNAL_75252409_4_k_cu_8c132c1f6thrust24THRUST_300001_SM_1000_NS8cuda_cub10par_nosyncE:
	.zero		1
	.type		_ZN34_INTERNAL_75252409_4_k_cu_8c132c1f6thrust24THRUST_300001_SM_1000_NS3seqE,@object
	.size		_ZN34_INTERNAL_75252409_4_k_cu_8c132c1f6thrust24THRUST_300001_SM_1000_NS3seqE,(_ZN34_INTERNAL_75252409_4_k_cu_8c132c1f4cuda3std3__420unreachable_sentinelE - _ZN34_INTERNAL_75252409_4_k_cu_8c132c1f6thrust24THRUST_300001_SM_1000_NS3seqE)
_ZN34_INTERNAL_75252409_4_k_cu_8c132c1f6thrust24THRUST_300001_SM_1000_NS3seqE:
	.zero		1
	.type		_ZN34_INTERNAL_75252409_4_k_cu_8c132c1f4cuda3std3__420unreachable_sentinelE,@object
	.size		_ZN34_INTERNAL_75252409_4_k_cu_8c132c1f4cuda3std3__420unreachable_sentinelE,(_ZN34_INTERNAL_75252409_4_k_cu_8c132c1f4cuda3std6ranges3__45__cpo5ssizeE - _ZN34_INTERNAL_75252409_4_k_cu_8c132c1f4cuda3std3__420unreachable_sentinelE)
_ZN34_INTERNAL_75252409_4_k_cu_8c132c1f4cuda3std3__420unreachable_sentinelE:
	.zero		1
	.type		_ZN34_INTERNAL_75252409_4_k_cu_8c132c1f4cuda3std6ranges3__45__cpo5ssizeE,@object
	.size		_ZN34_INTERNAL_75252409_4_k_cu_8c132c1f4cuda3std6ranges3__45__cpo5ssizeE,(_ZN34_INTERNAL_75252409_4_k_cu_8c132c1f6thrust24THRUST_300001_SM_1000_NS12placeholders2_3E - _ZN34_INTERNAL_75252409_4_k_cu_8c132c1f4cuda3std6ranges3__45__cpo5ssizeE)
_ZN34_INTERNAL_75252409_4_k_cu_8c132c1f4cuda3std6ranges3__45__cpo5ssizeE:
	.zero		1
	.type		_ZN34_INTERNAL_75252409_4_k_cu_8c132c1f6thrust24THRUST_300001_SM_1000_NS12placeholders2_3E,@object
	.size		_ZN34_INTERNAL_75252409_4_k_cu_8c132c1f6thrust24THRUST_300001_SM_1000_NS12placeholders2_3E,(_ZN34_INTERNAL_75252409_4_k_cu_8c132c1f4cuda3std3__45__cpo4cendE - _ZN34_INTERNAL_75252409_4_k_cu_8c132c1f6thrust24THRUST_300001_SM_1000_NS12placeholders2_3E)
_ZN34_INTERNAL_75252409_4_k_cu_8c132c1f6thrust24THRUST_300001_SM_1000_NS12placeholders2_3E:
	.zero		1
	.type		_ZN34_INTERNAL_75252409_4_k_cu_8c132c1f4cuda3std3__45__cpo4cendE,@object
	.size		_ZN34_INTERNAL_75252409_4_k_cu_8c132c1f4cuda3std3__45__cpo4cendE,(_ZN34_INTERNAL_75252409_4_k_cu_8c132c1f4cuda3std6ranges3__45__cpo4cendE - _ZN34_INTERNAL_75252409_4_k_cu_8c132c1f4cuda3std3__45__cpo4cendE)
_ZN34_INTERNAL_75252409_4_k_cu_8c132c1f4cuda3std3__45__cpo4cendE:
	.zero		1
	.type		_ZN34_INTERNAL_75252409_4_k_cu_8c132c1f4cuda3std6ranges3__45__cpo4cendE,@object
	.size		_ZN34_INTERNAL_75252409_4_k_cu_8c132c1f4cuda3std6ranges3__45__cpo4cendE,(_ZN34_INTERNAL_75252409_4_k_cu_8c132c1f6thrust24THRUST_300001_SM_1000_NS12placeholders2_7E - _ZN34_INTERNAL_75252409_4_k_cu_8c132c1f4cuda3std6ranges3__45__cpo4cendE)
_ZN34_INTERNAL_75252409_4_k_cu_8c132c1f4cuda3std6ranges3__45__cpo4cendE:
	.zero		1
	.type		_ZN34_INTERNAL_75252409_4_k_cu_8c132c1f6thrust24THRUST_300001_SM_1000_NS12placeholders2_7E,@object
	.size		_ZN34_INTERNAL_75252409_4_k_cu_8c132c1f6thrust24THRUST_300001_SM_1000_NS12placeholders2_7E,(_ZN34_INTERNAL_75252409_4_k_cu_8c132c1f4cuda3std3__45__cpo5crendE - _ZN34_INTERNAL_75252409_4_k_cu_8c132c1f6thrust24THRUST_300001_SM_1000_NS12placeholders2_7E)
_ZN34_INTERNAL_75252409_4_k_cu_8c132c1f6thrust24THRUST_300001_SM_1000_NS12placeholders2_7E:
	.zero		1
	.type		_ZN34_INTERNAL_75252409_4_k_cu_8c132c1f4cuda3std3__45__cpo5crendE,@object
	.size		_ZN34_INTERNAL_75252409_4_k_cu_8c132c1f4cuda3std3__45__cpo5crendE,(_ZN34_INTERNAL_75252409_4_k_cu_8c132c1f4cuda3std6ranges3__45__cpo4prevE - _ZN34_INTERNAL_75252409_4_k_cu_8c132c1f4cuda3std3__45__cpo5crendE)
_ZN34_INTERNAL_75252409_4_k_cu_8c132c1f4cuda3std3__45__cpo5crendE:
	.zero		1
	.type		_ZN34_INTERNAL_75252409_4_k_cu_8c132c1f4cuda3std6ranges3__45__cpo4prevE,@object
	.size		_ZN34_INTERNAL_75252409_4_k_cu_8c132c1f4cuda3std6ranges3__45__cpo4prevE,(_ZN34_INTERNAL_75252409_4_k_cu_8c132c1f4cuda3std6ranges3__45__cpo9iter_moveE - _ZN34_INTERNAL_75252409_4_k_cu_8c132c1f4cuda3std6ranges3__45__cpo4prevE)
_ZN34_INTERNAL_75252409_4_k_cu_8c132c1f4cuda3std6ranges3__45__cpo4prevE:
	.zero		1
	.type		_ZN34_INTERNAL_75252409_4_k_cu_8c132c1f4cuda3std6ranges3__45__cpo9iter_moveE,@object
	.size		_ZN34_INTERNAL_75252409_4_k_cu_8c132c1f4cuda3std6ranges3__45__cpo9iter_moveE,(_ZN34_INTERNAL_75252409_4_k_cu_8c132c1f6thrust24THRUST_300001_SM_1000_NS6system6detail10sequential3seqE - _ZN34_INTERNAL_75252409_4_k_cu_8c132c1f4cuda3std6ranges3__45__cpo9iter_moveE)
_ZN34_INTERNAL_75252409_4_k_cu_8c132c1f4cuda3std6ranges3__45__cpo9iter_moveE:
	.zero		1
	.type		_ZN34_INTERNAL_75252409_4_k_cu_8c132c1f6thrust24THRUST_300001_SM_1000_NS6system6detail10sequential3seqE,@object
	.size		_ZN34_INTERNAL_75252409_4_k_cu_8c132c1f6thrust24THRUST_300001_SM_1000_NS6system6detail10sequential3seqE,(_ZN34_INTERNAL_75252409_4_k_cu_8c132c1f6thrust24THRUST_300001_SM_1000_NS12placeholders2_9E - _ZN34_INTERNAL_75252409_4_k_cu_8c132c1f6thrust24THRUST_300001_SM_1000_NS6system6detail10sequential3seqE)
_ZN34_INTERNAL_75252409_4_k_cu_8c132c1f6thrust24THRUST_300001_SM_1000_NS6system6detail10sequential3seqE:
	.zero		1
	.type		_ZN34_INTERNAL_75252409_4_k_cu_8c132c1f6thrust24THRUST_300001_SM_1000_NS12placeholders2_9E,@object
	.size		_ZN34_INTERNAL_75252409_4_k_cu_8c132c1f6thrust24THRUST_300001_SM_1000_NS12placeholders2_9E,(_ZN34_INTERNAL_75252409_4_k_cu_8c132c1f4cuda3std3__419piecewise_constructE - _ZN34_INTERNAL_75252409_4_k_cu_8c132c1f6thrust24THRUST_300001_SM_1000_NS12placeholders2_9E)
_ZN34_INTERNAL_75252409_4_k_cu_8c132c1f6thrust24THRUST_300001_SM_1000_NS12placeholders2_9E:
	.zero		1
	.type		_ZN34_INTERNAL_75252409_4_k_cu_8c132c1f4cuda3std3__419piecewise_constructE,@object
	.size		_ZN34_INTERNAL_75252409_4_k_cu_8c132c1f4cuda3std3__419piecewise_constructE,(_ZN34_INTERNAL_75252409_4_k_cu_8c132c1f4cuda3std6ranges3__45__cpo5cdataE - _ZN34_INTERNAL_75252409_4_k_cu_8c132c1f4cuda3std3__419piecewise_constructE)
_ZN34_INTERNAL_75252409_4_k_cu_8c132c1f4cuda3std3__419piecewise_constructE:
	.zero		1
	.type		_ZN34_INTERNAL_75252409_4_k_cu_8c132c1f4cuda3std6ranges3__45__cpo5cdataE,@object
	.size		_ZN34_INTERNAL_75252409_4_k_cu_8c132c1f4cuda3std6ranges3__45__cpo5cdataE,(_ZN34_INTERNAL_75252409_4_k_cu_8c132c1f6thrust24THRUST_300001_SM_1000_NS12placeholders2_1E - _ZN34_INTERNAL_75252409_4_k_cu_8c132c1f4cuda3std6ranges3__45__cpo5cdataE)
_ZN34_INTERNAL_75252409_4_k_cu_8c132c1f4cuda3std6ranges3__45__cpo5cdataE:
	.zero		1
	.type		_ZN34_INTERNAL_75252409_4_k_cu_8c132c1f6thrust24THRUST_300001_SM_1000_NS12placeholders2_1E,@object
	.size		_ZN34_INTERNAL_75252409_4_k_cu_8c132c1f6thrust24THRUST_300001_SM_1000_NS12placeholders2_1E,(_ZN34_INTERNAL_75252409_4_k_cu_8c132c1f4cuda3std3__45__cpo3endE - _ZN34_INTERNAL_75252409_4_k_cu_8c132c1f6thrust24THRUST_300001_SM_1000_NS12placeholders2_1E)
_ZN34_INTERNAL_75252409_4_k_cu_8c132c1f6thrust24THRUST_300001_SM_1000_NS12placeholders2_1E:
	.zero		1
	.type		_ZN34_INTERNAL_75252409_4_k_cu_8c132c1f4cuda3std3__45__cpo3endE,@object
	.size		_ZN34_INTERNAL_75252409_4_k_cu_8c132c1f4cuda3std3__45__cpo3endE,(_ZN34_INTERNAL_75252409_4_k_cu_8c132c1f4cuda3std6ranges3__45__cpo3endE - _ZN34_INTERNAL_75252409_4_k_cu_8c132c1f4cuda3std3__45__cpo3endE)
_ZN34_INTERNAL_75252409_4_k_cu_8c132c1f4cuda3std3__45__cpo3endE:
	.zero		1
	.type		_ZN34_INTERNAL_75252409_4_k_cu_8c132c1f4cuda3std6ranges3__45__cpo3endE,@object
	.size		_ZN34_INTERNAL_75252409_4_k_cu_8c132c1f4cuda3std6ranges3__45__cpo3endE,(_ZN34_INTERNAL_75252409_4_k_cu_8c132c1f6thrust24THRUST_300001_SM_1000_NS12placeholders2_5E - _ZN34_INTERNAL_75252409_4_k_cu_8c132c1f4cuda3std6ranges3__45__cpo3endE)
_ZN34_INTERNAL_75252409_4_k_cu_8c132c1f4cuda3std6ranges3__45__cpo3endE:
	.zero		1
	.type		_ZN34_INTERNAL_75252409_4_k_cu_8c132c1f6thrust24THRUST_300001_SM_1000_NS12placeholders2_5E,@object
	.size		_ZN34_INTERNAL_75252409_4_k_cu_8c132c1f6thrust24THRUST_300001_SM_1000_NS12placeholders2_5E,(_ZN34_INTERNAL_75252409_4_k_cu_8c132c1f4cuda3std3__45__cpo4rendE - _ZN34_INTERNAL_75252409_4_k_cu_8c132c1f6thrust24THRUST_300001_SM_1000_NS12placeholders2_5E)
_ZN34_INTERNAL_75252409_4_k_cu_8c132c1f6thrust24THRUST_300001_SM_1000_NS12placeholders2_5E:
	.zero		1
	.type		_ZN34_INTERNAL_75252409_4_k_cu_8c132c1f4cuda3std3__45__cpo4rendE,@object
	.size		_ZN34_INTERNAL_75252409_4_k_cu_8c132c1f4cuda3std3__45__cpo4rendE,(_ZN34_INTERNAL_75252409_4_k_cu_8c132c1f4cuda3std6ranges3__45__cpo9iter_swapE - _ZN34_INTERNAL_75252409_4_k_cu_8c132c1f4cuda3std3__45__cpo4rendE)
_ZN34_INTERNAL_75252409_4_k_cu_8c132c1f4cuda3std3__45__cpo4rendE:
	.zero		1
	.type		_ZN34_INTERNAL_75252409_4_k_cu_8c132c1f4cuda3std6ranges3__45__cpo9iter_swapE,@object
	.size		_ZN34_INTERNAL_75252409_4_k_cu_8c132c1f4cuda3std6ranges3__45__cpo9iter_swapE,(_ZN34_INTERNAL_75252409_4_k_cu_8c132c1f4cuda3std3__48unexpectE - _ZN34_INTERNAL_75252409_4_k_cu_8c132c1f4cuda3std6ranges3__45__cpo9iter_swapE)
_ZN34_INTERNAL_75252409_4_k_cu_8c132c1f4cuda3std6ranges3__45__cpo9iter_swapE:
	.zero		1
	.type		_ZN34_INTERNAL_75252409_4_k_cu_8c132c1f4cuda3std3__48unexpectE,@object
	.size		_ZN34_INTERNAL_75252409_4_k_cu_8c132c1f4cuda3std3__48unexpectE,(_ZN34_INTERNAL_75252409_4_k_cu_8c132c1f6thrust24THRUST_300001_SM_1000_NS8cuda_cub3parE - _ZN34_INTERNAL_75252409_4_k_cu_8c132c1f4cuda3std3__48unexpectE)
_ZN34_INTERNAL_75252409_4_k_cu_8c132c1f4cuda3std3__48unexpectE:
	.zero		1
	.type		_ZN34_INTERNAL_75252409_4_k_cu_8c132c1f6thrust24THRUST_300001_SM_1000_NS8cuda_cub3parE,@object
	.size		_ZN34_INTERNAL_75252409_4_k_cu_8c132c1f6thrust24THRUST_300001_SM_1000_NS8cuda_cub3parE,(.L_29 - _ZN34_INTERNAL_75252409_4_k_cu_8c132c1f6thrust24THRUST_300001_SM_1000_NS8cuda_cub3parE)
_ZN34_INTERNAL_75252409_4_k_cu_8c132c1f6thrust24THRUST_300001_SM_1000_NS8cuda_cub3parE:
	.zero		1
.L_29:


//--------------------- .nv.shared._ZN6thrust24THRUST_300001_SM_1000_NS8cuda_cub4core6detail13_kernel_agentINS1_8__reduce11ReduceAgentIPN4cuda3std3__45tupleIJdlEEESC_SB_lNS1_9__extrema9arg_max_fIdlNS9_4lessIdEEEEEEJSC_SC_iSH_EEEvDpT0_ --------------------------
	.section	.nv.shared._ZN6thrust24THRUST_300001_SM_1000_NS8cuda_cub4core6detail13_kernel_agentINS1_8__reduce11ReduceAgentIPN4cuda3std3__45tupleIJdlEEESC_SB_lNS1_9__extrema9arg_max_fIdlNS9_4lessIdEEEEEEJSC_SC_iSH_EEEvDpT0_,"aw",@nobits
	.sectionflags	@""
	.align	16
	.zero		1024


//--------------------- .nv.shared._ZN6thrust24THRUST_300001_SM_1000_NS8cuda_cub4core6detail13_kernel_agentINS1_8__reduce10DrainAgentIlEEJN3cub18CUB_300001_SM_10009GridQueueIyEElEEEvDpT0_ --------------------------
	.section	.nv.shared._ZN6thrust24THRUST_300001_SM_1000_NS8cuda_cub4core6detail13_kernel_agentINS1_8__reduce10DrainAgentIlEEJN3cub18CUB_300001_SM_10009GridQueueIyEElEEEvDpT0_,"aw",@nobits
	.sectionflags	@""
	.align	16
	.zero		1024


//--------------------- .nv.shared._ZN6thrust24THRUST_300001_SM_1000_NS8cuda_cub4core6detail13_kernel_agentINS1_8__reduce11ReduceAgentINS0_12zip_iteratorIN4cuda3std3__45tupleIJNS0_10device_ptrIdEENS0_17counting_iteratorIlNS0_11use_defaultESF_SF_EEEEEEEPNSB_IJdlEEESJ_lNS1_9__extrema9arg_max_fIdlNSA_4lessIdEEEEEEJSI_SK_lN3cub18CUB_300001_SM_100013GridEvenShareIlEENSS_9GridQueueIyEESP_EEEvDpT0_ --------------------------
	.section	.nv.shared._ZN6thrust24THRUST_300001_SM_1000_NS8cuda_cub4core6detail13_kernel_agentINS1_8__reduce11ReduceAgentINS0_12zip_iteratorIN4cuda3std3__45tupleIJNS0_10device_ptrIdEENS0_17counting_iteratorIlNS0_11use_defaultESF_SF_EEEEEEEPNSB_IJdlEEESJ_lNS1_9__extrema9arg_max_fIdlNSA_4lessIdEEEEEEJSI_SK_lN3cub18CUB_300001_SM_100013GridEvenShareIlEENSS_9GridQueueIyEESP_EEEvDpT0_,"aw",@nobits
	.sectionflags	@""
	.align	16
	.zero		1024


//--------------------- .nv.shared._ZN6thrust24THRUST_300001_SM_1000_NS8cuda_cub4core6detail13_kernel_agentINS1_8__reduce11ReduceAgentINS0_12zip_iteratorIN4cuda3std3__45tupleIJNS0_10device_ptrIdEENS0_17counting_iteratorIlNS0_11use_defaultESF_SF_EEEEEEEPNSB_IJdlEEESJ_lNS1_9__extrema9arg_max_fIdlNSA_4lessIdEEEEEEJSI_SK_lSP_EEEvDpT0_ --------------------------
	.section	.nv.shared._ZN6thrust24THRUST_300001_SM_1000_NS8cuda_cub4core6detail13_kernel_agentINS1_8__reduce11ReduceAgentINS0_12zip_iteratorIN4cuda3std3__45tupleIJNS0_10device_ptrIdEENS0_17counting_iteratorIlNS0_11use_defaultESF_SF_EEEEEEEPNSB_IJdlEEESJ_lNS1_9__extrema9arg_max_fIdlNSA_4lessIdEEEEEEJSI_SK_lSP_EEEvDpT0_,"aw",@nobits
	.sectionflags	@""
	.align	16
	.zero		1024


//--------------------- .nv.shared._ZN6thrust24THRUST_300001_SM_1000_NS8cuda_cub4core6detail13_kernel_agentINS1_8__reduce11ReduceAgentIPN4cuda3std3__45tupleIJdlEEESC_SB_iNS1_9__extrema9arg_max_fIdlNS9_4lessIdEEEEEEJSC_SC_iSH_EEEvDpT0_ --------------------------
	.section	.nv.shared._ZN6thrust24THRUST_300001_SM_1000_NS8cuda_cub4core6detail13_kernel_agentINS1_8__reduce11ReduceAgentIPN4cuda3std3__45tupleIJdlEEESC_SB_iNS1_9__extrema9arg_max_fIdlNS9_4lessIdEEEEEEJSC_SC_iSH_EEEvDpT0_,"aw",@nobits
	.sectionflags	@""
	.align	16
	.zero		1024


//--------------------- .nv.shared._ZN6thrust24THRUST_300001_SM_1000_NS8cuda_cub4core6detail13_kernel_agentINS1_8__reduce10DrainAgentIiEEJN3cub18CUB_300001_SM_10009GridQueueIjEEiEEEvDpT0_ --------------------------
	.section	.nv.shared._ZN6thrust24THRUST_300001_SM_1000_NS8cuda_cub4core6detail13_kernel_agentINS1_8__reduce10DrainAgentIiEEJN3cub18CUB_300001_SM_10009GridQueueIjEEiEEEvDpT0_,"aw",@nobits
	.sectionflags	@""
	.align	16
	.zero		1024


//--------------------- .nv.shared._ZN6thrust24THRUST_300001_SM_1000_NS8cuda_cub4core6detail13_kernel_agentINS1_8__reduce11ReduceAgentINS0_12zip_iteratorIN4cuda3std3__45tupleIJNS0_10device_ptrIdEENS0_17counting_iteratorIlNS0_11use_defaultESF_SF_EEEEEEEPNSB_IJdlEEESJ_iNS1_9__extrema9arg_max_fIdlNSA_4lessIdEEEEEEJSI_SK_iN3cub18CUB_300001_SM_100013GridEvenShareIiEENSS_9GridQueueIjEESP_EEEvDpT0_ --------------------------
	.section	.nv.shared._ZN6thrust24THRUST_300001_SM_1000_NS8cuda_cub4core6detail13_kernel_agentINS1_8__reduce11ReduceAgentINS0_12zip_iteratorIN4cuda3std3__45tupleIJNS0_10device_ptrIdEENS0_17counting_iteratorIlNS0_11use_defaultESF_SF_EEEEEEEPNSB_IJdlEEESJ_iNS1_9__extrema9arg_max_fIdlNSA_4lessIdEEEEEEJSI_SK_iN3cub18CUB_300001_SM_100013GridEvenShareIiEENSS_9GridQueueIjEESP_EEEvDpT0_,"aw",@nobits
	.sectionflags	@""
	.align	16
	.zero		1024


//--------------------- .nv.shared._ZN6thrust24THRUST_300001_SM_1000_NS8cuda_cub4core6detail13_kernel_agentINS1_8__reduce11ReduceAgentINS0_12zip_iteratorIN4cuda3std3__45tupleIJNS0_10device_ptrIdEENS0_17counting_iteratorIlNS0_11use_defaultESF_SF_EEEEEEEPNSB_IJdlEEESJ_iNS1_9__extrema9arg_max_fIdlNSA_4lessIdEEEEEEJSI_SK_iSP_EEEvDpT0_ --------------------------
	.section	.nv.shared._ZN6thrust24THRUST_300001_SM_1000_NS8cuda_cub4core6detail13_kernel_agentINS1_8__reduce11ReduceAgentINS0_12zip_iteratorIN4cuda3std3__45tupleIJNS0_10device_ptrIdEENS0_17counting_iteratorIlNS0_11use_defaultESF_SF_EEEEEEEPNSB_IJdlEEESJ_iNS1_9__extrema9arg_max_fIdlNSA_4lessIdEEEEEEJSI_SK_iSP_EEEvDpT0_,"aw",@nobits
	.sectionflags	@""
	.align	16
	.zero		1024


//--------------------- .nv.shared._Z6jacobiILj512EEvPdS0_mmmS0_ --------------------------
	.section	.nv.shared._Z6jacobiILj512EEvPdS0_mmmS0_,"aw",@nobits
	.sectionflags	@""
	.align	16
.nv.shared._Z6jacobiILj512EEvPdS0_mmmS0_:
	.zero		5120


//--------------------- .nv.constant0._ZN3cub18CUB_300001_SM_10006detail11EmptyKernelIvEEvv --------------------------
	.section	.nv.constant0._ZN3cub18CUB_300001_SM_10006detail11EmptyKernelIvEEvv,"a",@progbits
	.sectionflags	@""
	.align	4
.nv.constant0._ZN3cub18CUB_300001_SM_10006detail11EmptyKernelIvEEvv:
	.zero		896


//--------------------- .nv.constant0._ZN6thrust24THRUST_300001_SM_1000_NS8cuda_cub4core6detail13_kernel_agentINS1_8__reduce11ReduceAgentIPN4cuda3std3__45tupleIJdlEEESC_SB_lNS1_9__extrema9arg_max_fIdlNS9_4lessIdEEEEEEJSC_SC_iSH_EEEvDpT0_ --------------------------
	.section	.nv.constant0._ZN6thrust24THRUST_300001_SM_1000_NS8cuda_cub4core6detail13_kernel_agentINS1_8__reduce11ReduceAgentIPN4cuda3std3__45tupleIJdlEEESC_SB_lNS1_9__extrema9arg_max_fIdlNS9_4lessIdEEEEEEJSC_SC_iSH_EEEvDpT0_,"a",@progbits
	.sectionflags	@""
	.align	4
.nv.constant0._ZN6thrust24THRUST_300001_SM_1000_NS8cuda_cub4core6detail13_kernel_agentINS1_8__reduce11ReduceAgentIPN4cuda3std3__45tupleIJdlEEESC_SB_lNS1_9__extrema9arg_max_fIdlNS9_4lessIdEEEEEEJSC_SC_iSH_EEEvDpT0_:
	.zero		917


//--------------------- .nv.constant0._ZN6thrust24THRUST_300001_SM_1000_NS8cuda_cub4core6detail13_kernel_agentINS1_8__reduce10DrainAgentIlEEJN3cub18CUB_300001_SM_10009GridQueueIyEElEEEvDpT0_ --------------------------
	.section	.nv.constant0._ZN6thrust24THRUST_300001_SM_1000_NS8cuda_cub4core6detail13_kernel_agentINS1_8__reduce10DrainAgentIlEEJN3cub18CUB_300001_SM_10009GridQueueIyEElEEEvDpT0_,"a",@progbits
	.sectionflags	@""
	.align	4
.nv.constant0._ZN6thrust24THRUST_300001_SM_1000_NS8cuda_cub4core6detail13_kernel_agentINS1_8__reduce10DrainAgentIlEEJN3cub18CUB_300001_SM_10009GridQueueIyEElEEEvDpT0_:
	.zero		912


//--------------------- .nv.constant0._ZN6thrust24THRUST_300001_SM_1000_NS8cuda_cub4core6detail13_kernel_agentINS1_8__reduce11ReduceAgentINS0_12zip_iteratorIN4cuda3std3__45tupleIJNS0_10device_ptrIdEENS0_17counting_iteratorIlNS0_11use_defaultESF_SF_EEEEEEEPNSB_IJdlEEESJ_lNS1_9__extrema9arg_max_fIdlNSA_4lessIdEEEEEEJSI_SK_lN3cub18CUB_300001_SM_100013GridEvenShareIlEENSS_9GridQueueIyEESP_EEEvDpT0_ --------------------------
	.section	.nv.constant0._ZN6thrust24THRUST_300001_SM_1000_NS8cuda_cub4core6detail13_kernel_agentINS1_8__reduce11ReduceAgentINS0_12zip_iteratorIN4cuda3std3__45tupleIJNS0_10device_ptrIdEENS0_17counting_iteratorIlNS0_11use_defaultESF_SF_EEEEEEEPNSB_IJdlEEESJ_lNS1_9__extrema9arg_max_fIdlNSA_4lessIdEEEEEEJSI_SK_lN3cub18CUB_300001_SM_100013GridEvenShareIlEENSS_9GridQueueIyEESP_EEEvDpT0_,"a",@progbits
	.sectionflags	@""
	.align	4
.nv.constant0._ZN6thrust24THRUST_300001_SM_1000_NS8cuda_cub4core6detail13_kernel_agentINS1_8__reduce11ReduceAgentINS0_12zip_iteratorIN4cuda3std3__45tupleIJNS0_10device_ptrIdEENS0_17counting_iteratorIlNS0_11use_defaultESF_SF_EEEEEEEPNSB_IJdlEEESJ_lNS1_9__extrema9arg_max_fIdlNSA_4lessIdEEEEEEJSI_SK_lN3cub18CUB_300001_SM_100013GridEvenShareIlEENSS_9GridQueueIyEESP_EEEvDpT0_:
	.zero		1009


//--------------------- .nv.constant0._ZN6thrust24THRUST_300001_SM_1000_NS8cuda_cub4core6detail13_kernel_agentINS1_8__reduce11ReduceAgentINS0_12zip_iteratorIN4cuda3std3__45tupleIJNS0_10device_ptrIdEENS0_17counting_iteratorIlNS0_11use_defaultESF_SF_EEEEEEEPNSB_IJdlEEESJ_lNS1_9__extrema9arg_max_fIdlNSA_4lessIdEEEEEEJSI_SK_lSP_EEEvDpT0_ --------------------------
	.section	.nv.constant0._ZN6thrust24THRUST_300001_SM_1000_NS8cuda_cub4core6detail13_kernel_agentINS1_8__reduce11ReduceAgentINS0_12zip_iteratorIN4cuda3std3__45tupleIJNS0_10device_ptrIdEENS0_17counting_iteratorIlNS0_11use_defaultESF_SF_EEEEEEEPNSB_IJdlEEESJ_lNS1_9__extrema9arg_max_fIdlNSA_4lessIdEEEEEEJSI_SK_lSP_EEEvDpT0_,"a",@progbits
	.sectionflags	@""
	.align	4
.nv.constant0._ZN6thrust24THRUST_300001_SM_1000_NS8cuda_cub4core6detail13_kernel_agentINS1_8__reduce11ReduceAgentINS0_12zip_iteratorIN4cuda3std3__45tupleIJNS0_10device_ptrIdEENS0_17counting_iteratorIlNS0_11use_defaultESF_SF_EEEEEEEPNSB_IJdlEEESJ_lNS1_9__extrema9arg_max_fIdlNSA_4lessIdEEEEEEJSI_SK_lSP_EEEvDpT0_:
	.zero		929


//--------------------- .nv.constant0._ZN6thrust24THRUST_300001_SM_1000_NS8cuda_cub4core6detail13_kernel_agentINS1_8__reduce11ReduceAgentIPN4cuda3std3__45tupleIJdlEEESC_SB_iNS1_9__extrema9arg_max_fIdlNS9_4lessIdEEEEEEJSC_SC_iSH_EEEvDpT0_ --------------------------
	.section	.nv.constant0._ZN6thrust24THRUST_300001_SM_1000_NS8cuda_cub4core6detail13_kernel_agentINS1_8__reduce11ReduceAgentIPN4cuda3std3__45tupleIJdlEEESC_SB_iNS1_9__extrema9arg_max_fIdlNS9_4lessIdEEEEEEJSC_SC_iSH_EEEvDpT0_,"a",@progbits
	.sectionflags	@""
	.align	4
.nv.constant0._ZN6thrust24THRUST_300001_SM_1000_NS8cuda_cub4core6detail13_kernel_agentINS1_8__reduce11ReduceAgentIPN4cuda3std3__45tupleIJdlEEESC_SB_iNS1_9__extrema9arg_max_fIdlNS9_4lessIdEEEEEEJSC_SC_iSH_EEEvDpT0_:
	.zero		917


//--------------------- .nv.constant0._ZN6thrust24THRUST_300001_SM_1000_NS8cuda_cub4core6detail13_kernel_agentINS1_8__reduce10DrainAgentIiEEJN3cub18CUB_300001_SM_10009GridQueueIjEEiEEEvDpT0_ --------------------------
	.section	.nv.constant0._ZN6thrust24THRUST_300001_SM_1000_NS8cuda_cub4core6detail13_kernel_agentINS1_8__reduce10DrainAgentIiEEJN3cub18CUB_300001_SM_10009GridQueueIjEEiEEEvDpT0_,"a",@progbits
	.sectionflags	@""
	.align	4
.nv.constant0._ZN6thrust24THRUST_300001_SM_1000_NS8cuda_cub4core6detail13_kernel_agentINS1_8__reduce10DrainAgentIiEEJN3cub18CUB_300001_SM_10009GridQueueIjEEiEEEvDpT0_:
	.zero		908


//--------------------- .nv.constant0._ZN6thrust24THRUST_300001_SM_1000_NS8cuda_cub4core6detail13_kernel_agentINS1_8__reduce11ReduceAgentINS0_12zip_iteratorIN4cuda3std3__45tupleIJNS0_10device_ptrIdEENS0_17counting_iteratorIlNS0_11use_defaultESF_SF_EEEEEEEPNSB_IJdlEEESJ_iNS1_9__extrema9arg_max_fIdlNSA_4lessIdEEEEEEJSI_SK_iN3cub18CUB_300001_SM_100013GridEvenShareIiEENSS_9GridQueueIjEESP_EEEvDpT0_ --------------------------
	.section	.nv.constant0._ZN6thrust24THRUST_300001_SM_1000_NS8cuda_cub4core6detail13_kernel_agentINS1_8__reduce11ReduceAgentINS0_12zip_iteratorIN4cuda3std3__45tupleIJNS0_10device_ptrIdEENS0_17counting_iteratorIlNS0_11use_defaultESF_SF_EEEEEEEPNSB_IJdlEEESJ_iNS1_9__extrema9arg_max_fIdlNSA_4lessIdEEEEEEJSI_SK_iN3cub18CUB_300001_SM_100013GridEvenShareIiEENSS_9GridQueueIjEESP_EEEvDpT0_,"a",@progbits
	.sectionflags	@""
	.align	4
.nv.constant0._ZN6thrust24THRUST_300001_SM_1000_NS8cuda_cub4core6detail13_kernel_agentINS1_8__reduce11ReduceAgentINS0_12zip_iteratorIN4cuda3std3__45tupleIJNS0_10device_ptrIdEENS0_17counting_iteratorIlNS0_11use_defaultESF_SF_EEEEEEEPNSB_IJdlEEESJ_iNS1_9__extrema9arg_max_fIdlNSA_4lessIdEEEEEEJSI_SK_iN3cub18CUB_300001_SM_100013GridEvenShareIiEENSS_9GridQueueIjEESP_EEEvDpT0_:
	.zero		977


//--------------------- .nv.constant0._ZN6thrust24THRUST_300001_SM_1000_NS8cuda_cub4core6detail13_kernel_agentINS1_8__reduce11ReduceAgentINS0_12zip_iteratorIN4cuda3std3__45tupleIJNS0_10device_ptrIdEENS0_17counting_iteratorIlNS0_11use_defaultESF_SF_EEEEEEEPNSB_IJdlEEESJ_iNS1_9__extrema9arg_max_fIdlNSA_4lessIdEEEEEEJSI_SK_iSP_EEEvDpT0_ --------------------------
	.section	.nv.constant0._ZN6thrust24THRUST_300001_SM_1000_NS8cuda_cub4core6detail13_kernel_agentINS1_8__reduce11ReduceAgentINS0_12zip_iteratorIN4cuda3std3__45tupleIJNS0_10device_ptrIdEENS0_17counting_iteratorIlNS0_11use_defaultESF_SF_EEEEEEEPNSB_IJdlEEESJ_iNS1_9__extrema9arg_max_fIdlNSA_4lessIdEEEEEEJSI_SK_iSP_EEEvDpT0_,"a",@progbits
	.sectionflags	@""
	.align	4
.nv.constant0._ZN6thrust24THRUST_300001_SM_1000_NS8cuda_cub4core6detail13_kernel_agentINS1_8__reduce11ReduceAgentINS0_12zip_iteratorIN4cuda3std3__45tupleIJNS0_10device_ptrIdEENS0_17counting_iteratorIlNS0_11use_defaultESF_SF_EEEEEEEPNSB_IJdlEEESJ_iNS1_9__extrema9arg_max_fIdlNSA_4lessIdEEEEEEJSI_SK_iSP_EEEvDpT0_:
	.zero		925


//--------------------- .nv.constant0._Z6jacobiILj512EEvPdS0_mmmS0_ --------------------------
	.section	.nv.constant0._Z6jacobiILj512EEvPdS0_mmmS0_,"a",@progbits
	.sectionflags	@""
	.align	4
.nv.constant0._Z6jacobiILj512EEvPdS0_mmmS0_:
	.zero		944


//--------------------- SYMBOLS --------------------------

	.type		.nv.reservedSmem.offset0,@object
	.size		.nv.reservedSmem.offset0,0x4
	.type		.nv.reservedSmem.cap,@object
	.size		.nv.reservedSmem.cap,0x4
